//
// Generated by NVIDIA NVVM Compiler
//
// Compiler Build ID: CL-36424714
// Cuda compilation tools, release 13.0, V13.0.88
// Based on NVVM 20.0.0
//

.version 9.0
.target sm_100
.address_size 64

	// .globl	_Z9histo_XXXPPP4NodePPPjS5_S5_S5_jffff

.visible .entry _Z9histo_XXXPPP4NodePPPjS5_S5_S5_jffff(
	.param .u64 .ptr .align 1 _Z9histo_XXXPPP4NodePPPjS5_S5_S5_jffff_param_0,
	.param .u64 .ptr .align 1 _Z9histo_XXXPPP4NodePPPjS5_S5_S5_jffff_param_1,
	.param .u64 .ptr .align 1 _Z9histo_XXXPPP4NodePPPjS5_S5_S5_jffff_param_2,
	.param .u64 .ptr .align 1 _Z9histo_XXXPPP4NodePPPjS5_S5_S5_jffff_param_3,
	.param .u64 .ptr .align 1 _Z9histo_XXXPPP4NodePPPjS5_S5_S5_jffff_param_4,
	.param .u32 _Z9histo_XXXPPP4NodePPPjS5_S5_S5_jffff_param_5,
	.param .f32 _Z9histo_XXXPPP4NodePPPjS5_S5_S5_jffff_param_6,
	.param .f32 _Z9histo_XXXPPP4NodePPPjS5_S5_S5_jffff_param_7,
	.param .f32 _Z9histo_XXXPPP4NodePPPjS5_S5_S5_jffff_param_8,
	.param .f32 _Z9histo_XXXPPP4NodePPPjS5_S5_S5_jffff_param_9
)
{
	.reg .pred 	%p<428>;
	.reg .b32 	%r<886>;
	.reg .b32 	%f<2204>;
	.reg .b64 	%rd<1165>;

	ld.param.u64 	%rd102, [_Z9histo_XXXPPP4NodePPPjS5_S5_S5_jffff_param_0];
	ld.param.u64 	%rd103, [_Z9histo_XXXPPP4NodePPPjS5_S5_S5_jffff_param_1];
	ld.param.u64 	%rd104, [_Z9histo_XXXPPP4NodePPPjS5_S5_S5_jffff_param_2];
	ld.param.u64 	%rd105, [_Z9histo_XXXPPP4NodePPPjS5_S5_S5_jffff_param_3];
	ld.param.u64 	%rd106, [_Z9histo_XXXPPP4NodePPPjS5_S5_S5_jffff_param_4];
	ld.param.u32 	%r262, [_Z9histo_XXXPPP4NodePPPjS5_S5_S5_jffff_param_5];
	ld.param.f32 	%f737, [_Z9histo_XXXPPP4NodePPPjS5_S5_S5_jffff_param_6];
	ld.param.f32 	%f738, [_Z9histo_XXXPPP4NodePPPjS5_S5_S5_jffff_param_7];
	ld.param.f32 	%f739, [_Z9histo_XXXPPP4NodePPPjS5_S5_S5_jffff_param_8];
	ld.param.f32 	%f740, [_Z9histo_XXXPPP4NodePPPjS5_S5_S5_jffff_param_9];
	cvta.to.global.u64 	%rd1, %rd104;
	cvta.to.global.u64 	%rd2, %rd105;
	cvta.to.global.u64 	%rd3, %rd106;
	mov.u32 	%r263, %ctaid.x;
	mov.u32 	%r264, %ntid.x;
	mov.u32 	%r265, %tid.x;
	mad.lo.s32 	%r266, %r263, %r264, %r265;
	mul.lo.s32 	%r267, %r262, %r262;
	div.u32 	%r1, %r266, %r267;
	mul.lo.s32 	%r268, %r1, %r267;
	sub.s32 	%r269, %r266, %r268;
	div.u32 	%r2, %r269, %r262;
	rem.u32 	%r3, %r266, %r262;
	max.u32 	%r270, %r1, %r2;
	setp.ge.u32 	%p1, %r270, %r262;
	@%p1 bra 	$L__BB0_224;
	cvta.to.global.u64 	%rd107, %rd102;
	mul.wide.s32 	%rd108, %r3, 8;
	add.s64 	%rd4, %rd107, %rd108;
	ld.global.u64 	%rd109, [%rd4];
	mul.wide.s32 	%rd110, %r2, 8;
	add.s64 	%rd111, %rd109, %rd110;
	ld.u64 	%rd112, [%rd111];
	mul.wide.s32 	%rd113, %r1, 16;
	add.s64 	%rd114, %rd112, %rd113;
	ld.u64 	%rd5, [%rd114+8];
	ld.u32 	%r4, [%rd114];
	setp.eq.s32 	%p2, %r4, 0;
	@%p2 bra 	$L__BB0_13;
	add.s32 	%r5, %r4, -1;
	cvta.to.global.u64 	%rd6, %rd103;
	mov.b32 	%r803, 0;
$L__BB0_3:
	mul.wide.u32 	%rd115, %r803, 12;
	add.s64 	%rd116, %rd5, %rd115;
	ld.f32 	%f1, [%rd116];
	ld.f32 	%f2, [%rd116+4];
	ld.f32 	%f3, [%rd116+8];
	add.s32 	%r7, %r803, 1;
	setp.ge.u32 	%p3, %r7, %r5;
	@%p3 bra 	$L__BB0_12;
	mov.u32 	%r802, %r7;
$L__BB0_5:
	mov.u32 	%r8, %r802;
	mul.wide.u32 	%rd117, %r8, 12;
	add.s64 	%rd118, %rd5, %rd117;
	ld.f32 	%f4, [%rd118];
	ld.f32 	%f5, [%rd118+4];
	ld.f32 	%f6, [%rd118+8];
	sub.f32 	%f741, %f4, %f1;
	sub.f32 	%f742, %f5, %f2;
	sub.f32 	%f743, %f6, %f3;
	mul.f32 	%f744, %f742, %f742;
	fma.rn.f32 	%f745, %f741, %f741, %f744;
	fma.rn.f32 	%f7, %f743, %f743, %f745;
	setp.gtu.f32 	%p4, %f7, %f737;
	@%p4 bra 	$L__BB0_11;
	sqrt.rn.f32 	%f746, %f7;
	mul.f32 	%f747, %f739, %f746;
	add.s32 	%r804, %r803, 2;
	cvt.rzi.s32.f32 	%r272, %f747;
	mul.wide.s32 	%rd119, %r272, 8;
	add.s64 	%rd7, %rd6, %rd119;
$L__BB0_7:
	mul.wide.u32 	%rd120, %r804, 12;
	add.s64 	%rd121, %rd5, %rd120;
	ld.f32 	%f8, [%rd121];
	ld.f32 	%f9, [%rd121+4];
	ld.f32 	%f10, [%rd121+8];
	sub.f32 	%f748, %f8, %f1;
	sub.f32 	%f749, %f9, %f2;
	sub.f32 	%f750, %f10, %f3;
	mul.f32 	%f751, %f749, %f749;
	fma.rn.f32 	%f752, %f748, %f748, %f751;
	fma.rn.f32 	%f11, %f750, %f750, %f752;
	setp.gtu.f32 	%p5, %f11, %f737;
	@%p5 bra 	$L__BB0_10;
	sqrt.rn.f32 	%f12, %f11;
	sub.f32 	%f753, %f8, %f4;
	sub.f32 	%f754, %f9, %f5;
	sub.f32 	%f755, %f10, %f6;
	mul.f32 	%f756, %f754, %f754;
	fma.rn.f32 	%f757, %f753, %f753, %f756;
	fma.rn.f32 	%f13, %f755, %f755, %f757;
	setp.gtu.f32 	%p6, %f13, %f737;
	@%p6 bra 	$L__BB0_10;
	mul.f32 	%f758, %f739, %f12;
	cvt.rzi.s32.f32 	%r273, %f758;
	sqrt.rn.f32 	%f759, %f13;
	mul.f32 	%f760, %f739, %f759;
	cvt.rzi.s32.f32 	%r274, %f760;
	ld.global.u64 	%rd122, [%rd7];
	mul.wide.s32 	%rd123, %r273, 8;
	add.s64 	%rd124, %rd122, %rd123;
	ld.u64 	%rd125, [%rd124];
	mul.wide.s32 	%rd126, %r274, 4;
	add.s64 	%rd127, %rd125, %rd126;
	atom.add.u32 	%r275, [%rd127], 1;
$L__BB0_10:
	add.s32 	%r804, %r804, 1;
	setp.lt.u32 	%p7, %r804, %r4;
	@%p7 bra 	$L__BB0_7;
$L__BB0_11:
	add.s32 	%r802, %r8, 1;
	setp.ne.s32 	%p8, %r802, %r5;
	mov.u32 	%r803, %r8;
	@%p8 bra 	$L__BB0_5;
$L__BB0_12:
	setp.ne.s32 	%p9, %r7, %r4;
	mov.u32 	%r803, %r7;
	@%p9 bra 	$L__BB0_3;
$L__BB0_13:
	div.rn.f32 	%f761, %f738, %f740;
	cvt.rzi.s32.f32 	%r14, %f761;
	mul.f32 	%f762, %f740, %f740;
	div.rn.f32 	%f763, %f737, %f762;
	cvt.rzi.s32.f32 	%r15, %f763;
	add.s32 	%r805, %r1, 1;
	setp.ge.u32 	%p10, %r805, %r262;
	mov.u32 	%r806, %r1;
	@%p10 bra 	$L__BB0_14;
	bra.uni 	$L__BB0_36;
$L__BB0_14:
	add.s32 	%r831, %r2, 1;
	setp.ge.u32 	%p147, %r831, %r262;
	mov.u32 	%r832, %r2;
	@%p147 bra 	$L__BB0_223;
$L__BB0_15:
	mov.u32 	%r102, %r832;
	mov.u32 	%r832, %r831;
	add.s32 	%r103, %r102, 2;
	mov.b32 	%r833, 0;
$L__BB0_16:
	sub.s32 	%r439, %r833, %r1;
	sub.s32 	%r440, %r832, %r2;
	mul.lo.s32 	%r441, %r440, %r440;
	mad.lo.s32 	%r442, %r439, %r439, %r441;
	setp.gt.u32 	%p148, %r442, %r15;
	@%p148 bra 	$L__BB0_308;
	ld.global.u64 	%rd481, [%rd4];
	mul.wide.s32 	%rd482, %r2, 8;
	add.s64 	%rd483, %rd481, %rd482;
	ld.u64 	%rd484, [%rd483];
	mul.wide.s32 	%rd485, %r1, 16;
	add.s64 	%rd486, %rd484, %rd485;
	ld.u64 	%rd38, [%rd486+8];
	ld.u32 	%r105, [%rd486];
	mul.wide.s32 	%rd487, %r440, 8;
	add.s64 	%rd488, %rd483, %rd487;
	ld.u64 	%rd489, [%rd488];
	mul.wide.u32 	%rd490, %r833, 16;
	add.s64 	%rd491, %rd489, %rd490;
	ld.u64 	%rd39, [%rd491+8];
	ld.u32 	%r106, [%rd491];
	setp.eq.s32 	%p149, %r106, 0;
	@%p149 bra 	$L__BB0_268;
	mov.b32 	%r834, 0;
$L__BB0_19:
	setp.eq.s32 	%p150, %r105, 0;
	mul.wide.u32 	%rd492, %r834, 12;
	add.s64 	%rd493, %rd39, %rd492;
	ld.f32 	%f255, [%rd493];
	ld.f32 	%f256, [%rd493+4];
	ld.f32 	%f257, [%rd493+8];
	@%p150 bra 	$L__BB0_267;
	mov.b32 	%r835, 0;
$L__BB0_21:
	mul.wide.u32 	%rd494, %r835, 12;
	add.s64 	%rd40, %rd38, %rd494;
	ld.f32 	%f258, [%rd40];
	ld.f32 	%f259, [%rd40+4];
	ld.f32 	%f260, [%rd40+8];
	sub.f32 	%f1244, %f258, %f255;
	sub.f32 	%f1245, %f259, %f256;
	sub.f32 	%f1246, %f260, %f257;
	mul.f32 	%f1247, %f1245, %f1245;
	fma.rn.f32 	%f1248, %f1244, %f1244, %f1247;
	fma.rn.f32 	%f261, %f1246, %f1246, %f1248;
	setp.gtu.f32 	%p151, %f261, %f737;
	@%p151 bra 	$L__BB0_253;
	sqrt.rn.f32 	%f1249, %f261;
	mul.f32 	%f1250, %f739, %f1249;
	cvt.rzi.s32.f32 	%r446, %f1250;
	add.s32 	%r836, %r835, 1;
	setp.ge.u32 	%p152, %r836, %r105;
	mul.wide.s32 	%rd495, %r446, 8;
	add.s64 	%rd41, %rd2, %rd495;
	@%p152 bra 	$L__BB0_226;
	not.b32 	%r447, %r835;
	add.s32 	%r448, %r105, %r447;
	and.b32  	%r111, %r448, 3;
	setp.eq.s32 	%p153, %r111, 0;
	@%p153 bra 	$L__BB0_225;
	ld.f32 	%f262, [%rd40+12];
	ld.f32 	%f263, [%rd40+16];
	ld.f32 	%f264, [%rd40+20];
	sub.f32 	%f1251, %f262, %f255;
	sub.f32 	%f1252, %f263, %f256;
	sub.f32 	%f1253, %f264, %f257;
	mul.f32 	%f1254, %f1252, %f1252;
	fma.rn.f32 	%f1255, %f1251, %f1251, %f1254;
	fma.rn.f32 	%f265, %f1253, %f1253, %f1255;
	setp.gtu.f32 	%p154, %f265, %f737;
	@%p154 bra 	$L__BB0_27;
	sqrt.rn.f32 	%f266, %f265;
	sub.f32 	%f1256, %f262, %f258;
	sub.f32 	%f1257, %f263, %f259;
	sub.f32 	%f1258, %f264, %f260;
	mul.f32 	%f1259, %f1257, %f1257;
	fma.rn.f32 	%f1260, %f1256, %f1256, %f1259;
	fma.rn.f32 	%f267, %f1258, %f1258, %f1260;
	setp.gtu.f32 	%p155, %f267, %f737;
	@%p155 bra 	$L__BB0_27;
	mul.f32 	%f1261, %f739, %f266;
	cvt.rzi.s32.f32 	%r449, %f1261;
	sqrt.rn.f32 	%f1262, %f267;
	mul.f32 	%f1263, %f739, %f1262;
	cvt.rzi.s32.f32 	%r450, %f1263;
	ld.global.u64 	%rd496, [%rd41];
	mul.wide.s32 	%rd497, %r449, 8;
	add.s64 	%rd498, %rd496, %rd497;
	ld.u64 	%rd499, [%rd498];
	mul.wide.s32 	%rd500, %r450, 4;
	add.s64 	%rd501, %rd499, %rd500;
	atom.add.u32 	%r451, [%rd501], 1;
$L__BB0_27:
	add.s32 	%r836, %r835, 2;
	setp.eq.s32 	%p156, %r111, 1;
	@%p156 bra 	$L__BB0_225;
	ld.f32 	%f268, [%rd40+24];
	ld.f32 	%f269, [%rd40+28];
	ld.f32 	%f270, [%rd40+32];
	sub.f32 	%f1264, %f268, %f255;
	sub.f32 	%f1265, %f269, %f256;
	sub.f32 	%f1266, %f270, %f257;
	mul.f32 	%f1267, %f1265, %f1265;
	fma.rn.f32 	%f1268, %f1264, %f1264, %f1267;
	fma.rn.f32 	%f271, %f1266, %f1266, %f1268;
	setp.gtu.f32 	%p157, %f271, %f737;
	@%p157 bra 	$L__BB0_31;
	sqrt.rn.f32 	%f272, %f271;
	sub.f32 	%f1269, %f268, %f258;
	sub.f32 	%f1270, %f269, %f259;
	sub.f32 	%f1271, %f270, %f260;
	mul.f32 	%f1272, %f1270, %f1270;
	fma.rn.f32 	%f1273, %f1269, %f1269, %f1272;
	fma.rn.f32 	%f273, %f1271, %f1271, %f1273;
	setp.gtu.f32 	%p158, %f273, %f737;
	@%p158 bra 	$L__BB0_31;
	mul.f32 	%f1274, %f739, %f272;
	cvt.rzi.s32.f32 	%r452, %f1274;
	sqrt.rn.f32 	%f1275, %f273;
	mul.f32 	%f1276, %f739, %f1275;
	cvt.rzi.s32.f32 	%r453, %f1276;
	ld.global.u64 	%rd502, [%rd41];
	mul.wide.s32 	%rd503, %r452, 8;
	add.s64 	%rd504, %rd502, %rd503;
	ld.u64 	%rd505, [%rd504];
	mul.wide.s32 	%rd506, %r453, 4;
	add.s64 	%rd507, %rd505, %rd506;
	atom.add.u32 	%r454, [%rd507], 1;
$L__BB0_31:
	add.s32 	%r836, %r835, 3;
	setp.eq.s32 	%p159, %r111, 2;
	@%p159 bra 	$L__BB0_225;
	ld.f32 	%f274, [%rd40+36];
	ld.f32 	%f275, [%rd40+40];
	ld.f32 	%f276, [%rd40+44];
	sub.f32 	%f1277, %f274, %f255;
	sub.f32 	%f1278, %f275, %f256;
	sub.f32 	%f1279, %f276, %f257;
	mul.f32 	%f1280, %f1278, %f1278;
	fma.rn.f32 	%f1281, %f1277, %f1277, %f1280;
	fma.rn.f32 	%f277, %f1279, %f1279, %f1281;
	setp.gtu.f32 	%p160, %f277, %f737;
	@%p160 bra 	$L__BB0_35;
	sqrt.rn.f32 	%f278, %f277;
	sub.f32 	%f1282, %f274, %f258;
	sub.f32 	%f1283, %f275, %f259;
	sub.f32 	%f1284, %f276, %f260;
	mul.f32 	%f1285, %f1283, %f1283;
	fma.rn.f32 	%f1286, %f1282, %f1282, %f1285;
	fma.rn.f32 	%f279, %f1284, %f1284, %f1286;
	setp.gtu.f32 	%p161, %f279, %f737;
	@%p161 bra 	$L__BB0_35;
	mul.f32 	%f1287, %f739, %f278;
	cvt.rzi.s32.f32 	%r455, %f1287;
	sqrt.rn.f32 	%f1288, %f279;
	mul.f32 	%f1289, %f739, %f1288;
	cvt.rzi.s32.f32 	%r456, %f1289;
	ld.global.u64 	%rd508, [%rd41];
	mul.wide.s32 	%rd509, %r455, 8;
	add.s64 	%rd510, %rd508, %rd509;
	ld.u64 	%rd511, [%rd510];
	mul.wide.s32 	%rd512, %r456, 4;
	add.s64 	%rd513, %rd511, %rd512;
	atom.add.u32 	%r457, [%rd513], 1;
$L__BB0_35:
	add.s32 	%r836, %r835, 4;
	bra.uni 	$L__BB0_225;
$L__BB0_36:
	mov.u32 	%r19, %r806;
	mov.u32 	%r806, %r805;
	sub.s32 	%r276, %r806, %r1;
	setp.gt.u32 	%p11, %r276, %r14;
	@%p11 bra 	$L__BB0_179;
	ld.global.u64 	%rd128, [%rd4];
	mul.wide.s32 	%rd129, %r2, 8;
	add.s64 	%rd130, %rd128, %rd129;
	ld.u64 	%rd131, [%rd130];
	mul.wide.s32 	%rd132, %r1, 16;
	add.s64 	%rd133, %rd131, %rd132;
	ld.u64 	%rd8, [%rd133+8];
	ld.u32 	%r20, [%rd133];
	mul.wide.s32 	%rd134, %r806, 16;
	add.s64 	%rd135, %rd131, %rd134;
	ld.u64 	%rd9, [%rd135+8];
	ld.u32 	%r21, [%rd135];
	setp.eq.s32 	%p12, %r21, 0;
	@%p12 bra 	$L__BB0_99;
	mov.b32 	%r807, 0;
$L__BB0_39:
	setp.eq.s32 	%p13, %r20, 0;
	mul.wide.u32 	%rd136, %r807, 12;
	add.s64 	%rd137, %rd9, %rd136;
	ld.f32 	%f14, [%rd137];
	ld.f32 	%f15, [%rd137+4];
	ld.f32 	%f16, [%rd137+8];
	@%p13 bra 	$L__BB0_85;
	mov.b32 	%r808, 0;
$L__BB0_41:
	mul.wide.u32 	%rd138, %r808, 12;
	add.s64 	%rd139, %rd8, %rd138;
	ld.f32 	%f17, [%rd139];
	ld.f32 	%f18, [%rd139+4];
	ld.f32 	%f19, [%rd139+8];
	sub.f32 	%f764, %f17, %f14;
	sub.f32 	%f765, %f18, %f15;
	sub.f32 	%f766, %f19, %f16;
	mul.f32 	%f767, %f765, %f765;
	fma.rn.f32 	%f768, %f764, %f764, %f767;
	fma.rn.f32 	%f20, %f766, %f766, %f768;
	setp.gtu.f32 	%p14, %f20, %f737;
	@%p14 bra 	$L__BB0_84;
	sqrt.rn.f32 	%f769, %f20;
	mul.f32 	%f770, %f739, %f769;
	cvt.rzi.s32.f32 	%r24, %f770;
	add.s32 	%r809, %r808, 1;
	setp.ge.u32 	%p15, %r809, %r20;
	mul.wide.s32 	%rd140, %r24, 8;
	add.s64 	%rd10, %rd1, %rd140;
	@%p15 bra 	$L__BB0_57;
	not.b32 	%r279, %r808;
	add.s32 	%r280, %r20, %r279;
	and.b32  	%r26, %r280, 3;
	setp.eq.s32 	%p16, %r26, 0;
	@%p16 bra 	$L__BB0_56;
	mul.wide.u32 	%rd141, %r808, 12;
	add.s64 	%rd142, %rd8, %rd141;
	ld.f32 	%f21, [%rd142+12];
	ld.f32 	%f22, [%rd142+16];
	ld.f32 	%f23, [%rd142+20];
	sub.f32 	%f771, %f21, %f14;
	sub.f32 	%f772, %f22, %f15;
	sub.f32 	%f773, %f23, %f16;
	mul.f32 	%f774, %f772, %f772;
	fma.rn.f32 	%f775, %f771, %f771, %f774;
	fma.rn.f32 	%f24, %f773, %f773, %f775;
	setp.gtu.f32 	%p17, %f24, %f737;
	@%p17 bra 	$L__BB0_47;
	sqrt.rn.f32 	%f25, %f24;
	sub.f32 	%f776, %f21, %f17;
	sub.f32 	%f777, %f22, %f18;
	sub.f32 	%f778, %f23, %f19;
	mul.f32 	%f779, %f777, %f777;
	fma.rn.f32 	%f780, %f776, %f776, %f779;
	fma.rn.f32 	%f26, %f778, %f778, %f780;
	setp.gtu.f32 	%p18, %f26, %f737;
	@%p18 bra 	$L__BB0_47;
	mul.f32 	%f781, %f739, %f25;
	cvt.rzi.s32.f32 	%r281, %f781;
	sqrt.rn.f32 	%f782, %f26;
	mul.f32 	%f783, %f739, %f782;
	cvt.rzi.s32.f32 	%r282, %f783;
	ld.global.u64 	%rd143, [%rd10];
	mul.wide.s32 	%rd144, %r281, 8;
	add.s64 	%rd145, %rd143, %rd144;
	ld.u64 	%rd146, [%rd145];
	mul.wide.s32 	%rd147, %r282, 4;
	add.s64 	%rd148, %rd146, %rd147;
	atom.add.u32 	%r283, [%rd148], 1;
$L__BB0_47:
	add.s32 	%r809, %r808, 2;
	setp.eq.s32 	%p19, %r26, 1;
	@%p19 bra 	$L__BB0_56;
	mul.wide.u32 	%rd149, %r808, 12;
	add.s64 	%rd150, %rd8, %rd149;
	ld.f32 	%f27, [%rd150+24];
	ld.f32 	%f28, [%rd150+28];
	ld.f32 	%f29, [%rd150+32];
	sub.f32 	%f784, %f27, %f14;
	sub.f32 	%f785, %f28, %f15;
	sub.f32 	%f786, %f29, %f16;
	mul.f32 	%f787, %f785, %f785;
	fma.rn.f32 	%f788, %f784, %f784, %f787;
	fma.rn.f32 	%f30, %f786, %f786, %f788;
	setp.gtu.f32 	%p20, %f30, %f737;
	@%p20 bra 	$L__BB0_51;
	sqrt.rn.f32 	%f31, %f30;
	sub.f32 	%f789, %f27, %f17;
	sub.f32 	%f790, %f28, %f18;
	sub.f32 	%f791, %f29, %f19;
	mul.f32 	%f792, %f790, %f790;
	fma.rn.f32 	%f793, %f789, %f789, %f792;
	fma.rn.f32 	%f32, %f791, %f791, %f793;
	setp.gtu.f32 	%p21, %f32, %f737;
	@%p21 bra 	$L__BB0_51;
	mul.f32 	%f794, %f739, %f31;
	cvt.rzi.s32.f32 	%r284, %f794;
	sqrt.rn.f32 	%f795, %f32;
	mul.f32 	%f796, %f739, %f795;
	cvt.rzi.s32.f32 	%r285, %f796;
	ld.global.u64 	%rd151, [%rd10];
	mul.wide.s32 	%rd152, %r284, 8;
	add.s64 	%rd153, %rd151, %rd152;
	ld.u64 	%rd154, [%rd153];
	mul.wide.s32 	%rd155, %r285, 4;
	add.s64 	%rd156, %rd154, %rd155;
	atom.add.u32 	%r286, [%rd156], 1;
$L__BB0_51:
	add.s32 	%r809, %r808, 3;
	setp.eq.s32 	%p22, %r26, 2;
	@%p22 bra 	$L__BB0_56;
	mul.wide.u32 	%rd157, %r808, 12;
	add.s64 	%rd158, %rd8, %rd157;
	ld.f32 	%f33, [%rd158+36];
	ld.f32 	%f34, [%rd158+40];
	ld.f32 	%f35, [%rd158+44];
	sub.f32 	%f797, %f33, %f14;
	sub.f32 	%f798, %f34, %f15;
	sub.f32 	%f799, %f35, %f16;
	mul.f32 	%f800, %f798, %f798;
	fma.rn.f32 	%f801, %f797, %f797, %f800;
	fma.rn.f32 	%f36, %f799, %f799, %f801;
	setp.gtu.f32 	%p23, %f36, %f737;
	@%p23 bra 	$L__BB0_55;
	sqrt.rn.f32 	%f37, %f36;
	sub.f32 	%f802, %f33, %f17;
	sub.f32 	%f803, %f34, %f18;
	sub.f32 	%f804, %f35, %f19;
	mul.f32 	%f805, %f803, %f803;
	fma.rn.f32 	%f806, %f802, %f802, %f805;
	fma.rn.f32 	%f38, %f804, %f804, %f806;
	setp.gtu.f32 	%p24, %f38, %f737;
	@%p24 bra 	$L__BB0_55;
	mul.f32 	%f807, %f739, %f37;
	cvt.rzi.s32.f32 	%r287, %f807;
	sqrt.rn.f32 	%f808, %f38;
	mul.f32 	%f809, %f739, %f808;
	cvt.rzi.s32.f32 	%r288, %f809;
	ld.global.u64 	%rd159, [%rd10];
	mul.wide.s32 	%rd160, %r287, 8;
	add.s64 	%rd161, %rd159, %rd160;
	ld.u64 	%rd162, [%rd161];
	mul.wide.s32 	%rd163, %r288, 4;
	add.s64 	%rd164, %rd162, %rd163;
	atom.add.u32 	%r289, [%rd164], 1;
$L__BB0_55:
	add.s32 	%r809, %r808, 4;
$L__BB0_56:
	sub.s32 	%r290, %r20, %r808;
	add.s32 	%r291, %r290, -2;
	setp.lt.u32 	%p25, %r291, 3;
	@%p25 bra 	$L__BB0_57;
	bra.uni 	$L__BB0_86;
$L__BB0_57:
	add.s32 	%r810, %r807, 1;
	setp.ge.u32 	%p35, %r810, %r21;
	@%p35 bra 	$L__BB0_84;
	not.b32 	%r304, %r807;
	add.s32 	%r305, %r21, %r304;
	and.b32  	%r306, %r305, 3;
	setp.eq.s32 	%p36, %r306, 0;
	@%p36 bra 	$L__BB0_70;
	mul.wide.s32 	%rd198, %r24, 8;
	add.s64 	%rd11, %rd1, %rd198;
	mul.wide.u32 	%rd199, %r807, 12;
	add.s64 	%rd12, %rd9, %rd199;
	ld.f32 	%f39, [%rd12+12];
	ld.f32 	%f40, [%rd12+16];
	ld.f32 	%f41, [%rd12+20];
	sub.f32 	%f862, %f39, %f14;
	sub.f32 	%f863, %f40, %f15;
	sub.f32 	%f864, %f41, %f16;
	mul.f32 	%f865, %f863, %f863;
	fma.rn.f32 	%f866, %f862, %f862, %f865;
	fma.rn.f32 	%f42, %f864, %f864, %f866;
	setp.gtu.f32 	%p37, %f42, %f737;
	@%p37 bra 	$L__BB0_62;
	sqrt.rn.f32 	%f43, %f42;
	sub.f32 	%f867, %f39, %f17;
	sub.f32 	%f868, %f40, %f18;
	sub.f32 	%f869, %f41, %f19;
	mul.f32 	%f870, %f868, %f868;
	fma.rn.f32 	%f871, %f867, %f867, %f870;
	fma.rn.f32 	%f44, %f869, %f869, %f871;
	setp.gtu.f32 	%p38, %f44, %f737;
	@%p38 bra 	$L__BB0_62;
	mul.f32 	%f872, %f739, %f43;
	cvt.rzi.s32.f32 	%r307, %f872;
	sqrt.rn.f32 	%f873, %f44;
	mul.f32 	%f874, %f739, %f873;
	cvt.rzi.s32.f32 	%r308, %f874;
	ld.global.u64 	%rd200, [%rd11];
	mul.wide.s32 	%rd201, %r307, 8;
	add.s64 	%rd202, %rd200, %rd201;
	ld.u64 	%rd203, [%rd202];
	mul.wide.s32 	%rd204, %r308, 4;
	add.s64 	%rd205, %rd203, %rd204;
	atom.add.u32 	%r309, [%rd205], 1;
$L__BB0_62:
	add.s32 	%r810, %r807, 2;
	not.b32 	%r310, %r807;
	add.s32 	%r311, %r21, %r310;
	and.b32  	%r312, %r311, 3;
	setp.eq.s32 	%p39, %r312, 1;
	@%p39 bra 	$L__BB0_70;
	ld.f32 	%f45, [%rd12+24];
	ld.f32 	%f46, [%rd12+28];
	ld.f32 	%f47, [%rd12+32];
	sub.f32 	%f875, %f45, %f14;
	sub.f32 	%f876, %f46, %f15;
	sub.f32 	%f877, %f47, %f16;
	mul.f32 	%f878, %f876, %f876;
	fma.rn.f32 	%f879, %f875, %f875, %f878;
	fma.rn.f32 	%f48, %f877, %f877, %f879;
	setp.gtu.f32 	%p40, %f48, %f737;
	@%p40 bra 	$L__BB0_66;
	sqrt.rn.f32 	%f49, %f48;
	sub.f32 	%f880, %f45, %f17;
	sub.f32 	%f881, %f46, %f18;
	sub.f32 	%f882, %f47, %f19;
	mul.f32 	%f883, %f881, %f881;
	fma.rn.f32 	%f884, %f880, %f880, %f883;
	fma.rn.f32 	%f50, %f882, %f882, %f884;
	setp.gtu.f32 	%p41, %f50, %f737;
	@%p41 bra 	$L__BB0_66;
	mul.f32 	%f885, %f739, %f49;
	cvt.rzi.s32.f32 	%r313, %f885;
	sqrt.rn.f32 	%f886, %f50;
	mul.f32 	%f887, %f739, %f886;
	cvt.rzi.s32.f32 	%r314, %f887;
	ld.global.u64 	%rd206, [%rd11];
	mul.wide.s32 	%rd207, %r313, 8;
	add.s64 	%rd208, %rd206, %rd207;
	ld.u64 	%rd209, [%rd208];
	mul.wide.s32 	%rd210, %r314, 4;
	add.s64 	%rd211, %rd209, %rd210;
	atom.add.u32 	%r315, [%rd211], 1;
$L__BB0_66:
	add.s32 	%r810, %r807, 3;
	not.b32 	%r316, %r807;
	add.s32 	%r317, %r21, %r316;
	and.b32  	%r318, %r317, 3;
	setp.eq.s32 	%p42, %r318, 2;
	@%p42 bra 	$L__BB0_70;
	add.s32 	%r810, %r807, 4;
	ld.f32 	%f51, [%rd12+36];
	ld.f32 	%f52, [%rd12+40];
	ld.f32 	%f53, [%rd12+44];
	sub.f32 	%f888, %f51, %f14;
	sub.f32 	%f889, %f52, %f15;
	sub.f32 	%f890, %f53, %f16;
	mul.f32 	%f891, %f889, %f889;
	fma.rn.f32 	%f892, %f888, %f888, %f891;
	fma.rn.f32 	%f54, %f890, %f890, %f892;
	setp.gtu.f32 	%p43, %f54, %f737;
	@%p43 bra 	$L__BB0_70;
	sqrt.rn.f32 	%f55, %f54;
	sub.f32 	%f893, %f51, %f17;
	sub.f32 	%f894, %f52, %f18;
	sub.f32 	%f895, %f53, %f19;
	mul.f32 	%f896, %f894, %f894;
	fma.rn.f32 	%f897, %f893, %f893, %f896;
	fma.rn.f32 	%f56, %f895, %f895, %f897;
	setp.gtu.f32 	%p44, %f56, %f737;
	@%p44 bra 	$L__BB0_70;
	mul.f32 	%f898, %f739, %f55;
	cvt.rzi.s32.f32 	%r319, %f898;
	sqrt.rn.f32 	%f899, %f56;
	mul.f32 	%f900, %f739, %f899;
	cvt.rzi.s32.f32 	%r320, %f900;
	ld.global.u64 	%rd212, [%rd11];
	mul.wide.s32 	%rd213, %r319, 8;
	add.s64 	%rd214, %rd212, %rd213;
	ld.u64 	%rd215, [%rd214];
	mul.wide.s32 	%rd216, %r320, 4;
	add.s64 	%rd217, %rd215, %rd216;
	atom.add.u32 	%r321, [%rd217], 1;
$L__BB0_70:
	sub.s32 	%r322, %r21, %r807;
	add.s32 	%r323, %r322, -2;
	setp.lt.u32 	%p45, %r323, 3;
	@%p45 bra 	$L__BB0_84;
$L__BB0_71:
	mul.wide.u32 	%rd218, %r810, 12;
	add.s64 	%rd14, %rd9, %rd218;
	ld.f32 	%f81, [%rd14];
	ld.f32 	%f82, [%rd14+4];
	ld.f32 	%f83, [%rd14+8];
	sub.f32 	%f901, %f81, %f14;
	sub.f32 	%f902, %f82, %f15;
	sub.f32 	%f903, %f83, %f16;
	mul.f32 	%f904, %f902, %f902;
	fma.rn.f32 	%f905, %f901, %f901, %f904;
	fma.rn.f32 	%f84, %f903, %f903, %f905;
	setp.gtu.f32 	%p46, %f84, %f737;
	@%p46 bra 	$L__BB0_74;
	sqrt.rn.f32 	%f85, %f84;
	sub.f32 	%f906, %f81, %f17;
	sub.f32 	%f907, %f82, %f18;
	sub.f32 	%f908, %f83, %f19;
	mul.f32 	%f909, %f907, %f907;
	fma.rn.f32 	%f910, %f906, %f906, %f909;
	fma.rn.f32 	%f86, %f908, %f908, %f910;
	setp.gtu.f32 	%p47, %f86, %f737;
	@%p47 bra 	$L__BB0_74;
	mul.f32 	%f911, %f739, %f85;
	cvt.rzi.s32.f32 	%r324, %f911;
	sqrt.rn.f32 	%f912, %f86;
	mul.f32 	%f913, %f739, %f912;
	cvt.rzi.s32.f32 	%r325, %f913;
	mul.wide.s32 	%rd219, %r24, 8;
	add.s64 	%rd220, %rd1, %rd219;
	ld.global.u64 	%rd221, [%rd220];
	mul.wide.s32 	%rd222, %r324, 8;
	add.s64 	%rd223, %rd221, %rd222;
	ld.u64 	%rd224, [%rd223];
	mul.wide.s32 	%rd225, %r325, 4;
	add.s64 	%rd226, %rd224, %rd225;
	atom.add.u32 	%r326, [%rd226], 1;
$L__BB0_74:
	ld.f32 	%f87, [%rd14+12];
	ld.f32 	%f88, [%rd14+16];
	ld.f32 	%f89, [%rd14+20];
	sub.f32 	%f914, %f87, %f14;
	sub.f32 	%f915, %f88, %f15;
	sub.f32 	%f916, %f89, %f16;
	mul.f32 	%f917, %f915, %f915;
	fma.rn.f32 	%f918, %f914, %f914, %f917;
	fma.rn.f32 	%f90, %f916, %f916, %f918;
	setp.gtu.f32 	%p48, %f90, %f737;
	@%p48 bra 	$L__BB0_77;
	sqrt.rn.f32 	%f91, %f90;
	sub.f32 	%f919, %f87, %f17;
	sub.f32 	%f920, %f88, %f18;
	sub.f32 	%f921, %f89, %f19;
	mul.f32 	%f922, %f920, %f920;
	fma.rn.f32 	%f923, %f919, %f919, %f922;
	fma.rn.f32 	%f92, %f921, %f921, %f923;
	setp.gtu.f32 	%p49, %f92, %f737;
	@%p49 bra 	$L__BB0_77;
	mul.f32 	%f924, %f739, %f91;
	cvt.rzi.s32.f32 	%r327, %f924;
	sqrt.rn.f32 	%f925, %f92;
	mul.f32 	%f926, %f739, %f925;
	cvt.rzi.s32.f32 	%r328, %f926;
	mul.wide.s32 	%rd227, %r24, 8;
	add.s64 	%rd228, %rd1, %rd227;
	ld.global.u64 	%rd229, [%rd228];
	mul.wide.s32 	%rd230, %r327, 8;
	add.s64 	%rd231, %rd229, %rd230;
	ld.u64 	%rd232, [%rd231];
	mul.wide.s32 	%rd233, %r328, 4;
	add.s64 	%rd234, %rd232, %rd233;
	atom.add.u32 	%r329, [%rd234], 1;
$L__BB0_77:
	ld.f32 	%f93, [%rd14+24];
	ld.f32 	%f94, [%rd14+28];
	ld.f32 	%f95, [%rd14+32];
	sub.f32 	%f927, %f93, %f14;
	sub.f32 	%f928, %f94, %f15;
	sub.f32 	%f929, %f95, %f16;
	mul.f32 	%f930, %f928, %f928;
	fma.rn.f32 	%f931, %f927, %f927, %f930;
	fma.rn.f32 	%f96, %f929, %f929, %f931;
	setp.gtu.f32 	%p50, %f96, %f737;
	@%p50 bra 	$L__BB0_80;
	sqrt.rn.f32 	%f97, %f96;
	sub.f32 	%f932, %f93, %f17;
	sub.f32 	%f933, %f94, %f18;
	sub.f32 	%f934, %f95, %f19;
	mul.f32 	%f935, %f933, %f933;
	fma.rn.f32 	%f936, %f932, %f932, %f935;
	fma.rn.f32 	%f98, %f934, %f934, %f936;
	setp.gtu.f32 	%p51, %f98, %f737;
	@%p51 bra 	$L__BB0_80;
	mul.f32 	%f937, %f739, %f97;
	cvt.rzi.s32.f32 	%r330, %f937;
	sqrt.rn.f32 	%f938, %f98;
	mul.f32 	%f939, %f739, %f938;
	cvt.rzi.s32.f32 	%r331, %f939;
	mul.wide.s32 	%rd235, %r24, 8;
	add.s64 	%rd236, %rd1, %rd235;
	ld.global.u64 	%rd237, [%rd236];
	mul.wide.s32 	%rd238, %r330, 8;
	add.s64 	%rd239, %rd237, %rd238;
	ld.u64 	%rd240, [%rd239];
	mul.wide.s32 	%rd241, %r331, 4;
	add.s64 	%rd242, %rd240, %rd241;
	atom.add.u32 	%r332, [%rd242], 1;
$L__BB0_80:
	ld.f32 	%f99, [%rd14+36];
	ld.f32 	%f100, [%rd14+40];
	ld.f32 	%f101, [%rd14+44];
	sub.f32 	%f940, %f99, %f14;
	sub.f32 	%f941, %f100, %f15;
	sub.f32 	%f942, %f101, %f16;
	mul.f32 	%f943, %f941, %f941;
	fma.rn.f32 	%f944, %f940, %f940, %f943;
	fma.rn.f32 	%f102, %f942, %f942, %f944;
	setp.gtu.f32 	%p52, %f102, %f737;
	@%p52 bra 	$L__BB0_83;
	sqrt.rn.f32 	%f103, %f102;
	sub.f32 	%f945, %f99, %f17;
	sub.f32 	%f946, %f100, %f18;
	sub.f32 	%f947, %f101, %f19;
	mul.f32 	%f948, %f946, %f946;
	fma.rn.f32 	%f949, %f945, %f945, %f948;
	fma.rn.f32 	%f104, %f947, %f947, %f949;
	setp.gtu.f32 	%p53, %f104, %f737;
	@%p53 bra 	$L__BB0_83;
	mul.f32 	%f950, %f739, %f103;
	cvt.rzi.s32.f32 	%r333, %f950;
	sqrt.rn.f32 	%f951, %f104;
	mul.f32 	%f952, %f739, %f951;
	cvt.rzi.s32.f32 	%r334, %f952;
	mul.wide.s32 	%rd243, %r24, 8;
	add.s64 	%rd244, %rd1, %rd243;
	ld.global.u64 	%rd245, [%rd244];
	mul.wide.s32 	%rd246, %r333, 8;
	add.s64 	%rd247, %rd245, %rd246;
	ld.u64 	%rd248, [%rd247];
	mul.wide.s32 	%rd249, %r334, 4;
	add.s64 	%rd250, %rd248, %rd249;
	atom.add.u32 	%r335, [%rd250], 1;
$L__BB0_83:
	add.s32 	%r810, %r810, 4;
	setp.ne.s32 	%p54, %r810, %r21;
	@%p54 bra 	$L__BB0_71;
$L__BB0_84:
	add.s32 	%r808, %r808, 1;
	setp.ne.s32 	%p55, %r808, %r20;
	@%p55 bra 	$L__BB0_41;
$L__BB0_85:
	add.s32 	%r807, %r807, 1;
	setp.ne.s32 	%p56, %r807, %r21;
	@%p56 bra 	$L__BB0_39;
	bra.uni 	$L__BB0_99;
$L__BB0_86:
	mul.wide.u32 	%rd165, %r809, 12;
	add.s64 	%rd13, %rd8, %rd165;
	ld.f32 	%f57, [%rd13];
	ld.f32 	%f58, [%rd13+4];
	ld.f32 	%f59, [%rd13+8];
	sub.f32 	%f810, %f57, %f14;
	sub.f32 	%f811, %f58, %f15;
	sub.f32 	%f812, %f59, %f16;
	mul.f32 	%f813, %f811, %f811;
	fma.rn.f32 	%f814, %f810, %f810, %f813;
	fma.rn.f32 	%f60, %f812, %f812, %f814;
	setp.gtu.f32 	%p26, %f60, %f737;
	@%p26 bra 	$L__BB0_89;
	sqrt.rn.f32 	%f61, %f60;
	sub.f32 	%f815, %f57, %f17;
	sub.f32 	%f816, %f58, %f18;
	sub.f32 	%f817, %f59, %f19;
	mul.f32 	%f818, %f816, %f816;
	fma.rn.f32 	%f819, %f815, %f815, %f818;
	fma.rn.f32 	%f62, %f817, %f817, %f819;
	setp.gtu.f32 	%p27, %f62, %f737;
	@%p27 bra 	$L__BB0_89;
	mul.f32 	%f820, %f739, %f61;
	cvt.rzi.s32.f32 	%r292, %f820;
	sqrt.rn.f32 	%f821, %f62;
	mul.f32 	%f822, %f739, %f821;
	cvt.rzi.s32.f32 	%r293, %f822;
	mul.wide.s32 	%rd166, %r24, 8;
	add.s64 	%rd167, %rd1, %rd166;
	ld.global.u64 	%rd168, [%rd167];
	mul.wide.s32 	%rd169, %r292, 8;
	add.s64 	%rd170, %rd168, %rd169;
	ld.u64 	%rd171, [%rd170];
	mul.wide.s32 	%rd172, %r293, 4;
	add.s64 	%rd173, %rd171, %rd172;
	atom.add.u32 	%r294, [%rd173], 1;
$L__BB0_89:
	ld.f32 	%f63, [%rd13+12];
	ld.f32 	%f64, [%rd13+16];
	ld.f32 	%f65, [%rd13+20];
	sub.f32 	%f823, %f63, %f14;
	sub.f32 	%f824, %f64, %f15;
	sub.f32 	%f825, %f65, %f16;
	mul.f32 	%f826, %f824, %f824;
	fma.rn.f32 	%f827, %f823, %f823, %f826;
	fma.rn.f32 	%f66, %f825, %f825, %f827;
	setp.gtu.f32 	%p28, %f66, %f737;
	@%p28 bra 	$L__BB0_92;
	sqrt.rn.f32 	%f67, %f66;
	sub.f32 	%f828, %f63, %f17;
	sub.f32 	%f829, %f64, %f18;
	sub.f32 	%f830, %f65, %f19;
	mul.f32 	%f831, %f829, %f829;
	fma.rn.f32 	%f832, %f828, %f828, %f831;
	fma.rn.f32 	%f68, %f830, %f830, %f832;
	setp.gtu.f32 	%p29, %f68, %f737;
	@%p29 bra 	$L__BB0_92;
	mul.f32 	%f833, %f739, %f67;
	cvt.rzi.s32.f32 	%r295, %f833;
	sqrt.rn.f32 	%f834, %f68;
	mul.f32 	%f835, %f739, %f834;
	cvt.rzi.s32.f32 	%r296, %f835;
	mul.wide.s32 	%rd174, %r24, 8;
	add.s64 	%rd175, %rd1, %rd174;
	ld.global.u64 	%rd176, [%rd175];
	mul.wide.s32 	%rd177, %r295, 8;
	add.s64 	%rd178, %rd176, %rd177;
	ld.u64 	%rd179, [%rd178];
	mul.wide.s32 	%rd180, %r296, 4;
	add.s64 	%rd181, %rd179, %rd180;
	atom.add.u32 	%r297, [%rd181], 1;
$L__BB0_92:
	ld.f32 	%f69, [%rd13+24];
	ld.f32 	%f70, [%rd13+28];
	ld.f32 	%f71, [%rd13+32];
	sub.f32 	%f836, %f69, %f14;
	sub.f32 	%f837, %f70, %f15;
	sub.f32 	%f838, %f71, %f16;
	mul.f32 	%f839, %f837, %f837;
	fma.rn.f32 	%f840, %f836, %f836, %f839;
	fma.rn.f32 	%f72, %f838, %f838, %f840;
	setp.gtu.f32 	%p30, %f72, %f737;
	@%p30 bra 	$L__BB0_95;
	sqrt.rn.f32 	%f73, %f72;
	sub.f32 	%f841, %f69, %f17;
	sub.f32 	%f842, %f70, %f18;
	sub.f32 	%f843, %f71, %f19;
	mul.f32 	%f844, %f842, %f842;
	fma.rn.f32 	%f845, %f841, %f841, %f844;
	fma.rn.f32 	%f74, %f843, %f843, %f845;
	setp.gtu.f32 	%p31, %f74, %f737;
	@%p31 bra 	$L__BB0_95;
	mul.f32 	%f846, %f739, %f73;
	cvt.rzi.s32.f32 	%r298, %f846;
	sqrt.rn.f32 	%f847, %f74;
	mul.f32 	%f848, %f739, %f847;
	cvt.rzi.s32.f32 	%r299, %f848;
	mul.wide.s32 	%rd182, %r24, 8;
	add.s64 	%rd183, %rd1, %rd182;
	ld.global.u64 	%rd184, [%rd183];
	mul.wide.s32 	%rd185, %r298, 8;
	add.s64 	%rd186, %rd184, %rd185;
	ld.u64 	%rd187, [%rd186];
	mul.wide.s32 	%rd188, %r299, 4;
	add.s64 	%rd189, %rd187, %rd188;
	atom.add.u32 	%r300, [%rd189], 1;
$L__BB0_95:
	ld.f32 	%f75, [%rd13+36];
	ld.f32 	%f76, [%rd13+40];
	ld.f32 	%f77, [%rd13+44];
	sub.f32 	%f849, %f75, %f14;
	sub.f32 	%f850, %f76, %f15;
	sub.f32 	%f851, %f77, %f16;
	mul.f32 	%f852, %f850, %f850;
	fma.rn.f32 	%f853, %f849, %f849, %f852;
	fma.rn.f32 	%f78, %f851, %f851, %f853;
	setp.gtu.f32 	%p32, %f78, %f737;
	@%p32 bra 	$L__BB0_98;
	sqrt.rn.f32 	%f79, %f78;
	sub.f32 	%f854, %f75, %f17;
	sub.f32 	%f855, %f76, %f18;
	sub.f32 	%f856, %f77, %f19;
	mul.f32 	%f857, %f855, %f855;
	fma.rn.f32 	%f858, %f854, %f854, %f857;
	fma.rn.f32 	%f80, %f856, %f856, %f858;
	setp.gtu.f32 	%p33, %f80, %f737;
	@%p33 bra 	$L__BB0_98;
	mul.f32 	%f859, %f739, %f79;
	cvt.rzi.s32.f32 	%r301, %f859;
	sqrt.rn.f32 	%f860, %f80;
	mul.f32 	%f861, %f739, %f860;
	cvt.rzi.s32.f32 	%r302, %f861;
	mul.wide.s32 	%rd190, %r24, 8;
	add.s64 	%rd191, %rd1, %rd190;
	ld.global.u64 	%rd192, [%rd191];
	mul.wide.s32 	%rd193, %r301, 8;
	add.s64 	%rd194, %rd192, %rd193;
	ld.u64 	%rd195, [%rd194];
	mul.wide.s32 	%rd196, %r302, 4;
	add.s64 	%rd197, %rd195, %rd196;
	atom.add.u32 	%r303, [%rd197], 1;
$L__BB0_98:
	add.s32 	%r809, %r809, 4;
	setp.eq.s32 	%p34, %r809, %r20;
	@%p34 bra 	$L__BB0_57;
	bra.uni 	$L__BB0_86;
$L__BB0_99:
	add.s32 	%r813, %r19, 2;
	setp.ge.u32 	%p57, %r813, %r262;
	@%p57 bra 	$L__BB0_100;
	bra.uni 	$L__BB0_141;
$L__BB0_100:
	add.s32 	%r818, %r2, 1;
	setp.ge.u32 	%p85, %r818, %r262;
	@%p85 bra 	$L__BB0_178;
$L__BB0_101:
	mov.b32 	%r819, 0;
$L__BB0_102:
	sub.s32 	%r368, %r819, %r1;
	sub.s32 	%r64, %r818, %r2;
	mul.lo.s32 	%r65, %r64, %r64;
	mad.lo.s32 	%r369, %r368, %r368, %r65;
	setp.gt.u32 	%p86, %r369, %r15;
	@%p86 bra 	$L__BB0_139;
	sub.s32 	%r370, %r819, %r806;
	mad.lo.s32 	%r371, %r370, %r370, %r65;
	setp.gt.u32 	%p87, %r371, %r15;
	@%p87 bra 	$L__BB0_139;
	ld.global.u64 	%rd328, [%rd4];
	mul.wide.s32 	%rd329, %r2, 8;
	add.s64 	%rd330, %rd328, %rd329;
	ld.u64 	%rd331, [%rd330];
	mul.wide.s32 	%rd332, %r1, 16;
	add.s64 	%rd333, %rd331, %rd332;
	add.s64 	%rd22, %rd333, 8;
	ld.u32 	%r66, [%rd333];
	mul.wide.s32 	%rd334, %r806, 16;
	add.s64 	%rd335, %rd331, %rd334;
	add.s64 	%rd23, %rd335, 8;
	ld.u64 	%rd24, [%rd335+8];
	mul.wide.s32 	%rd336, %r64, 8;
	add.s64 	%rd337, %rd330, %rd336;
	ld.u64 	%rd338, [%rd337];
	mul.wide.u32 	%rd339, %r819, 16;
	add.s64 	%rd340, %rd338, %rd339;
	add.s64 	%rd25, %rd340, 8;
	ld.u32 	%r67, [%rd340];
	setp.eq.s32 	%p88, %r66, 0;
	@%p88 bra 	$L__BB0_139;
	ld.u64 	%rd26, [%rd22];
	ld.u64 	%rd27, [%rd25];
	ld.u32 	%r68, [%rd23+-8];
	mov.b32 	%r820, 0;
$L__BB0_106:
	setp.eq.s32 	%p89, %r67, 0;
	mul.wide.u32 	%rd341, %r820, 12;
	add.s64 	%rd342, %rd26, %rd341;
	ld.f32 	%f155, [%rd342];
	ld.f32 	%f156, [%rd342+4];
	ld.f32 	%f157, [%rd342+8];
	@%p89 bra 	$L__BB0_138;
	mov.b32 	%r821, 0;
$L__BB0_108:
	mul.wide.u32 	%rd343, %r821, 12;
	add.s64 	%rd344, %rd27, %rd343;
	ld.f32 	%f158, [%rd344];
	ld.f32 	%f159, [%rd344+4];
	ld.f32 	%f160, [%rd344+8];
	sub.f32 	%f1050, %f158, %f155;
	sub.f32 	%f1051, %f159, %f156;
	sub.f32 	%f1052, %f160, %f157;
	mul.f32 	%f1053, %f1051, %f1051;
	fma.rn.f32 	%f1054, %f1050, %f1050, %f1053;
	fma.rn.f32 	%f161, %f1052, %f1052, %f1054;
	setp.gtu.f32 	%p90, %f161, %f737;
	@%p90 bra 	$L__BB0_137;
	setp.eq.s32 	%p91, %r68, 0;
	sqrt.rn.f32 	%f162, %f161;
	@%p91 bra 	$L__BB0_137;
	setp.lt.u32 	%p92, %r68, 4;
	mul.f32 	%f1055, %f739, %f162;
	cvt.rzi.s32.f32 	%r71, %f1055;
	mov.b32 	%r823, 0;
	@%p92 bra 	$L__BB0_125;
	mov.b32 	%r822, 0;
$L__BB0_112:
	mul.wide.u32 	%rd345, %r822, 12;
	add.s64 	%rd28, %rd24, %rd345;
	ld.f32 	%f163, [%rd28];
	ld.f32 	%f164, [%rd28+4];
	ld.f32 	%f165, [%rd28+8];
	sub.f32 	%f1056, %f158, %f163;
	sub.f32 	%f1057, %f159, %f164;
	sub.f32 	%f1058, %f160, %f165;
	mul.f32 	%f1059, %f1057, %f1057;
	fma.rn.f32 	%f1060, %f1056, %f1056, %f1059;
	fma.rn.f32 	%f166, %f1058, %f1058, %f1060;
	setp.gtu.f32 	%p93, %f166, %f737;
	@%p93 bra 	$L__BB0_115;
	sqrt.rn.f32 	%f167, %f166;
	sub.f32 	%f1061, %f163, %f155;
	sub.f32 	%f1062, %f164, %f156;
	sub.f32 	%f1063, %f165, %f157;
	mul.f32 	%f1064, %f1062, %f1062;
	fma.rn.f32 	%f1065, %f1061, %f1061, %f1064;
	fma.rn.f32 	%f168, %f1063, %f1063, %f1065;
	setp.gtu.f32 	%p94, %f168, %f737;
	@%p94 bra 	$L__BB0_115;
	mul.f32 	%f1066, %f739, %f167;
	cvt.rzi.s32.f32 	%r376, %f1066;
	sqrt.rn.f32 	%f1067, %f168;
	mul.f32 	%f1068, %f739, %f1067;
	cvt.rzi.s32.f32 	%r377, %f1068;
	mul.wide.s32 	%rd346, %r377, 8;
	add.s64 	%rd347, %rd1, %rd346;
	ld.global.u64 	%rd348, [%rd347];
	mul.wide.s32 	%rd349, %r71, 8;
	add.s64 	%rd350, %rd348, %rd349;
	ld.u64 	%rd351, [%rd350];
	mul.wide.s32 	%rd352, %r376, 4;
	add.s64 	%rd353, %rd351, %rd352;
	atom.add.u32 	%r378, [%rd353], 1;
$L__BB0_115:
	ld.f32 	%f169, [%rd28+12];
	ld.f32 	%f170, [%rd28+16];
	ld.f32 	%f171, [%rd28+20];
	sub.f32 	%f1069, %f158, %f169;
	sub.f32 	%f1070, %f159, %f170;
	sub.f32 	%f1071, %f160, %f171;
	mul.f32 	%f1072, %f1070, %f1070;
	fma.rn.f32 	%f1073, %f1069, %f1069, %f1072;
	fma.rn.f32 	%f172, %f1071, %f1071, %f1073;
	setp.gtu.f32 	%p95, %f172, %f737;
	@%p95 bra 	$L__BB0_118;
	sqrt.rn.f32 	%f173, %f172;
	sub.f32 	%f1074, %f169, %f155;
	sub.f32 	%f1075, %f170, %f156;
	sub.f32 	%f1076, %f171, %f157;
	mul.f32 	%f1077, %f1075, %f1075;
	fma.rn.f32 	%f1078, %f1074, %f1074, %f1077;
	fma.rn.f32 	%f174, %f1076, %f1076, %f1078;
	setp.gtu.f32 	%p96, %f174, %f737;
	@%p96 bra 	$L__BB0_118;
	mul.f32 	%f1079, %f739, %f173;
	cvt.rzi.s32.f32 	%r379, %f1079;
	sqrt.rn.f32 	%f1080, %f174;
	mul.f32 	%f1081, %f739, %f1080;
	cvt.rzi.s32.f32 	%r380, %f1081;
	mul.wide.s32 	%rd354, %r380, 8;
	add.s64 	%rd355, %rd1, %rd354;
	ld.global.u64 	%rd356, [%rd355];
	mul.wide.s32 	%rd357, %r71, 8;
	add.s64 	%rd358, %rd356, %rd357;
	ld.u64 	%rd359, [%rd358];
	mul.wide.s32 	%rd360, %r379, 4;
	add.s64 	%rd361, %rd359, %rd360;
	atom.add.u32 	%r381, [%rd361], 1;
$L__BB0_118:
	ld.f32 	%f175, [%rd28+24];
	ld.f32 	%f176, [%rd28+28];
	ld.f32 	%f177, [%rd28+32];
	sub.f32 	%f1082, %f158, %f175;
	sub.f32 	%f1083, %f159, %f176;
	sub.f32 	%f1084, %f160, %f177;
	mul.f32 	%f1085, %f1083, %f1083;
	fma.rn.f32 	%f1086, %f1082, %f1082, %f1085;
	fma.rn.f32 	%f178, %f1084, %f1084, %f1086;
	setp.gtu.f32 	%p97, %f178, %f737;
	@%p97 bra 	$L__BB0_121;
	sqrt.rn.f32 	%f179, %f178;
	sub.f32 	%f1087, %f175, %f155;
	sub.f32 	%f1088, %f176, %f156;
	sub.f32 	%f1089, %f177, %f157;
	mul.f32 	%f1090, %f1088, %f1088;
	fma.rn.f32 	%f1091, %f1087, %f1087, %f1090;
	fma.rn.f32 	%f180, %f1089, %f1089, %f1091;
	setp.gtu.f32 	%p98, %f180, %f737;
	@%p98 bra 	$L__BB0_121;
	mul.f32 	%f1092, %f739, %f179;
	cvt.rzi.s32.f32 	%r382, %f1092;
	sqrt.rn.f32 	%f1093, %f180;
	mul.f32 	%f1094, %f739, %f1093;
	cvt.rzi.s32.f32 	%r383, %f1094;
	mul.wide.s32 	%rd362, %r383, 8;
	add.s64 	%rd363, %rd1, %rd362;
	ld.global.u64 	%rd364, [%rd363];
	mul.wide.s32 	%rd365, %r71, 8;
	add.s64 	%rd366, %rd364, %rd365;
	ld.u64 	%rd367, [%rd366];
	mul.wide.s32 	%rd368, %r382, 4;
	add.s64 	%rd369, %rd367, %rd368;
	atom.add.u32 	%r384, [%rd369], 1;
$L__BB0_121:
	ld.f32 	%f181, [%rd28+36];
	ld.f32 	%f182, [%rd28+40];
	ld.f32 	%f183, [%rd28+44];
	sub.f32 	%f1095, %f158, %f181;
	sub.f32 	%f1096, %f159, %f182;
	sub.f32 	%f1097, %f160, %f183;
	mul.f32 	%f1098, %f1096, %f1096;
	fma.rn.f32 	%f1099, %f1095, %f1095, %f1098;
	fma.rn.f32 	%f184, %f1097, %f1097, %f1099;
	setp.gtu.f32 	%p99, %f184, %f737;
	@%p99 bra 	$L__BB0_124;
	sqrt.rn.f32 	%f185, %f184;
	sub.f32 	%f1100, %f181, %f155;
	sub.f32 	%f1101, %f182, %f156;
	sub.f32 	%f1102, %f183, %f157;
	mul.f32 	%f1103, %f1101, %f1101;
	fma.rn.f32 	%f1104, %f1100, %f1100, %f1103;
	fma.rn.f32 	%f186, %f1102, %f1102, %f1104;
	setp.gtu.f32 	%p100, %f186, %f737;
	@%p100 bra 	$L__BB0_124;
	mul.f32 	%f1105, %f739, %f185;
	cvt.rzi.s32.f32 	%r385, %f1105;
	sqrt.rn.f32 	%f1106, %f186;
	mul.f32 	%f1107, %f739, %f1106;
	cvt.rzi.s32.f32 	%r386, %f1107;
	mul.wide.s32 	%rd370, %r386, 8;
	add.s64 	%rd371, %rd1, %rd370;
	ld.global.u64 	%rd372, [%rd371];
	mul.wide.s32 	%rd373, %r71, 8;
	add.s64 	%rd374, %rd372, %rd373;
	ld.u64 	%rd375, [%rd374];
	mul.wide.s32 	%rd376, %r385, 4;
	add.s64 	%rd377, %rd375, %rd376;
	atom.add.u32 	%r387, [%rd377], 1;
$L__BB0_124:
	add.s32 	%r822, %r822, 4;
	and.b32  	%r823, %r68, -4;
	setp.ne.s32 	%p101, %r822, %r823;
	@%p101 bra 	$L__BB0_112;
$L__BB0_125:
	and.b32  	%r388, %r68, 3;
	setp.eq.s32 	%p102, %r388, 0;
	@%p102 bra 	$L__BB0_137;
	mul.wide.u32 	%rd378, %r823, 12;
	add.s64 	%rd29, %rd24, %rd378;
	ld.f32 	%f187, [%rd29];
	ld.f32 	%f188, [%rd29+4];
	ld.f32 	%f189, [%rd29+8];
	sub.f32 	%f1108, %f158, %f187;
	sub.f32 	%f1109, %f159, %f188;
	sub.f32 	%f1110, %f160, %f189;
	mul.f32 	%f1111, %f1109, %f1109;
	fma.rn.f32 	%f1112, %f1108, %f1108, %f1111;
	fma.rn.f32 	%f190, %f1110, %f1110, %f1112;
	setp.gtu.f32 	%p103, %f190, %f737;
	@%p103 bra 	$L__BB0_129;
	sqrt.rn.f32 	%f191, %f190;
	sub.f32 	%f1113, %f187, %f155;
	sub.f32 	%f1114, %f188, %f156;
	sub.f32 	%f1115, %f189, %f157;
	mul.f32 	%f1116, %f1114, %f1114;
	fma.rn.f32 	%f1117, %f1113, %f1113, %f1116;
	fma.rn.f32 	%f192, %f1115, %f1115, %f1117;
	setp.gtu.f32 	%p104, %f192, %f737;
	@%p104 bra 	$L__BB0_129;
	mul.f32 	%f1118, %f739, %f191;
	cvt.rzi.s32.f32 	%r389, %f1118;
	sqrt.rn.f32 	%f1119, %f192;
	mul.f32 	%f1120, %f739, %f1119;
	cvt.rzi.s32.f32 	%r390, %f1120;
	mul.wide.s32 	%rd379, %r390, 8;
	add.s64 	%rd380, %rd1, %rd379;
	ld.global.u64 	%rd381, [%rd380];
	mul.wide.s32 	%rd382, %r71, 8;
	add.s64 	%rd383, %rd381, %rd382;
	ld.u64 	%rd384, [%rd383];
	mul.wide.s32 	%rd385, %r389, 4;
	add.s64 	%rd386, %rd384, %rd385;
	atom.add.u32 	%r391, [%rd386], 1;
$L__BB0_129:
	and.b32  	%r392, %r68, 3;
	setp.eq.s32 	%p105, %r392, 1;
	@%p105 bra 	$L__BB0_137;
	ld.f32 	%f193, [%rd29+12];
	ld.f32 	%f194, [%rd29+16];
	ld.f32 	%f195, [%rd29+20];
	sub.f32 	%f1121, %f158, %f193;
	sub.f32 	%f1122, %f159, %f194;
	sub.f32 	%f1123, %f160, %f195;
	mul.f32 	%f1124, %f1122, %f1122;
	fma.rn.f32 	%f1125, %f1121, %f1121, %f1124;
	fma.rn.f32 	%f196, %f1123, %f1123, %f1125;
	setp.gtu.f32 	%p106, %f196, %f737;
	@%p106 bra 	$L__BB0_133;
	sqrt.rn.f32 	%f197, %f196;
	sub.f32 	%f1126, %f193, %f155;
	sub.f32 	%f1127, %f194, %f156;
	sub.f32 	%f1128, %f195, %f157;
	mul.f32 	%f1129, %f1127, %f1127;
	fma.rn.f32 	%f1130, %f1126, %f1126, %f1129;
	fma.rn.f32 	%f198, %f1128, %f1128, %f1130;
	setp.gtu.f32 	%p107, %f198, %f737;
	@%p107 bra 	$L__BB0_133;
	mul.f32 	%f1131, %f739, %f197;
	cvt.rzi.s32.f32 	%r393, %f1131;
	sqrt.rn.f32 	%f1132, %f198;
	mul.f32 	%f1133, %f739, %f1132;
	cvt.rzi.s32.f32 	%r394, %f1133;
	mul.wide.s32 	%rd387, %r394, 8;
	add.s64 	%rd388, %rd1, %rd387;
	ld.global.u64 	%rd389, [%rd388];
	mul.wide.s32 	%rd390, %r71, 8;
	add.s64 	%rd391, %rd389, %rd390;
	ld.u64 	%rd392, [%rd391];
	mul.wide.s32 	%rd393, %r393, 4;
	add.s64 	%rd394, %rd392, %rd393;
	atom.add.u32 	%r395, [%rd394], 1;
$L__BB0_133:
	and.b32  	%r396, %r68, 3;
	setp.eq.s32 	%p108, %r396, 2;
	@%p108 bra 	$L__BB0_137;
	ld.f32 	%f199, [%rd29+24];
	ld.f32 	%f200, [%rd29+28];
	ld.f32 	%f201, [%rd29+32];
	sub.f32 	%f1134, %f158, %f199;
	sub.f32 	%f1135, %f159, %f200;
	sub.f32 	%f1136, %f160, %f201;
	mul.f32 	%f1137, %f1135, %f1135;
	fma.rn.f32 	%f1138, %f1134, %f1134, %f1137;
	fma.rn.f32 	%f202, %f1136, %f1136, %f1138;
	setp.gtu.f32 	%p109, %f202, %f737;
	@%p109 bra 	$L__BB0_137;
	sqrt.rn.f32 	%f203, %f202;
	sub.f32 	%f1139, %f199, %f155;
	sub.f32 	%f1140, %f200, %f156;
	sub.f32 	%f1141, %f201, %f157;
	mul.f32 	%f1142, %f1140, %f1140;
	fma.rn.f32 	%f1143, %f1139, %f1139, %f1142;
	fma.rn.f32 	%f204, %f1141, %f1141, %f1143;
	setp.gtu.f32 	%p110, %f204, %f737;
	@%p110 bra 	$L__BB0_137;
	mul.f32 	%f1144, %f739, %f203;
	cvt.rzi.s32.f32 	%r397, %f1144;
	sqrt.rn.f32 	%f1145, %f204;
	mul.f32 	%f1146, %f739, %f1145;
	cvt.rzi.s32.f32 	%r398, %f1146;
	mul.wide.s32 	%rd395, %r398, 8;
	add.s64 	%rd396, %rd1, %rd395;
	ld.global.u64 	%rd397, [%rd396];
	mul.wide.s32 	%rd398, %r71, 8;
	add.s64 	%rd399, %rd397, %rd398;
	ld.u64 	%rd400, [%rd399];
	mul.wide.s32 	%rd401, %r397, 4;
	add.s64 	%rd402, %rd400, %rd401;
	atom.add.u32 	%r399, [%rd402], 1;
$L__BB0_137:
	add.s32 	%r821, %r821, 1;
	setp.ne.s32 	%p111, %r821, %r67;
	@%p111 bra 	$L__BB0_108;
$L__BB0_138:
	add.s32 	%r820, %r820, 1;
	setp.ne.s32 	%p112, %r820, %r66;
	@%p112 bra 	$L__BB0_106;
$L__BB0_139:
	add.s32 	%r819, %r819, 1;
	setp.eq.s32 	%p113, %r819, %r262;
	@%p113 bra 	$L__BB0_140;
	bra.uni 	$L__BB0_102;
$L__BB0_140:
	add.s32 	%r818, %r818, 1;
	setp.lt.u32 	%p114, %r818, %r262;
	@%p114 bra 	$L__BB0_101;
	bra.uni 	$L__BB0_178;
$L__BB0_141:
	sub.s32 	%r336, %r813, %r1;
	sub.s32 	%r337, %r813, %r806;
	max.u32 	%r338, %r337, %r336;
	setp.gt.u32 	%p58, %r338, %r14;
	@%p58 bra 	$L__BB0_177;
	ld.global.u64 	%rd251, [%rd4];
	mul.wide.s32 	%rd252, %r2, 8;
	add.s64 	%rd253, %rd251, %rd252;
	ld.u64 	%rd254, [%rd253];
	mul.wide.s32 	%rd255, %r1, 16;
	add.s64 	%rd256, %rd254, %rd255;
	add.s64 	%rd15, %rd256, 8;
	ld.u32 	%r47, [%rd256];
	mul.wide.s32 	%rd257, %r806, 16;
	add.s64 	%rd258, %rd254, %rd257;
	add.s64 	%rd16, %rd258, 8;
	ld.u64 	%rd17, [%rd258+8];
	mul.wide.s32 	%rd259, %r813, 16;
	add.s64 	%rd260, %rd254, %rd259;
	add.s64 	%rd18, %rd260, 8;
	ld.u32 	%r48, [%rd260];
	setp.eq.s32 	%p59, %r47, 0;
	@%p59 bra 	$L__BB0_177;
	ld.u64 	%rd19, [%rd15];
	ld.u64 	%rd20, [%rd18];
	ld.u32 	%r49, [%rd16+-8];
	mov.b32 	%r814, 0;
$L__BB0_144:
	setp.eq.s32 	%p60, %r48, 0;
	mul.wide.u32 	%rd261, %r814, 12;
	add.s64 	%rd262, %rd19, %rd261;
	ld.f32 	%f105, [%rd262];
	ld.f32 	%f106, [%rd262+4];
	ld.f32 	%f107, [%rd262+8];
	@%p60 bra 	$L__BB0_176;
	mov.b32 	%r815, 0;
$L__BB0_146:
	mul.wide.u32 	%rd263, %r815, 12;
	add.s64 	%rd264, %rd20, %rd263;
	ld.f32 	%f108, [%rd264];
	ld.f32 	%f109, [%rd264+4];
	ld.f32 	%f110, [%rd264+8];
	sub.f32 	%f953, %f108, %f105;
	sub.f32 	%f954, %f109, %f106;
	sub.f32 	%f955, %f110, %f107;
	mul.f32 	%f956, %f954, %f954;
	fma.rn.f32 	%f957, %f953, %f953, %f956;
	fma.rn.f32 	%f111, %f955, %f955, %f957;
	setp.gtu.f32 	%p61, %f111, %f737;
	@%p61 bra 	$L__BB0_175;
	setp.eq.s32 	%p62, %r49, 0;
	sqrt.rn.f32 	%f112, %f111;
	@%p62 bra 	$L__BB0_175;
	setp.lt.u32 	%p63, %r49, 4;
	mul.f32 	%f958, %f739, %f112;
	cvt.rzi.s32.f32 	%r52, %f958;
	mov.b32 	%r817, 0;
	@%p63 bra 	$L__BB0_163;
	mov.b32 	%r816, 0;
$L__BB0_150:
	mul.wide.u32 	%rd265, %r816, 12;
	add.s64 	%rd21, %rd17, %rd265;
	ld.f32 	%f113, [%rd21];
	ld.f32 	%f114, [%rd21+4];
	ld.f32 	%f115, [%rd21+8];
	sub.f32 	%f959, %f108, %f113;
	sub.f32 	%f960, %f109, %f114;
	sub.f32 	%f961, %f110, %f115;
	mul.f32 	%f962, %f960, %f960;
	fma.rn.f32 	%f963, %f959, %f959, %f962;
	fma.rn.f32 	%f116, %f961, %f961, %f963;
	setp.gtu.f32 	%p64, %f116, %f737;
	@%p64 bra 	$L__BB0_153;
	sqrt.rn.f32 	%f117, %f116;
	sub.f32 	%f964, %f113, %f105;
	sub.f32 	%f965, %f114, %f106;
	sub.f32 	%f966, %f115, %f107;
	mul.f32 	%f967, %f965, %f965;
	fma.rn.f32 	%f968, %f964, %f964, %f967;
	fma.rn.f32 	%f118, %f966, %f966, %f968;
	setp.gtu.f32 	%p65, %f118, %f737;
	@%p65 bra 	$L__BB0_153;
	mul.f32 	%f969, %f739, %f117;
	cvt.rzi.s32.f32 	%r343, %f969;
	sqrt.rn.f32 	%f970, %f118;
	mul.f32 	%f971, %f739, %f970;
	cvt.rzi.s32.f32 	%r344, %f971;
	mul.wide.s32 	%rd266, %r344, 8;
	add.s64 	%rd267, %rd1, %rd266;
	ld.global.u64 	%rd268, [%rd267];
	mul.wide.s32 	%rd269, %r52, 8;
	add.s64 	%rd270, %rd268, %rd269;
	ld.u64 	%rd271, [%rd270];
	mul.wide.s32 	%rd272, %r343, 4;
	add.s64 	%rd273, %rd271, %rd272;
	atom.add.u32 	%r345, [%rd273], 1;
$L__BB0_153:
	ld.f32 	%f119, [%rd21+12];
	ld.f32 	%f120, [%rd21+16];
	ld.f32 	%f121, [%rd21+20];
	sub.f32 	%f972, %f108, %f119;
	sub.f32 	%f973, %f109, %f120;
	sub.f32 	%f974, %f110, %f121;
	mul.f32 	%f975, %f973, %f973;
	fma.rn.f32 	%f976, %f972, %f972, %f975;
	fma.rn.f32 	%f122, %f974, %f974, %f976;
	setp.gtu.f32 	%p66, %f122, %f737;
	@%p66 bra 	$L__BB0_156;
	sqrt.rn.f32 	%f123, %f122;
	sub.f32 	%f977, %f119, %f105;
	sub.f32 	%f978, %f120, %f106;
	sub.f32 	%f979, %f121, %f107;
	mul.f32 	%f980, %f978, %f978;
	fma.rn.f32 	%f981, %f977, %f977, %f980;
	fma.rn.f32 	%f124, %f979, %f979, %f981;
	setp.gtu.f32 	%p67, %f124, %f737;
	@%p67 bra 	$L__BB0_156;
	mul.f32 	%f982, %f739, %f123;
	cvt.rzi.s32.f32 	%r346, %f982;
	sqrt.rn.f32 	%f983, %f124;
	mul.f32 	%f984, %f739, %f983;
	cvt.rzi.s32.f32 	%r347, %f984;
	mul.wide.s32 	%rd274, %r347, 8;
	add.s64 	%rd275, %rd1, %rd274;
	ld.global.u64 	%rd276, [%rd275];
	mul.wide.s32 	%rd277, %r52, 8;
	add.s64 	%rd278, %rd276, %rd277;
	ld.u64 	%rd279, [%rd278];
	mul.wide.s32 	%rd280, %r346, 4;
	add.s64 	%rd281, %rd279, %rd280;
	atom.add.u32 	%r348, [%rd281], 1;
$L__BB0_156:
	ld.f32 	%f125, [%rd21+24];
	ld.f32 	%f126, [%rd21+28];
	ld.f32 	%f127, [%rd21+32];
	sub.f32 	%f985, %f108, %f125;
	sub.f32 	%f986, %f109, %f126;
	sub.f32 	%f987, %f110, %f127;
	mul.f32 	%f988, %f986, %f986;
	fma.rn.f32 	%f989, %f985, %f985, %f988;
	fma.rn.f32 	%f128, %f987, %f987, %f989;
	setp.gtu.f32 	%p68, %f128, %f737;
	@%p68 bra 	$L__BB0_159;
	sqrt.rn.f32 	%f129, %f128;
	sub.f32 	%f990, %f125, %f105;
	sub.f32 	%f991, %f126, %f106;
	sub.f32 	%f992, %f127, %f107;
	mul.f32 	%f993, %f991, %f991;
	fma.rn.f32 	%f994, %f990, %f990, %f993;
	fma.rn.f32 	%f130, %f992, %f992, %f994;
	setp.gtu.f32 	%p69, %f130, %f737;
	@%p69 bra 	$L__BB0_159;
	mul.f32 	%f995, %f739, %f129;
	cvt.rzi.s32.f32 	%r349, %f995;
	sqrt.rn.f32 	%f996, %f130;
	mul.f32 	%f997, %f739, %f996;
	cvt.rzi.s32.f32 	%r350, %f997;
	mul.wide.s32 	%rd282, %r350, 8;
	add.s64 	%rd283, %rd1, %rd282;
	ld.global.u64 	%rd284, [%rd283];
	mul.wide.s32 	%rd285, %r52, 8;
	add.s64 	%rd286, %rd284, %rd285;
	ld.u64 	%rd287, [%rd286];
	mul.wide.s32 	%rd288, %r349, 4;
	add.s64 	%rd289, %rd287, %rd288;
	atom.add.u32 	%r351, [%rd289], 1;
$L__BB0_159:
	ld.f32 	%f131, [%rd21+36];
	ld.f32 	%f132, [%rd21+40];
	ld.f32 	%f133, [%rd21+44];
	sub.f32 	%f998, %f108, %f131;
	sub.f32 	%f999, %f109, %f132;
	sub.f32 	%f1000, %f110, %f133;
	mul.f32 	%f1001, %f999, %f999;
	fma.rn.f32 	%f1002, %f998, %f998, %f1001;
	fma.rn.f32 	%f134, %f1000, %f1000, %f1002;
	setp.gtu.f32 	%p70, %f134, %f737;
	@%p70 bra 	$L__BB0_162;
	sqrt.rn.f32 	%f135, %f134;
	sub.f32 	%f1003, %f131, %f105;
	sub.f32 	%f1004, %f132, %f106;
	sub.f32 	%f1005, %f133, %f107;
	mul.f32 	%f1006, %f1004, %f1004;
	fma.rn.f32 	%f1007, %f1003, %f1003, %f1006;
	fma.rn.f32 	%f136, %f1005, %f1005, %f1007;
	setp.gtu.f32 	%p71, %f136, %f737;
	@%p71 bra 	$L__BB0_162;
	mul.f32 	%f1008, %f739, %f135;
	cvt.rzi.s32.f32 	%r352, %f1008;
	sqrt.rn.f32 	%f1009, %f136;
	mul.f32 	%f1010, %f739, %f1009;
	cvt.rzi.s32.f32 	%r353, %f1010;
	mul.wide.s32 	%rd290, %r353, 8;
	add.s64 	%rd291, %rd1, %rd290;
	ld.global.u64 	%rd292, [%rd291];
	mul.wide.s32 	%rd293, %r52, 8;
	add.s64 	%rd294, %rd292, %rd293;
	ld.u64 	%rd295, [%rd294];
	mul.wide.s32 	%rd296, %r352, 4;
	add.s64 	%rd297, %rd295, %rd296;
	atom.add.u32 	%r354, [%rd297], 1;
$L__BB0_162:
	add.s32 	%r816, %r816, 4;
	and.b32  	%r817, %r49, -4;
	setp.ne.s32 	%p72, %r816, %r817;
	@%p72 bra 	$L__BB0_150;
$L__BB0_163:
	and.b32  	%r355, %r49, 3;
	setp.eq.s32 	%p73, %r355, 0;
	@%p73 bra 	$L__BB0_175;
	mul.wide.u32 	%rd298, %r817, 12;
	add.s64 	%rd299, %rd17, %rd298;
	ld.f32 	%f137, [%rd299];
	ld.f32 	%f138, [%rd299+4];
	ld.f32 	%f139, [%rd299+8];
	sub.f32 	%f1011, %f108, %f137;
	sub.f32 	%f1012, %f109, %f138;
	sub.f32 	%f1013, %f110, %f139;
	mul.f32 	%f1014, %f1012, %f1012;
	fma.rn.f32 	%f1015, %f1011, %f1011, %f1014;
	fma.rn.f32 	%f140, %f1013, %f1013, %f1015;
	setp.gtu.f32 	%p74, %f140, %f737;
	@%p74 bra 	$L__BB0_167;
	sqrt.rn.f32 	%f141, %f140;
	sub.f32 	%f1016, %f137, %f105;
	sub.f32 	%f1017, %f138, %f106;
	sub.f32 	%f1018, %f139, %f107;
	mul.f32 	%f1019, %f1017, %f1017;
	fma.rn.f32 	%f1020, %f1016, %f1016, %f1019;
	fma.rn.f32 	%f142, %f1018, %f1018, %f1020;
	setp.gtu.f32 	%p75, %f142, %f737;
	@%p75 bra 	$L__BB0_167;
	mul.f32 	%f1021, %f739, %f141;
	cvt.rzi.s32.f32 	%r356, %f1021;
	sqrt.rn.f32 	%f1022, %f142;
	mul.f32 	%f1023, %f739, %f1022;
	cvt.rzi.s32.f32 	%r357, %f1023;
	mul.wide.s32 	%rd300, %r357, 8;
	add.s64 	%rd301, %rd1, %rd300;
	ld.global.u64 	%rd302, [%rd301];
	mul.wide.s32 	%rd303, %r52, 8;
	add.s64 	%rd304, %rd302, %rd303;
	ld.u64 	%rd305, [%rd304];
	mul.wide.s32 	%rd306, %r356, 4;
	add.s64 	%rd307, %rd305, %rd306;
	atom.add.u32 	%r358, [%rd307], 1;
$L__BB0_167:
	and.b32  	%r359, %r49, 3;
	setp.eq.s32 	%p76, %r359, 1;
	@%p76 bra 	$L__BB0_175;
	mul.wide.u32 	%rd308, %r817, 12;
	add.s64 	%rd309, %rd17, %rd308;
	ld.f32 	%f143, [%rd309+12];
	ld.f32 	%f144, [%rd309+16];
	ld.f32 	%f145, [%rd309+20];
	sub.f32 	%f1024, %f108, %f143;
	sub.f32 	%f1025, %f109, %f144;
	sub.f32 	%f1026, %f110, %f145;
	mul.f32 	%f1027, %f1025, %f1025;
	fma.rn.f32 	%f1028, %f1024, %f1024, %f1027;
	fma.rn.f32 	%f146, %f1026, %f1026, %f1028;
	setp.gtu.f32 	%p77, %f146, %f737;
	@%p77 bra 	$L__BB0_171;
	sqrt.rn.f32 	%f147, %f146;
	sub.f32 	%f1029, %f143, %f105;
	sub.f32 	%f1030, %f144, %f106;
	sub.f32 	%f1031, %f145, %f107;
	mul.f32 	%f1032, %f1030, %f1030;
	fma.rn.f32 	%f1033, %f1029, %f1029, %f1032;
	fma.rn.f32 	%f148, %f1031, %f1031, %f1033;
	setp.gtu.f32 	%p78, %f148, %f737;
	@%p78 bra 	$L__BB0_171;
	mul.f32 	%f1034, %f739, %f147;
	cvt.rzi.s32.f32 	%r360, %f1034;
	sqrt.rn.f32 	%f1035, %f148;
	mul.f32 	%f1036, %f739, %f1035;
	cvt.rzi.s32.f32 	%r361, %f1036;
	mul.wide.s32 	%rd310, %r361, 8;
	add.s64 	%rd311, %rd1, %rd310;
	ld.global.u64 	%rd312, [%rd311];
	mul.wide.s32 	%rd313, %r52, 8;
	add.s64 	%rd314, %rd312, %rd313;
	ld.u64 	%rd315, [%rd314];
	mul.wide.s32 	%rd316, %r360, 4;
	add.s64 	%rd317, %rd315, %rd316;
	atom.add.u32 	%r362, [%rd317], 1;
$L__BB0_171:
	and.b32  	%r363, %r49, 3;
	setp.eq.s32 	%p79, %r363, 2;
	@%p79 bra 	$L__BB0_175;
	mul.wide.u32 	%rd318, %r817, 12;
	add.s64 	%rd319, %rd17, %rd318;
	ld.f32 	%f149, [%rd319+24];
	ld.f32 	%f150, [%rd319+28];
	ld.f32 	%f151, [%rd319+32];
	sub.f32 	%f1037, %f108, %f149;
	sub.f32 	%f1038, %f109, %f150;
	sub.f32 	%f1039, %f110, %f151;
	mul.f32 	%f1040, %f1038, %f1038;
	fma.rn.f32 	%f1041, %f1037, %f1037, %f1040;
	fma.rn.f32 	%f152, %f1039, %f1039, %f1041;
	setp.gtu.f32 	%p80, %f152, %f737;
	@%p80 bra 	$L__BB0_175;
	sqrt.rn.f32 	%f153, %f152;
	sub.f32 	%f1042, %f149, %f105;
	sub.f32 	%f1043, %f150, %f106;
	sub.f32 	%f1044, %f151, %f107;
	mul.f32 	%f1045, %f1043, %f1043;
	fma.rn.f32 	%f1046, %f1042, %f1042, %f1045;
	fma.rn.f32 	%f154, %f1044, %f1044, %f1046;
	setp.gtu.f32 	%p81, %f154, %f737;
	@%p81 bra 	$L__BB0_175;
	mul.f32 	%f1047, %f739, %f153;
	cvt.rzi.s32.f32 	%r364, %f1047;
	sqrt.rn.f32 	%f1048, %f154;
	mul.f32 	%f1049, %f739, %f1048;
	cvt.rzi.s32.f32 	%r365, %f1049;
	mul.wide.s32 	%rd320, %r365, 8;
	add.s64 	%rd321, %rd1, %rd320;
	ld.global.u64 	%rd322, [%rd321];
	mul.wide.s32 	%rd323, %r52, 8;
	add.s64 	%rd324, %rd322, %rd323;
	ld.u64 	%rd325, [%rd324];
	mul.wide.s32 	%rd326, %r364, 4;
	add.s64 	%rd327, %rd325, %rd326;
	atom.add.u32 	%r366, [%rd327], 1;
$L__BB0_175:
	add.s32 	%r815, %r815, 1;
	setp.ne.s32 	%p82, %r815, %r48;
	@%p82 bra 	$L__BB0_146;
$L__BB0_176:
	add.s32 	%r814, %r814, 1;
	setp.ne.s32 	%p83, %r814, %r47;
	@%p83 bra 	$L__BB0_144;
$L__BB0_177:
	add.s32 	%r813, %r813, 1;
	setp.eq.s32 	%p84, %r813, %r262;
	@%p84 bra 	$L__BB0_100;
	bra.uni 	$L__BB0_141;
$L__BB0_178:
	add.s32 	%r824, %r3, 1;
	setp.ge.u32 	%p115, %r824, %r262;
	@%p115 bra 	$L__BB0_179;
	bra.uni 	$L__BB0_181;
$L__BB0_179:
	add.s32 	%r805, %r806, 1;
	setp.lt.u32 	%p146, %r805, %r262;
	@%p146 bra 	$L__BB0_36;
	bra.uni 	$L__BB0_14;
$L__BB0_180:
	add.s32 	%r824, %r824, 1;
	setp.ge.u32 	%p145, %r824, %r262;
	@%p145 bra 	$L__BB0_179;
$L__BB0_181:
	mov.b32 	%r825, 0;
$L__BB0_182:
	mov.b32 	%r826, 0;
$L__BB0_183:
	sub.s32 	%r402, %r826, %r1;
	sub.s32 	%r403, %r825, %r2;
	sub.s32 	%r404, %r824, %r3;
	mul.lo.s32 	%r405, %r404, %r404;
	mad.lo.s32 	%r83, %r403, %r403, %r405;
	mad.lo.s32 	%r406, %r402, %r402, %r83;
	setp.gt.u32 	%p116, %r406, %r15;
	@%p116 bra 	$L__BB0_220;
	sub.s32 	%r407, %r826, %r806;
	mad.lo.s32 	%r408, %r407, %r407, %r83;
	setp.gt.u32 	%p117, %r408, %r15;
	@%p117 bra 	$L__BB0_220;
	ld.global.u64 	%rd403, [%rd4];
	mul.wide.s32 	%rd404, %r2, 8;
	add.s64 	%rd405, %rd403, %rd404;
	ld.u64 	%rd406, [%rd405];
	mul.wide.s32 	%rd407, %r1, 16;
	add.s64 	%rd408, %rd406, %rd407;
	add.s64 	%rd30, %rd408, 8;
	ld.u32 	%r84, [%rd408];
	mul.wide.s32 	%rd409, %r806, 16;
	add.s64 	%rd410, %rd406, %rd409;
	add.s64 	%rd31, %rd410, 8;
	ld.u64 	%rd32, [%rd410+8];
	mul.wide.s32 	%rd411, %r404, 8;
	add.s64 	%rd412, %rd4, %rd411;
	ld.global.u64 	%rd413, [%rd412];
	mul.wide.u32 	%rd414, %r825, 8;
	add.s64 	%rd415, %rd413, %rd414;
	ld.u64 	%rd416, [%rd415];
	mul.wide.u32 	%rd417, %r826, 16;
	add.s64 	%rd418, %rd416, %rd417;
	add.s64 	%rd33, %rd418, 8;
	ld.u32 	%r85, [%rd418];
	setp.eq.s32 	%p118, %r84, 0;
	@%p118 bra 	$L__BB0_220;
	ld.u64 	%rd34, [%rd30];
	ld.u64 	%rd35, [%rd33];
	ld.u32 	%r86, [%rd31+-8];
	mov.b32 	%r827, 0;
$L__BB0_187:
	setp.eq.s32 	%p119, %r85, 0;
	mul.wide.u32 	%rd419, %r827, 12;
	add.s64 	%rd420, %rd34, %rd419;
	ld.f32 	%f205, [%rd420];
	ld.f32 	%f206, [%rd420+4];
	ld.f32 	%f207, [%rd420+8];
	@%p119 bra 	$L__BB0_219;
	mov.b32 	%r828, 0;
$L__BB0_189:
	mul.wide.u32 	%rd421, %r828, 12;
	add.s64 	%rd422, %rd35, %rd421;
	ld.f32 	%f208, [%rd422];
	ld.f32 	%f209, [%rd422+4];
	ld.f32 	%f210, [%rd422+8];
	sub.f32 	%f1147, %f208, %f205;
	sub.f32 	%f1148, %f209, %f206;
	sub.f32 	%f1149, %f210, %f207;
	mul.f32 	%f1150, %f1148, %f1148;
	fma.rn.f32 	%f1151, %f1147, %f1147, %f1150;
	fma.rn.f32 	%f211, %f1149, %f1149, %f1151;
	setp.gtu.f32 	%p120, %f211, %f737;
	@%p120 bra 	$L__BB0_218;
	setp.eq.s32 	%p121, %r86, 0;
	sqrt.rn.f32 	%f212, %f211;
	@%p121 bra 	$L__BB0_218;
	setp.lt.u32 	%p122, %r86, 4;
	mul.f32 	%f1152, %f739, %f212;
	cvt.rzi.s32.f32 	%r89, %f1152;
	mov.b32 	%r830, 0;
	@%p122 bra 	$L__BB0_206;
	mov.b32 	%r829, 0;
$L__BB0_193:
	mul.wide.u32 	%rd423, %r829, 12;
	add.s64 	%rd36, %rd32, %rd423;
	ld.f32 	%f213, [%rd36];
	ld.f32 	%f214, [%rd36+4];
	ld.f32 	%f215, [%rd36+8];
	sub.f32 	%f1153, %f208, %f213;
	sub.f32 	%f1154, %f209, %f214;
	sub.f32 	%f1155, %f210, %f215;
	mul.f32 	%f1156, %f1154, %f1154;
	fma.rn.f32 	%f1157, %f1153, %f1153, %f1156;
	fma.rn.f32 	%f216, %f1155, %f1155, %f1157;
	setp.gtu.f32 	%p123, %f216, %f737;
	@%p123 bra 	$L__BB0_196;
	sqrt.rn.f32 	%f217, %f216;
	sub.f32 	%f1158, %f213, %f205;
	sub.f32 	%f1159, %f214, %f206;
	sub.f32 	%f1160, %f215, %f207;
	mul.f32 	%f1161, %f1159, %f1159;
	fma.rn.f32 	%f1162, %f1158, %f1158, %f1161;
	fma.rn.f32 	%f218, %f1160, %f1160, %f1162;
	setp.gtu.f32 	%p124, %f218, %f737;
	@%p124 bra 	$L__BB0_196;
	mul.f32 	%f1163, %f739, %f217;
	cvt.rzi.s32.f32 	%r414, %f1163;
	sqrt.rn.f32 	%f1164, %f218;
	mul.f32 	%f1165, %f739, %f1164;
	cvt.rzi.s32.f32 	%r415, %f1165;
	mul.wide.s32 	%rd424, %r415, 8;
	add.s64 	%rd425, %rd1, %rd424;
	ld.global.u64 	%rd426, [%rd425];
	mul.wide.s32 	%rd427, %r89, 8;
	add.s64 	%rd428, %rd426, %rd427;
	ld.u64 	%rd429, [%rd428];
	mul.wide.s32 	%rd430, %r414, 4;
	add.s64 	%rd431, %rd429, %rd430;
	atom.add.u32 	%r416, [%rd431], 1;
$L__BB0_196:
	ld.f32 	%f219, [%rd36+12];
	ld.f32 	%f220, [%rd36+16];
	ld.f32 	%f221, [%rd36+20];
	sub.f32 	%f1166, %f208, %f219;
	sub.f32 	%f1167, %f209, %f220;
	sub.f32 	%f1168, %f210, %f221;
	mul.f32 	%f1169, %f1167, %f1167;
	fma.rn.f32 	%f1170, %f1166, %f1166, %f1169;
	fma.rn.f32 	%f222, %f1168, %f1168, %f1170;
	setp.gtu.f32 	%p125, %f222, %f737;
	@%p125 bra 	$L__BB0_199;
	sqrt.rn.f32 	%f223, %f222;
	sub.f32 	%f1171, %f219, %f205;
	sub.f32 	%f1172, %f220, %f206;
	sub.f32 	%f1173, %f221, %f207;
	mul.f32 	%f1174, %f1172, %f1172;
	fma.rn.f32 	%f1175, %f1171, %f1171, %f1174;
	fma.rn.f32 	%f224, %f1173, %f1173, %f1175;
	setp.gtu.f32 	%p126, %f224, %f737;
	@%p126 bra 	$L__BB0_199;
	mul.f32 	%f1176, %f739, %f223;
	cvt.rzi.s32.f32 	%r417, %f1176;
	sqrt.rn.f32 	%f1177, %f224;
	mul.f32 	%f1178, %f739, %f1177;
	cvt.rzi.s32.f32 	%r418, %f1178;
	mul.wide.s32 	%rd432, %r418, 8;
	add.s64 	%rd433, %rd1, %rd432;
	ld.global.u64 	%rd434, [%rd433];
	mul.wide.s32 	%rd435, %r89, 8;
	add.s64 	%rd436, %rd434, %rd435;
	ld.u64 	%rd437, [%rd436];
	mul.wide.s32 	%rd438, %r417, 4;
	add.s64 	%rd439, %rd437, %rd438;
	atom.add.u32 	%r419, [%rd439], 1;
$L__BB0_199:
	ld.f32 	%f225, [%rd36+24];
	ld.f32 	%f226, [%rd36+28];
	ld.f32 	%f227, [%rd36+32];
	sub.f32 	%f1179, %f208, %f225;
	sub.f32 	%f1180, %f209, %f226;
	sub.f32 	%f1181, %f210, %f227;
	mul.f32 	%f1182, %f1180, %f1180;
	fma.rn.f32 	%f1183, %f1179, %f1179, %f1182;
	fma.rn.f32 	%f228, %f1181, %f1181, %f1183;
	setp.gtu.f32 	%p127, %f228, %f737;
	@%p127 bra 	$L__BB0_202;
	sqrt.rn.f32 	%f229, %f228;
	sub.f32 	%f1184, %f225, %f205;
	sub.f32 	%f1185, %f226, %f206;
	sub.f32 	%f1186, %f227, %f207;
	mul.f32 	%f1187, %f1185, %f1185;
	fma.rn.f32 	%f1188, %f1184, %f1184, %f1187;
	fma.rn.f32 	%f230, %f1186, %f1186, %f1188;
	setp.gtu.f32 	%p128, %f230, %f737;
	@%p128 bra 	$L__BB0_202;
	mul.f32 	%f1189, %f739, %f229;
	cvt.rzi.s32.f32 	%r420, %f1189;
	sqrt.rn.f32 	%f1190, %f230;
	mul.f32 	%f1191, %f739, %f1190;
	cvt.rzi.s32.f32 	%r421, %f1191;
	mul.wide.s32 	%rd440, %r421, 8;
	add.s64 	%rd441, %rd1, %rd440;
	ld.global.u64 	%rd442, [%rd441];
	mul.wide.s32 	%rd443, %r89, 8;
	add.s64 	%rd444, %rd442, %rd443;
	ld.u64 	%rd445, [%rd444];
	mul.wide.s32 	%rd446, %r420, 4;
	add.s64 	%rd447, %rd445, %rd446;
	atom.add.u32 	%r422, [%rd447], 1;
$L__BB0_202:
	ld.f32 	%f231, [%rd36+36];
	ld.f32 	%f232, [%rd36+40];
	ld.f32 	%f233, [%rd36+44];
	sub.f32 	%f1192, %f208, %f231;
	sub.f32 	%f1193, %f209, %f232;
	sub.f32 	%f1194, %f210, %f233;
	mul.f32 	%f1195, %f1193, %f1193;
	fma.rn.f32 	%f1196, %f1192, %f1192, %f1195;
	fma.rn.f32 	%f234, %f1194, %f1194, %f1196;
	setp.gtu.f32 	%p129, %f234, %f737;
	@%p129 bra 	$L__BB0_205;
	sqrt.rn.f32 	%f235, %f234;
	sub.f32 	%f1197, %f231, %f205;
	sub.f32 	%f1198, %f232, %f206;
	sub.f32 	%f1199, %f233, %f207;
	mul.f32 	%f1200, %f1198, %f1198;
	fma.rn.f32 	%f1201, %f1197, %f1197, %f1200;
	fma.rn.f32 	%f236, %f1199, %f1199, %f1201;
	setp.gtu.f32 	%p130, %f236, %f737;
	@%p130 bra 	$L__BB0_205;
	mul.f32 	%f1202, %f739, %f235;
	cvt.rzi.s32.f32 	%r423, %f1202;
	sqrt.rn.f32 	%f1203, %f236;
	mul.f32 	%f1204, %f739, %f1203;
	cvt.rzi.s32.f32 	%r424, %f1204;
	mul.wide.s32 	%rd448, %r424, 8;
	add.s64 	%rd449, %rd1, %rd448;
	ld.global.u64 	%rd450, [%rd449];
	mul.wide.s32 	%rd451, %r89, 8;
	add.s64 	%rd452, %rd450, %rd451;
	ld.u64 	%rd453, [%rd452];
	mul.wide.s32 	%rd454, %r423, 4;
	add.s64 	%rd455, %rd453, %rd454;
	atom.add.u32 	%r425, [%rd455], 1;
$L__BB0_205:
	add.s32 	%r829, %r829, 4;
	and.b32  	%r830, %r86, -4;
	setp.ne.s32 	%p131, %r829, %r830;
	@%p131 bra 	$L__BB0_193;
$L__BB0_206:
	and.b32  	%r426, %r86, 3;
	setp.eq.s32 	%p132, %r426, 0;
	@%p132 bra 	$L__BB0_218;
	mul.wide.u32 	%rd456, %r830, 12;
	add.s64 	%rd37, %rd32, %rd456;
	ld.f32 	%f237, [%rd37];
	ld.f32 	%f238, [%rd37+4];
	ld.f32 	%f239, [%rd37+8];
	sub.f32 	%f1205, %f208, %f237;
	sub.f32 	%f1206, %f209, %f238;
	sub.f32 	%f1207, %f210, %f239;
	mul.f32 	%f1208, %f1206, %f1206;
	fma.rn.f32 	%f1209, %f1205, %f1205, %f1208;
	fma.rn.f32 	%f240, %f1207, %f1207, %f1209;
	setp.gtu.f32 	%p133, %f240, %f737;
	@%p133 bra 	$L__BB0_210;
	sqrt.rn.f32 	%f241, %f240;
	sub.f32 	%f1210, %f237, %f205;
	sub.f32 	%f1211, %f238, %f206;
	sub.f32 	%f1212, %f239, %f207;
	mul.f32 	%f1213, %f1211, %f1211;
	fma.rn.f32 	%f1214, %f1210, %f1210, %f1213;
	fma.rn.f32 	%f242, %f1212, %f1212, %f1214;
	setp.gtu.f32 	%p134, %f242, %f737;
	@%p134 bra 	$L__BB0_210;
	mul.f32 	%f1215, %f739, %f241;
	cvt.rzi.s32.f32 	%r427, %f1215;
	sqrt.rn.f32 	%f1216, %f242;
	mul.f32 	%f1217, %f739, %f1216;
	cvt.rzi.s32.f32 	%r428, %f1217;
	mul.wide.s32 	%rd457, %r428, 8;
	add.s64 	%rd458, %rd1, %rd457;
	ld.global.u64 	%rd459, [%rd458];
	mul.wide.s32 	%rd460, %r89, 8;
	add.s64 	%rd461, %rd459, %rd460;
	ld.u64 	%rd462, [%rd461];
	mul.wide.s32 	%rd463, %r427, 4;
	add.s64 	%rd464, %rd462, %rd463;
	atom.add.u32 	%r429, [%rd464], 1;
$L__BB0_210:
	and.b32  	%r430, %r86, 3;
	setp.eq.s32 	%p135, %r430, 1;
	@%p135 bra 	$L__BB0_218;
	ld.f32 	%f243, [%rd37+12];
	ld.f32 	%f244, [%rd37+16];
	ld.f32 	%f245, [%rd37+20];
	sub.f32 	%f1218, %f208, %f243;
	sub.f32 	%f1219, %f209, %f244;
	sub.f32 	%f1220, %f210, %f245;
	mul.f32 	%f1221, %f1219, %f1219;
	fma.rn.f32 	%f1222, %f1218, %f1218, %f1221;
	fma.rn.f32 	%f246, %f1220, %f1220, %f1222;
	setp.gtu.f32 	%p136, %f246, %f737;
	@%p136 bra 	$L__BB0_214;
	sqrt.rn.f32 	%f247, %f246;
	sub.f32 	%f1223, %f243, %f205;
	sub.f32 	%f1224, %f244, %f206;
	sub.f32 	%f1225, %f245, %f207;
	mul.f32 	%f1226, %f1224, %f1224;
	fma.rn.f32 	%f1227, %f1223, %f1223, %f1226;
	fma.rn.f32 	%f248, %f1225, %f1225, %f1227;
	setp.gtu.f32 	%p137, %f248, %f737;
	@%p137 bra 	$L__BB0_214;
	mul.f32 	%f1228, %f739, %f247;
	cvt.rzi.s32.f32 	%r431, %f1228;
	sqrt.rn.f32 	%f1229, %f248;
	mul.f32 	%f1230, %f739, %f1229;
	cvt.rzi.s32.f32 	%r432, %f1230;
	mul.wide.s32 	%rd465, %r432, 8;
	add.s64 	%rd466, %rd1, %rd465;
	ld.global.u64 	%rd467, [%rd466];
	mul.wide.s32 	%rd468, %r89, 8;
	add.s64 	%rd469, %rd467, %rd468;
	ld.u64 	%rd470, [%rd469];
	mul.wide.s32 	%rd471, %r431, 4;
	add.s64 	%rd472, %rd470, %rd471;
	atom.add.u32 	%r433, [%rd472], 1;
$L__BB0_214:
	and.b32  	%r434, %r86, 3;
	setp.eq.s32 	%p138, %r434, 2;
	@%p138 bra 	$L__BB0_218;
	ld.f32 	%f249, [%rd37+24];
	ld.f32 	%f250, [%rd37+28];
	ld.f32 	%f251, [%rd37+32];
	sub.f32 	%f1231, %f208, %f249;
	sub.f32 	%f1232, %f209, %f250;
	sub.f32 	%f1233, %f210, %f251;
	mul.f32 	%f1234, %f1232, %f1232;
	fma.rn.f32 	%f1235, %f1231, %f1231, %f1234;
	fma.rn.f32 	%f252, %f1233, %f1233, %f1235;
	setp.gtu.f32 	%p139, %f252, %f737;
	@%p139 bra 	$L__BB0_218;
	sqrt.rn.f32 	%f253, %f252;
	sub.f32 	%f1236, %f249, %f205;
	sub.f32 	%f1237, %f250, %f206;
	sub.f32 	%f1238, %f251, %f207;
	mul.f32 	%f1239, %f1237, %f1237;
	fma.rn.f32 	%f1240, %f1236, %f1236, %f1239;
	fma.rn.f32 	%f254, %f1238, %f1238, %f1240;
	setp.gtu.f32 	%p140, %f254, %f737;
	@%p140 bra 	$L__BB0_218;
	mul.f32 	%f1241, %f739, %f253;
	cvt.rzi.s32.f32 	%r435, %f1241;
	sqrt.rn.f32 	%f1242, %f254;
	mul.f32 	%f1243, %f739, %f1242;
	cvt.rzi.s32.f32 	%r436, %f1243;
	mul.wide.s32 	%rd473, %r436, 8;
	add.s64 	%rd474, %rd1, %rd473;
	ld.global.u64 	%rd475, [%rd474];
	mul.wide.s32 	%rd476, %r89, 8;
	add.s64 	%rd477, %rd475, %rd476;
	ld.u64 	%rd478, [%rd477];
	mul.wide.s32 	%rd479, %r435, 4;
	add.s64 	%rd480, %rd478, %rd479;
	atom.add.u32 	%r437, [%rd480], 1;
$L__BB0_218:
	add.s32 	%r828, %r828, 1;
	setp.ne.s32 	%p141, %r828, %r85;
	@%p141 bra 	$L__BB0_189;
$L__BB0_219:
	add.s32 	%r827, %r827, 1;
	setp.ne.s32 	%p142, %r827, %r84;
	@%p142 bra 	$L__BB0_187;
$L__BB0_220:
	add.s32 	%r826, %r826, 1;
	setp.ne.s32 	%p143, %r826, %r262;
	@%p143 bra 	$L__BB0_183;
	add.s32 	%r825, %r825, 1;
	setp.eq.s32 	%p144, %r825, %r262;
	@%p144 bra 	$L__BB0_180;
	bra.uni 	$L__BB0_182;
$L__BB0_222:
	add.s32 	%r831, %r832, 1;
	setp.lt.u32 	%p286, %r831, %r262;
	@%p286 bra 	$L__BB0_15;
$L__BB0_223:
	add.s32 	%r858, %r3, 1;
	setp.ge.u32 	%p287, %r858, %r262;
	mov.u32 	%r859, %r3;
	@%p287 bra 	$L__BB0_224;
	bra.uni 	$L__BB0_392;
$L__BB0_224:
	ret;
$L__BB0_225:
	sub.s32 	%r458, %r105, %r835;
	add.s32 	%r459, %r458, -2;
	setp.lt.u32 	%p162, %r459, 3;
	@%p162 bra 	$L__BB0_226;
	bra.uni 	$L__BB0_254;
$L__BB0_226:
	add.s32 	%r837, %r834, 1;
	setp.ge.u32 	%p172, %r837, %r106;
	@%p172 bra 	$L__BB0_253;
	not.b32 	%r472, %r834;
	add.s32 	%r473, %r106, %r472;
	and.b32  	%r117, %r473, 3;
	setp.eq.s32 	%p173, %r117, 0;
	@%p173 bra 	$L__BB0_239;
	mul.wide.u32 	%rd539, %r834, 12;
	add.s64 	%rd42, %rd39, %rd539;
	ld.f32 	%f280, [%rd42+12];
	ld.f32 	%f281, [%rd42+16];
	ld.f32 	%f282, [%rd42+20];
	sub.f32 	%f1342, %f280, %f255;
	sub.f32 	%f1343, %f281, %f256;
	sub.f32 	%f1344, %f282, %f257;
	mul.f32 	%f1345, %f1343, %f1343;
	fma.rn.f32 	%f1346, %f1342, %f1342, %f1345;
	fma.rn.f32 	%f283, %f1344, %f1344, %f1346;
	setp.gtu.f32 	%p174, %f283, %f737;
	@%p174 bra 	$L__BB0_231;
	sqrt.rn.f32 	%f284, %f283;
	sub.f32 	%f1347, %f280, %f258;
	sub.f32 	%f1348, %f281, %f259;
	sub.f32 	%f1349, %f282, %f260;
	mul.f32 	%f1350, %f1348, %f1348;
	fma.rn.f32 	%f1351, %f1347, %f1347, %f1350;
	fma.rn.f32 	%f285, %f1349, %f1349, %f1351;
	setp.gtu.f32 	%p175, %f285, %f737;
	@%p175 bra 	$L__BB0_231;
	mul.f32 	%f1352, %f739, %f284;
	cvt.rzi.s32.f32 	%r474, %f1352;
	sqrt.rn.f32 	%f1353, %f285;
	mul.f32 	%f1354, %f739, %f1353;
	cvt.rzi.s32.f32 	%r475, %f1354;
	ld.global.u64 	%rd540, [%rd41];
	mul.wide.s32 	%rd541, %r474, 8;
	add.s64 	%rd542, %rd540, %rd541;
	ld.u64 	%rd543, [%rd542];
	mul.wide.s32 	%rd544, %r475, 4;
	add.s64 	%rd545, %rd543, %rd544;
	atom.add.u32 	%r476, [%rd545], 1;
$L__BB0_231:
	add.s32 	%r837, %r834, 2;
	setp.eq.s32 	%p176, %r117, 1;
	@%p176 bra 	$L__BB0_239;
	ld.f32 	%f286, [%rd42+24];
	ld.f32 	%f287, [%rd42+28];
	ld.f32 	%f288, [%rd42+32];
	sub.f32 	%f1355, %f286, %f255;
	sub.f32 	%f1356, %f287, %f256;
	sub.f32 	%f1357, %f288, %f257;
	mul.f32 	%f1358, %f1356, %f1356;
	fma.rn.f32 	%f1359, %f1355, %f1355, %f1358;
	fma.rn.f32 	%f289, %f1357, %f1357, %f1359;
	setp.gtu.f32 	%p177, %f289, %f737;
	@%p177 bra 	$L__BB0_235;
	sqrt.rn.f32 	%f290, %f289;
	sub.f32 	%f1360, %f286, %f258;
	sub.f32 	%f1361, %f287, %f259;
	sub.f32 	%f1362, %f288, %f260;
	mul.f32 	%f1363, %f1361, %f1361;
	fma.rn.f32 	%f1364, %f1360, %f1360, %f1363;
	fma.rn.f32 	%f291, %f1362, %f1362, %f1364;
	setp.gtu.f32 	%p178, %f291, %f737;
	@%p178 bra 	$L__BB0_235;
	mul.f32 	%f1365, %f739, %f290;
	cvt.rzi.s32.f32 	%r477, %f1365;
	sqrt.rn.f32 	%f1366, %f291;
	mul.f32 	%f1367, %f739, %f1366;
	cvt.rzi.s32.f32 	%r478, %f1367;
	ld.global.u64 	%rd546, [%rd41];
	mul.wide.s32 	%rd547, %r477, 8;
	add.s64 	%rd548, %rd546, %rd547;
	ld.u64 	%rd549, [%rd548];
	mul.wide.s32 	%rd550, %r478, 4;
	add.s64 	%rd551, %rd549, %rd550;
	atom.add.u32 	%r479, [%rd551], 1;
$L__BB0_235:
	add.s32 	%r837, %r834, 3;
	setp.eq.s32 	%p179, %r117, 2;
	@%p179 bra 	$L__BB0_239;
	add.s32 	%r837, %r834, 4;
	ld.f32 	%f292, [%rd42+36];
	ld.f32 	%f293, [%rd42+40];
	ld.f32 	%f294, [%rd42+44];
	sub.f32 	%f1368, %f292, %f255;
	sub.f32 	%f1369, %f293, %f256;
	sub.f32 	%f1370, %f294, %f257;
	mul.f32 	%f1371, %f1369, %f1369;
	fma.rn.f32 	%f1372, %f1368, %f1368, %f1371;
	fma.rn.f32 	%f295, %f1370, %f1370, %f1372;
	setp.gtu.f32 	%p180, %f295, %f737;
	@%p180 bra 	$L__BB0_239;
	sqrt.rn.f32 	%f296, %f295;
	sub.f32 	%f1373, %f292, %f258;
	sub.f32 	%f1374, %f293, %f259;
	sub.f32 	%f1375, %f294, %f260;
	mul.f32 	%f1376, %f1374, %f1374;
	fma.rn.f32 	%f1377, %f1373, %f1373, %f1376;
	fma.rn.f32 	%f297, %f1375, %f1375, %f1377;
	setp.gtu.f32 	%p181, %f297, %f737;
	@%p181 bra 	$L__BB0_239;
	mul.f32 	%f1378, %f739, %f296;
	cvt.rzi.s32.f32 	%r480, %f1378;
	sqrt.rn.f32 	%f1379, %f297;
	mul.f32 	%f1380, %f739, %f1379;
	cvt.rzi.s32.f32 	%r481, %f1380;
	ld.global.u64 	%rd552, [%rd41];
	mul.wide.s32 	%rd553, %r480, 8;
	add.s64 	%rd554, %rd552, %rd553;
	ld.u64 	%rd555, [%rd554];
	mul.wide.s32 	%rd556, %r481, 4;
	add.s64 	%rd557, %rd555, %rd556;
	atom.add.u32 	%r482, [%rd557], 1;
$L__BB0_239:
	sub.s32 	%r483, %r106, %r834;
	add.s32 	%r484, %r483, -2;
	setp.lt.u32 	%p182, %r484, 3;
	@%p182 bra 	$L__BB0_253;
$L__BB0_240:
	mul.wide.u32 	%rd558, %r837, 12;
	add.s64 	%rd44, %rd39, %rd558;
	ld.f32 	%f322, [%rd44];
	ld.f32 	%f323, [%rd44+4];
	ld.f32 	%f324, [%rd44+8];
	sub.f32 	%f1381, %f322, %f255;
	sub.f32 	%f1382, %f323, %f256;
	sub.f32 	%f1383, %f324, %f257;
	mul.f32 	%f1384, %f1382, %f1382;
	fma.rn.f32 	%f1385, %f1381, %f1381, %f1384;
	fma.rn.f32 	%f325, %f1383, %f1383, %f1385;
	setp.gtu.f32 	%p183, %f325, %f737;
	@%p183 bra 	$L__BB0_243;
	sqrt.rn.f32 	%f326, %f325;
	sub.f32 	%f1386, %f322, %f258;
	sub.f32 	%f1387, %f323, %f259;
	sub.f32 	%f1388, %f324, %f260;
	mul.f32 	%f1389, %f1387, %f1387;
	fma.rn.f32 	%f1390, %f1386, %f1386, %f1389;
	fma.rn.f32 	%f327, %f1388, %f1388, %f1390;
	setp.gtu.f32 	%p184, %f327, %f737;
	@%p184 bra 	$L__BB0_243;
	mul.f32 	%f1391, %f739, %f326;
	cvt.rzi.s32.f32 	%r485, %f1391;
	sqrt.rn.f32 	%f1392, %f327;
	mul.f32 	%f1393, %f739, %f1392;
	cvt.rzi.s32.f32 	%r486, %f1393;
	ld.global.u64 	%rd559, [%rd41];
	mul.wide.s32 	%rd560, %r485, 8;
	add.s64 	%rd561, %rd559, %rd560;
	ld.u64 	%rd562, [%rd561];
	mul.wide.s32 	%rd563, %r486, 4;
	add.s64 	%rd564, %rd562, %rd563;
	atom.add.u32 	%r487, [%rd564], 1;
$L__BB0_243:
	ld.f32 	%f328, [%rd44+12];
	ld.f32 	%f329, [%rd44+16];
	ld.f32 	%f330, [%rd44+20];
	sub.f32 	%f1394, %f328, %f255;
	sub.f32 	%f1395, %f329, %f256;
	sub.f32 	%f1396, %f330, %f257;
	mul.f32 	%f1397, %f1395, %f1395;
	fma.rn.f32 	%f1398, %f1394, %f1394, %f1397;
	fma.rn.f32 	%f331, %f1396, %f1396, %f1398;
	setp.gtu.f32 	%p185, %f331, %f737;
	@%p185 bra 	$L__BB0_246;
	sqrt.rn.f32 	%f332, %f331;
	sub.f32 	%f1399, %f328, %f258;
	sub.f32 	%f1400, %f329, %f259;
	sub.f32 	%f1401, %f330, %f260;
	mul.f32 	%f1402, %f1400, %f1400;
	fma.rn.f32 	%f1403, %f1399, %f1399, %f1402;
	fma.rn.f32 	%f333, %f1401, %f1401, %f1403;
	setp.gtu.f32 	%p186, %f333, %f737;
	@%p186 bra 	$L__BB0_246;
	mul.f32 	%f1404, %f739, %f332;
	cvt.rzi.s32.f32 	%r488, %f1404;
	sqrt.rn.f32 	%f1405, %f333;
	mul.f32 	%f1406, %f739, %f1405;
	cvt.rzi.s32.f32 	%r489, %f1406;
	ld.global.u64 	%rd565, [%rd41];
	mul.wide.s32 	%rd566, %r488, 8;
	add.s64 	%rd567, %rd565, %rd566;
	ld.u64 	%rd568, [%rd567];
	mul.wide.s32 	%rd569, %r489, 4;
	add.s64 	%rd570, %rd568, %rd569;
	atom.add.u32 	%r490, [%rd570], 1;
$L__BB0_246:
	ld.f32 	%f334, [%rd44+24];
	ld.f32 	%f335, [%rd44+28];
	ld.f32 	%f336, [%rd44+32];
	sub.f32 	%f1407, %f334, %f255;
	sub.f32 	%f1408, %f335, %f256;
	sub.f32 	%f1409, %f336, %f257;
	mul.f32 	%f1410, %f1408, %f1408;
	fma.rn.f32 	%f1411, %f1407, %f1407, %f1410;
	fma.rn.f32 	%f337, %f1409, %f1409, %f1411;
	setp.gtu.f32 	%p187, %f337, %f737;
	@%p187 bra 	$L__BB0_249;
	sqrt.rn.f32 	%f338, %f337;
	sub.f32 	%f1412, %f334, %f258;
	sub.f32 	%f1413, %f335, %f259;
	sub.f32 	%f1414, %f336, %f260;
	mul.f32 	%f1415, %f1413, %f1413;
	fma.rn.f32 	%f1416, %f1412, %f1412, %f1415;
	fma.rn.f32 	%f339, %f1414, %f1414, %f1416;
	setp.gtu.f32 	%p188, %f339, %f737;
	@%p188 bra 	$L__BB0_249;
	mul.f32 	%f1417, %f739, %f338;
	cvt.rzi.s32.f32 	%r491, %f1417;
	sqrt.rn.f32 	%f1418, %f339;
	mul.f32 	%f1419, %f739, %f1418;
	cvt.rzi.s32.f32 	%r492, %f1419;
	ld.global.u64 	%rd571, [%rd41];
	mul.wide.s32 	%rd572, %r491, 8;
	add.s64 	%rd573, %rd571, %rd572;
	ld.u64 	%rd574, [%rd573];
	mul.wide.s32 	%rd575, %r492, 4;
	add.s64 	%rd576, %rd574, %rd575;
	atom.add.u32 	%r493, [%rd576], 1;
$L__BB0_249:
	ld.f32 	%f340, [%rd44+36];
	ld.f32 	%f341, [%rd44+40];
	ld.f32 	%f342, [%rd44+44];
	sub.f32 	%f1420, %f340, %f255;
	sub.f32 	%f1421, %f341, %f256;
	sub.f32 	%f1422, %f342, %f257;
	mul.f32 	%f1423, %f1421, %f1421;
	fma.rn.f32 	%f1424, %f1420, %f1420, %f1423;
	fma.rn.f32 	%f343, %f1422, %f1422, %f1424;
	setp.gtu.f32 	%p189, %f343, %f737;
	@%p189 bra 	$L__BB0_252;
	sqrt.rn.f32 	%f344, %f343;
	sub.f32 	%f1425, %f340, %f258;
	sub.f32 	%f1426, %f341, %f259;
	sub.f32 	%f1427, %f342, %f260;
	mul.f32 	%f1428, %f1426, %f1426;
	fma.rn.f32 	%f1429, %f1425, %f1425, %f1428;
	fma.rn.f32 	%f345, %f1427, %f1427, %f1429;
	setp.gtu.f32 	%p190, %f345, %f737;
	@%p190 bra 	$L__BB0_252;
	mul.f32 	%f1430, %f739, %f344;
	cvt.rzi.s32.f32 	%r494, %f1430;
	sqrt.rn.f32 	%f1431, %f345;
	mul.f32 	%f1432, %f739, %f1431;
	cvt.rzi.s32.f32 	%r495, %f1432;
	ld.global.u64 	%rd577, [%rd41];
	mul.wide.s32 	%rd578, %r494, 8;
	add.s64 	%rd579, %rd577, %rd578;
	ld.u64 	%rd580, [%rd579];
	mul.wide.s32 	%rd581, %r495, 4;
	add.s64 	%rd582, %rd580, %rd581;
	atom.add.u32 	%r496, [%rd582], 1;
$L__BB0_252:
	add.s32 	%r837, %r837, 4;
	setp.ne.s32 	%p191, %r837, %r106;
	@%p191 bra 	$L__BB0_240;
$L__BB0_253:
	add.s32 	%r835, %r835, 1;
	setp.ne.s32 	%p192, %r835, %r105;
	@%p192 bra 	$L__BB0_21;
	bra.uni 	$L__BB0_267;
$L__BB0_254:
	mul.wide.u32 	%rd514, %r836, 12;
	add.s64 	%rd43, %rd38, %rd514;
	ld.f32 	%f298, [%rd43];
	ld.f32 	%f299, [%rd43+4];
	ld.f32 	%f300, [%rd43+8];
	sub.f32 	%f1290, %f298, %f255;
	sub.f32 	%f1291, %f299, %f256;
	sub.f32 	%f1292, %f300, %f257;
	mul.f32 	%f1293, %f1291, %f1291;
	fma.rn.f32 	%f1294, %f1290, %f1290, %f1293;
	fma.rn.f32 	%f301, %f1292, %f1292, %f1294;
	setp.gtu.f32 	%p163, %f301, %f737;
	@%p163 bra 	$L__BB0_257;
	sqrt.rn.f32 	%f302, %f301;
	sub.f32 	%f1295, %f298, %f258;
	sub.f32 	%f1296, %f299, %f259;
	sub.f32 	%f1297, %f300, %f260;
	mul.f32 	%f1298, %f1296, %f1296;
	fma.rn.f32 	%f1299, %f1295, %f1295, %f1298;
	fma.rn.f32 	%f303, %f1297, %f1297, %f1299;
	setp.gtu.f32 	%p164, %f303, %f737;
	@%p164 bra 	$L__BB0_257;
	mul.f32 	%f1300, %f739, %f302;
	cvt.rzi.s32.f32 	%r460, %f1300;
	sqrt.rn.f32 	%f1301, %f303;
	mul.f32 	%f1302, %f739, %f1301;
	cvt.rzi.s32.f32 	%r461, %f1302;
	ld.global.u64 	%rd515, [%rd41];
	mul.wide.s32 	%rd516, %r460, 8;
	add.s64 	%rd517, %rd515, %rd516;
	ld.u64 	%rd518, [%rd517];
	mul.wide.s32 	%rd519, %r461, 4;
	add.s64 	%rd520, %rd518, %rd519;
	atom.add.u32 	%r462, [%rd520], 1;
$L__BB0_257:
	ld.f32 	%f304, [%rd43+12];
	ld.f32 	%f305, [%rd43+16];
	ld.f32 	%f306, [%rd43+20];
	sub.f32 	%f1303, %f304, %f255;
	sub.f32 	%f1304, %f305, %f256;
	sub.f32 	%f1305, %f306, %f257;
	mul.f32 	%f1306, %f1304, %f1304;
	fma.rn.f32 	%f1307, %f1303, %f1303, %f1306;
	fma.rn.f32 	%f307, %f1305, %f1305, %f1307;
	setp.gtu.f32 	%p165, %f307, %f737;
	@%p165 bra 	$L__BB0_260;
	sqrt.rn.f32 	%f308, %f307;
	sub.f32 	%f1308, %f304, %f258;
	sub.f32 	%f1309, %f305, %f259;
	sub.f32 	%f1310, %f306, %f260;
	mul.f32 	%f1311, %f1309, %f1309;
	fma.rn.f32 	%f1312, %f1308, %f1308, %f1311;
	fma.rn.f32 	%f309, %f1310, %f1310, %f1312;
	setp.gtu.f32 	%p166, %f309, %f737;
	@%p166 bra 	$L__BB0_260;
	mul.f32 	%f1313, %f739, %f308;
	cvt.rzi.s32.f32 	%r463, %f1313;
	sqrt.rn.f32 	%f1314, %f309;
	mul.f32 	%f1315, %f739, %f1314;
	cvt.rzi.s32.f32 	%r464, %f1315;
	ld.global.u64 	%rd521, [%rd41];
	mul.wide.s32 	%rd522, %r463, 8;
	add.s64 	%rd523, %rd521, %rd522;
	ld.u64 	%rd524, [%rd523];
	mul.wide.s32 	%rd525, %r464, 4;
	add.s64 	%rd526, %rd524, %rd525;
	atom.add.u32 	%r465, [%rd526], 1;
$L__BB0_260:
	ld.f32 	%f310, [%rd43+24];
	ld.f32 	%f311, [%rd43+28];
	ld.f32 	%f312, [%rd43+32];
	sub.f32 	%f1316, %f310, %f255;
	sub.f32 	%f1317, %f311, %f256;
	sub.f32 	%f1318, %f312, %f257;
	mul.f32 	%f1319, %f1317, %f1317;
	fma.rn.f32 	%f1320, %f1316, %f1316, %f1319;
	fma.rn.f32 	%f313, %f1318, %f1318, %f1320;
	setp.gtu.f32 	%p167, %f313, %f737;
	@%p167 bra 	$L__BB0_263;
	sqrt.rn.f32 	%f314, %f313;
	sub.f32 	%f1321, %f310, %f258;
	sub.f32 	%f1322, %f311, %f259;
	sub.f32 	%f1323, %f312, %f260;
	mul.f32 	%f1324, %f1322, %f1322;
	fma.rn.f32 	%f1325, %f1321, %f1321, %f1324;
	fma.rn.f32 	%f315, %f1323, %f1323, %f1325;
	setp.gtu.f32 	%p168, %f315, %f737;
	@%p168 bra 	$L__BB0_263;
	mul.f32 	%f1326, %f739, %f314;
	cvt.rzi.s32.f32 	%r466, %f1326;
	sqrt.rn.f32 	%f1327, %f315;
	mul.f32 	%f1328, %f739, %f1327;
	cvt.rzi.s32.f32 	%r467, %f1328;
	ld.global.u64 	%rd527, [%rd41];
	mul.wide.s32 	%rd528, %r466, 8;
	add.s64 	%rd529, %rd527, %rd528;
	ld.u64 	%rd530, [%rd529];
	mul.wide.s32 	%rd531, %r467, 4;
	add.s64 	%rd532, %rd530, %rd531;
	atom.add.u32 	%r468, [%rd532], 1;
$L__BB0_263:
	ld.f32 	%f316, [%rd43+36];
	ld.f32 	%f317, [%rd43+40];
	ld.f32 	%f318, [%rd43+44];
	sub.f32 	%f1329, %f316, %f255;
	sub.f32 	%f1330, %f317, %f256;
	sub.f32 	%f1331, %f318, %f257;
	mul.f32 	%f1332, %f1330, %f1330;
	fma.rn.f32 	%f1333, %f1329, %f1329, %f1332;
	fma.rn.f32 	%f319, %f1331, %f1331, %f1333;
	setp.gtu.f32 	%p169, %f319, %f737;
	@%p169 bra 	$L__BB0_266;
	sqrt.rn.f32 	%f320, %f319;
	sub.f32 	%f1334, %f316, %f258;
	sub.f32 	%f1335, %f317, %f259;
	sub.f32 	%f1336, %f318, %f260;
	mul.f32 	%f1337, %f1335, %f1335;
	fma.rn.f32 	%f1338, %f1334, %f1334, %f1337;
	fma.rn.f32 	%f321, %f1336, %f1336, %f1338;
	setp.gtu.f32 	%p170, %f321, %f737;
	@%p170 bra 	$L__BB0_266;
	mul.f32 	%f1339, %f739, %f320;
	cvt.rzi.s32.f32 	%r469, %f1339;
	sqrt.rn.f32 	%f1340, %f321;
	mul.f32 	%f1341, %f739, %f1340;
	cvt.rzi.s32.f32 	%r470, %f1341;
	ld.global.u64 	%rd533, [%rd41];
	mul.wide.s32 	%rd534, %r469, 8;
	add.s64 	%rd535, %rd533, %rd534;
	ld.u64 	%rd536, [%rd535];
	mul.wide.s32 	%rd537, %r470, 4;
	add.s64 	%rd538, %rd536, %rd537;
	atom.add.u32 	%r471, [%rd538], 1;
$L__BB0_266:
	add.s32 	%r836, %r836, 4;
	setp.eq.s32 	%p171, %r836, %r105;
	@%p171 bra 	$L__BB0_226;
	bra.uni 	$L__BB0_254;
$L__BB0_267:
	add.s32 	%r834, %r834, 1;
	setp.eq.s32 	%p193, %r834, %r106;
	@%p193 bra 	$L__BB0_268;
	bra.uni 	$L__BB0_19;
$L__BB0_268:
	add.s32 	%r840, %r833, 1;
	setp.ge.u32 	%p194, %r840, %r262;
	@%p194 bra 	$L__BB0_306;
$L__BB0_269:
	sub.s32 	%r497, %r840, %r833;
	sub.s32 	%r498, %r840, %r1;
	sub.s32 	%r499, %r832, %r2;
	mul.lo.s32 	%r500, %r499, %r499;
	mad.lo.s32 	%r501, %r498, %r498, %r500;
	setp.gt.u32 	%p195, %r501, %r15;
	setp.ge.u32 	%p196, %r497, %r262;
	or.pred  	%p197, %p195, %p196;
	@%p197 bra 	$L__BB0_305;
	ld.global.u64 	%rd583, [%rd4];
	mul.wide.s32 	%rd584, %r2, 8;
	add.s64 	%rd585, %rd583, %rd584;
	ld.u64 	%rd586, [%rd585];
	mul.wide.s32 	%rd587, %r1, 16;
	add.s64 	%rd588, %rd586, %rd587;
	add.s64 	%rd45, %rd588, 8;
	ld.u32 	%r131, [%rd588];
	mul.wide.s32 	%rd589, %r499, 8;
	add.s64 	%rd590, %rd585, %rd589;
	ld.u64 	%rd591, [%rd590];
	mul.wide.u32 	%rd592, %r833, 16;
	add.s64 	%rd593, %rd591, %rd592;
	add.s64 	%rd46, %rd593, 8;
	ld.u64 	%rd47, [%rd593+8];
	mul.wide.u32 	%rd594, %r840, 16;
	add.s64 	%rd595, %rd591, %rd594;
	add.s64 	%rd48, %rd595, 8;
	ld.u32 	%r132, [%rd595];
	setp.eq.s32 	%p198, %r131, 0;
	@%p198 bra 	$L__BB0_305;
	ld.u64 	%rd49, [%rd45];
	ld.u64 	%rd50, [%rd48];
	ld.u32 	%r133, [%rd46+-8];
	mov.b32 	%r841, 0;
$L__BB0_272:
	setp.eq.s32 	%p199, %r132, 0;
	mul.wide.u32 	%rd596, %r841, 12;
	add.s64 	%rd597, %rd49, %rd596;
	ld.f32 	%f346, [%rd597];
	ld.f32 	%f347, [%rd597+4];
	ld.f32 	%f348, [%rd597+8];
	@%p199 bra 	$L__BB0_304;
	mov.b32 	%r842, 0;
$L__BB0_274:
	mul.wide.u32 	%rd598, %r842, 12;
	add.s64 	%rd599, %rd50, %rd598;
	ld.f32 	%f349, [%rd599];
	ld.f32 	%f350, [%rd599+4];
	ld.f32 	%f351, [%rd599+8];
	sub.f32 	%f1433, %f349, %f346;
	sub.f32 	%f1434, %f350, %f347;
	sub.f32 	%f1435, %f351, %f348;
	mul.f32 	%f1436, %f1434, %f1434;
	fma.rn.f32 	%f1437, %f1433, %f1433, %f1436;
	fma.rn.f32 	%f352, %f1435, %f1435, %f1437;
	setp.gtu.f32 	%p200, %f352, %f737;
	@%p200 bra 	$L__BB0_303;
	setp.eq.s32 	%p201, %r133, 0;
	sqrt.rn.f32 	%f353, %f352;
	@%p201 bra 	$L__BB0_303;
	setp.lt.u32 	%p202, %r133, 4;
	mul.f32 	%f1438, %f739, %f353;
	cvt.rzi.s32.f32 	%r136, %f1438;
	mov.b32 	%r844, 0;
	@%p202 bra 	$L__BB0_291;
	mov.b32 	%r843, 0;
$L__BB0_278:
	mul.wide.u32 	%rd600, %r843, 12;
	add.s64 	%rd51, %rd47, %rd600;
	ld.f32 	%f354, [%rd51];
	ld.f32 	%f355, [%rd51+4];
	ld.f32 	%f356, [%rd51+8];
	sub.f32 	%f1439, %f349, %f354;
	sub.f32 	%f1440, %f350, %f355;
	sub.f32 	%f1441, %f351, %f356;
	mul.f32 	%f1442, %f1440, %f1440;
	fma.rn.f32 	%f1443, %f1439, %f1439, %f1442;
	fma.rn.f32 	%f357, %f1441, %f1441, %f1443;
	setp.gtu.f32 	%p203, %f357, %f737;
	@%p203 bra 	$L__BB0_281;
	sqrt.rn.f32 	%f358, %f357;
	sub.f32 	%f1444, %f354, %f346;
	sub.f32 	%f1445, %f355, %f347;
	sub.f32 	%f1446, %f356, %f348;
	mul.f32 	%f1447, %f1445, %f1445;
	fma.rn.f32 	%f1448, %f1444, %f1444, %f1447;
	fma.rn.f32 	%f359, %f1446, %f1446, %f1448;
	setp.gtu.f32 	%p204, %f359, %f737;
	@%p204 bra 	$L__BB0_281;
	mul.f32 	%f1449, %f739, %f358;
	cvt.rzi.s32.f32 	%r507, %f1449;
	sqrt.rn.f32 	%f1450, %f359;
	mul.f32 	%f1451, %f739, %f1450;
	cvt.rzi.s32.f32 	%r508, %f1451;
	mul.wide.s32 	%rd601, %r508, 8;
	add.s64 	%rd602, %rd2, %rd601;
	ld.global.u64 	%rd603, [%rd602];
	mul.wide.s32 	%rd604, %r136, 8;
	add.s64 	%rd605, %rd603, %rd604;
	ld.u64 	%rd606, [%rd605];
	mul.wide.s32 	%rd607, %r507, 4;
	add.s64 	%rd608, %rd606, %rd607;
	atom.add.u32 	%r509, [%rd608], 1;
$L__BB0_281:
	ld.f32 	%f360, [%rd51+12];
	ld.f32 	%f361, [%rd51+16];
	ld.f32 	%f362, [%rd51+20];
	sub.f32 	%f1452, %f349, %f360;
	sub.f32 	%f1453, %f350, %f361;
	sub.f32 	%f1454, %f351, %f362;
	mul.f32 	%f1455, %f1453, %f1453;
	fma.rn.f32 	%f1456, %f1452, %f1452, %f1455;
	fma.rn.f32 	%f363, %f1454, %f1454, %f1456;
	setp.gtu.f32 	%p205, %f363, %f737;
	@%p205 bra 	$L__BB0_284;
	sqrt.rn.f32 	%f364, %f363;
	sub.f32 	%f1457, %f360, %f346;
	sub.f32 	%f1458, %f361, %f347;
	sub.f32 	%f1459, %f362, %f348;
	mul.f32 	%f1460, %f1458, %f1458;
	fma.rn.f32 	%f1461, %f1457, %f1457, %f1460;
	fma.rn.f32 	%f365, %f1459, %f1459, %f1461;
	setp.gtu.f32 	%p206, %f365, %f737;
	@%p206 bra 	$L__BB0_284;
	mul.f32 	%f1462, %f739, %f364;
	cvt.rzi.s32.f32 	%r510, %f1462;
	sqrt.rn.f32 	%f1463, %f365;
	mul.f32 	%f1464, %f739, %f1463;
	cvt.rzi.s32.f32 	%r511, %f1464;
	mul.wide.s32 	%rd609, %r511, 8;
	add.s64 	%rd610, %rd2, %rd609;
	ld.global.u64 	%rd611, [%rd610];
	mul.wide.s32 	%rd612, %r136, 8;
	add.s64 	%rd613, %rd611, %rd612;
	ld.u64 	%rd614, [%rd613];
	mul.wide.s32 	%rd615, %r510, 4;
	add.s64 	%rd616, %rd614, %rd615;
	atom.add.u32 	%r512, [%rd616], 1;
$L__BB0_284:
	ld.f32 	%f366, [%rd51+24];
	ld.f32 	%f367, [%rd51+28];
	ld.f32 	%f368, [%rd51+32];
	sub.f32 	%f1465, %f349, %f366;
	sub.f32 	%f1466, %f350, %f367;
	sub.f32 	%f1467, %f351, %f368;
	mul.f32 	%f1468, %f1466, %f1466;
	fma.rn.f32 	%f1469, %f1465, %f1465, %f1468;
	fma.rn.f32 	%f369, %f1467, %f1467, %f1469;
	setp.gtu.f32 	%p207, %f369, %f737;
	@%p207 bra 	$L__BB0_287;
	sqrt.rn.f32 	%f370, %f369;
	sub.f32 	%f1470, %f366, %f346;
	sub.f32 	%f1471, %f367, %f347;
	sub.f32 	%f1472, %f368, %f348;
	mul.f32 	%f1473, %f1471, %f1471;
	fma.rn.f32 	%f1474, %f1470, %f1470, %f1473;
	fma.rn.f32 	%f371, %f1472, %f1472, %f1474;
	setp.gtu.f32 	%p208, %f371, %f737;
	@%p208 bra 	$L__BB0_287;
	mul.f32 	%f1475, %f739, %f370;
	cvt.rzi.s32.f32 	%r513, %f1475;
	sqrt.rn.f32 	%f1476, %f371;
	mul.f32 	%f1477, %f739, %f1476;
	cvt.rzi.s32.f32 	%r514, %f1477;
	mul.wide.s32 	%rd617, %r514, 8;
	add.s64 	%rd618, %rd2, %rd617;
	ld.global.u64 	%rd619, [%rd618];
	mul.wide.s32 	%rd620, %r136, 8;
	add.s64 	%rd621, %rd619, %rd620;
	ld.u64 	%rd622, [%rd621];
	mul.wide.s32 	%rd623, %r513, 4;
	add.s64 	%rd624, %rd622, %rd623;
	atom.add.u32 	%r515, [%rd624], 1;
$L__BB0_287:
	ld.f32 	%f372, [%rd51+36];
	ld.f32 	%f373, [%rd51+40];
	ld.f32 	%f374, [%rd51+44];
	sub.f32 	%f1478, %f349, %f372;
	sub.f32 	%f1479, %f350, %f373;
	sub.f32 	%f1480, %f351, %f374;
	mul.f32 	%f1481, %f1479, %f1479;
	fma.rn.f32 	%f1482, %f1478, %f1478, %f1481;
	fma.rn.f32 	%f375, %f1480, %f1480, %f1482;
	setp.gtu.f32 	%p209, %f375, %f737;
	@%p209 bra 	$L__BB0_290;
	sqrt.rn.f32 	%f376, %f375;
	sub.f32 	%f1483, %f372, %f346;
	sub.f32 	%f1484, %f373, %f347;
	sub.f32 	%f1485, %f374, %f348;
	mul.f32 	%f1486, %f1484, %f1484;
	fma.rn.f32 	%f1487, %f1483, %f1483, %f1486;
	fma.rn.f32 	%f377, %f1485, %f1485, %f1487;
	setp.gtu.f32 	%p210, %f377, %f737;
	@%p210 bra 	$L__BB0_290;
	mul.f32 	%f1488, %f739, %f376;
	cvt.rzi.s32.f32 	%r516, %f1488;
	sqrt.rn.f32 	%f1489, %f377;
	mul.f32 	%f1490, %f739, %f1489;
	cvt.rzi.s32.f32 	%r517, %f1490;
	mul.wide.s32 	%rd625, %r517, 8;
	add.s64 	%rd626, %rd2, %rd625;
	ld.global.u64 	%rd627, [%rd626];
	mul.wide.s32 	%rd628, %r136, 8;
	add.s64 	%rd629, %rd627, %rd628;
	ld.u64 	%rd630, [%rd629];
	mul.wide.s32 	%rd631, %r516, 4;
	add.s64 	%rd632, %rd630, %rd631;
	atom.add.u32 	%r518, [%rd632], 1;
$L__BB0_290:
	add.s32 	%r843, %r843, 4;
	and.b32  	%r844, %r133, -4;
	setp.ne.s32 	%p211, %r843, %r844;
	@%p211 bra 	$L__BB0_278;
$L__BB0_291:
	and.b32  	%r519, %r133, 3;
	setp.eq.s32 	%p212, %r519, 0;
	@%p212 bra 	$L__BB0_303;
	mul.wide.u32 	%rd633, %r844, 12;
	add.s64 	%rd52, %rd47, %rd633;
	ld.f32 	%f378, [%rd52];
	ld.f32 	%f379, [%rd52+4];
	ld.f32 	%f380, [%rd52+8];
	sub.f32 	%f1491, %f349, %f378;
	sub.f32 	%f1492, %f350, %f379;
	sub.f32 	%f1493, %f351, %f380;
	mul.f32 	%f1494, %f1492, %f1492;
	fma.rn.f32 	%f1495, %f1491, %f1491, %f1494;
	fma.rn.f32 	%f381, %f1493, %f1493, %f1495;
	setp.gtu.f32 	%p213, %f381, %f737;
	@%p213 bra 	$L__BB0_295;
	sqrt.rn.f32 	%f382, %f381;
	sub.f32 	%f1496, %f378, %f346;
	sub.f32 	%f1497, %f379, %f347;
	sub.f32 	%f1498, %f380, %f348;
	mul.f32 	%f1499, %f1497, %f1497;
	fma.rn.f32 	%f1500, %f1496, %f1496, %f1499;
	fma.rn.f32 	%f383, %f1498, %f1498, %f1500;
	setp.gtu.f32 	%p214, %f383, %f737;
	@%p214 bra 	$L__BB0_295;
	mul.f32 	%f1501, %f739, %f382;
	cvt.rzi.s32.f32 	%r520, %f1501;
	sqrt.rn.f32 	%f1502, %f383;
	mul.f32 	%f1503, %f739, %f1502;
	cvt.rzi.s32.f32 	%r521, %f1503;
	mul.wide.s32 	%rd634, %r521, 8;
	add.s64 	%rd635, %rd2, %rd634;
	ld.global.u64 	%rd636, [%rd635];
	mul.wide.s32 	%rd637, %r136, 8;
	add.s64 	%rd638, %rd636, %rd637;
	ld.u64 	%rd639, [%rd638];
	mul.wide.s32 	%rd640, %r520, 4;
	add.s64 	%rd641, %rd639, %rd640;
	atom.add.u32 	%r522, [%rd641], 1;
$L__BB0_295:
	and.b32  	%r523, %r133, 3;
	setp.eq.s32 	%p215, %r523, 1;
	@%p215 bra 	$L__BB0_303;
	ld.f32 	%f384, [%rd52+12];
	ld.f32 	%f385, [%rd52+16];
	ld.f32 	%f386, [%rd52+20];
	sub.f32 	%f1504, %f349, %f384;
	sub.f32 	%f1505, %f350, %f385;
	sub.f32 	%f1506, %f351, %f386;
	mul.f32 	%f1507, %f1505, %f1505;
	fma.rn.f32 	%f1508, %f1504, %f1504, %f1507;
	fma.rn.f32 	%f387, %f1506, %f1506, %f1508;
	setp.gtu.f32 	%p216, %f387, %f737;
	@%p216 bra 	$L__BB0_299;
	sqrt.rn.f32 	%f388, %f387;
	sub.f32 	%f1509, %f384, %f346;
	sub.f32 	%f1510, %f385, %f347;
	sub.f32 	%f1511, %f386, %f348;
	mul.f32 	%f1512, %f1510, %f1510;
	fma.rn.f32 	%f1513, %f1509, %f1509, %f1512;
	fma.rn.f32 	%f389, %f1511, %f1511, %f1513;
	setp.gtu.f32 	%p217, %f389, %f737;
	@%p217 bra 	$L__BB0_299;
	mul.f32 	%f1514, %f739, %f388;
	cvt.rzi.s32.f32 	%r524, %f1514;
	sqrt.rn.f32 	%f1515, %f389;
	mul.f32 	%f1516, %f739, %f1515;
	cvt.rzi.s32.f32 	%r525, %f1516;
	mul.wide.s32 	%rd642, %r525, 8;
	add.s64 	%rd643, %rd2, %rd642;
	ld.global.u64 	%rd644, [%rd643];
	mul.wide.s32 	%rd645, %r136, 8;
	add.s64 	%rd646, %rd644, %rd645;
	ld.u64 	%rd647, [%rd646];
	mul.wide.s32 	%rd648, %r524, 4;
	add.s64 	%rd649, %rd647, %rd648;
	atom.add.u32 	%r526, [%rd649], 1;
$L__BB0_299:
	and.b32  	%r527, %r133, 3;
	setp.eq.s32 	%p218, %r527, 2;
	@%p218 bra 	$L__BB0_303;
	ld.f32 	%f390, [%rd52+24];
	ld.f32 	%f391, [%rd52+28];
	ld.f32 	%f392, [%rd52+32];
	sub.f32 	%f1517, %f349, %f390;
	sub.f32 	%f1518, %f350, %f391;
	sub.f32 	%f1519, %f351, %f392;
	mul.f32 	%f1520, %f1518, %f1518;
	fma.rn.f32 	%f1521, %f1517, %f1517, %f1520;
	fma.rn.f32 	%f393, %f1519, %f1519, %f1521;
	setp.gtu.f32 	%p219, %f393, %f737;
	@%p219 bra 	$L__BB0_303;
	sqrt.rn.f32 	%f394, %f393;
	sub.f32 	%f1522, %f390, %f346;
	sub.f32 	%f1523, %f391, %f347;
	sub.f32 	%f1524, %f392, %f348;
	mul.f32 	%f1525, %f1523, %f1523;
	fma.rn.f32 	%f1526, %f1522, %f1522, %f1525;
	fma.rn.f32 	%f395, %f1524, %f1524, %f1526;
	setp.gtu.f32 	%p220, %f395, %f737;
	@%p220 bra 	$L__BB0_303;
	mul.f32 	%f1527, %f739, %f394;
	cvt.rzi.s32.f32 	%r528, %f1527;
	sqrt.rn.f32 	%f1528, %f395;
	mul.f32 	%f1529, %f739, %f1528;
	cvt.rzi.s32.f32 	%r529, %f1529;
	mul.wide.s32 	%rd650, %r529, 8;
	add.s64 	%rd651, %rd2, %rd650;
	ld.global.u64 	%rd652, [%rd651];
	mul.wide.s32 	%rd653, %r136, 8;
	add.s64 	%rd654, %rd652, %rd653;
	ld.u64 	%rd655, [%rd654];
	mul.wide.s32 	%rd656, %r528, 4;
	add.s64 	%rd657, %rd655, %rd656;
	atom.add.u32 	%r530, [%rd657], 1;
$L__BB0_303:
	add.s32 	%r842, %r842, 1;
	setp.ne.s32 	%p221, %r842, %r132;
	@%p221 bra 	$L__BB0_274;
$L__BB0_304:
	add.s32 	%r841, %r841, 1;
	setp.ne.s32 	%p222, %r841, %r131;
	@%p222 bra 	$L__BB0_272;
$L__BB0_305:
	add.s32 	%r840, %r840, 1;
	setp.ne.s32 	%p223, %r840, %r262;
	@%p223 bra 	$L__BB0_269;
$L__BB0_306:
	setp.ge.u32 	%p224, %r103, %r262;
	mov.u32 	%r845, %r103;
	@%p224 bra 	$L__BB0_307;
	bra.uni 	$L__BB0_309;
$L__BB0_307:
	add.s32 	%r851, %r3, 1;
	setp.ge.u32 	%p254, %r851, %r262;
	@%p254 bra 	$L__BB0_308;
	bra.uni 	$L__BB0_350;
$L__BB0_308:
	add.s32 	%r833, %r833, 1;
	setp.eq.s32 	%p285, %r833, %r262;
	@%p285 bra 	$L__BB0_222;
	bra.uni 	$L__BB0_16;
$L__BB0_309:
	mov.b32 	%r846, 0;
$L__BB0_310:
	sub.s32 	%r532, %r846, %r1;
	sub.s32 	%r533, %r845, %r2;
	mul.lo.s32 	%r534, %r533, %r533;
	mad.lo.s32 	%r535, %r532, %r532, %r534;
	setp.gt.u32 	%p225, %r535, %r15;
	@%p225 bra 	$L__BB0_347;
	sub.s32 	%r536, %r846, %r833;
	sub.s32 	%r147, %r845, %r832;
	mul.lo.s32 	%r537, %r147, %r147;
	mad.lo.s32 	%r538, %r536, %r536, %r537;
	setp.gt.u32 	%p226, %r538, %r15;
	@%p226 bra 	$L__BB0_347;
	ld.global.u64 	%rd658, [%rd4];
	mul.wide.s32 	%rd659, %r2, 8;
	add.s64 	%rd660, %rd658, %rd659;
	ld.u64 	%rd661, [%rd660];
	mul.wide.s32 	%rd662, %r1, 16;
	add.s64 	%rd663, %rd661, %rd662;
	add.s64 	%rd53, %rd663, 8;
	ld.u32 	%r148, [%rd663];
	sub.s32 	%r539, %r832, %r2;
	mul.wide.s32 	%rd664, %r539, 8;
	add.s64 	%rd665, %rd660, %rd664;
	ld.u64 	%rd666, [%rd665];
	mul.wide.u32 	%rd667, %r833, 16;
	add.s64 	%rd668, %rd666, %rd667;
	add.s64 	%rd54, %rd668, 8;
	ld.u64 	%rd55, [%rd668+8];
	mul.wide.s32 	%rd669, %r147, 8;
	add.s64 	%rd670, %rd665, %rd669;
	ld.u64 	%rd671, [%rd670];
	mul.wide.u32 	%rd672, %r846, 16;
	add.s64 	%rd673, %rd671, %rd672;
	add.s64 	%rd56, %rd673, 8;
	ld.u32 	%r149, [%rd673];
	setp.eq.s32 	%p227, %r148, 0;
	@%p227 bra 	$L__BB0_347;
	ld.u64 	%rd57, [%rd53];
	ld.u64 	%rd58, [%rd56];
	ld.u32 	%r150, [%rd54+-8];
	mov.b32 	%r847, 0;
$L__BB0_314:
	setp.eq.s32 	%p228, %r149, 0;
	mul.wide.u32 	%rd674, %r847, 12;
	add.s64 	%rd675, %rd57, %rd674;
	ld.f32 	%f396, [%rd675];
	ld.f32 	%f397, [%rd675+4];
	ld.f32 	%f398, [%rd675+8];
	@%p228 bra 	$L__BB0_346;
	mov.b32 	%r848, 0;
$L__BB0_316:
	mul.wide.u32 	%rd676, %r848, 12;
	add.s64 	%rd677, %rd58, %rd676;
	ld.f32 	%f399, [%rd677];
	ld.f32 	%f400, [%rd677+4];
	ld.f32 	%f401, [%rd677+8];
	sub.f32 	%f1530, %f399, %f396;
	sub.f32 	%f1531, %f400, %f397;
	sub.f32 	%f1532, %f401, %f398;
	mul.f32 	%f1533, %f1531, %f1531;
	fma.rn.f32 	%f1534, %f1530, %f1530, %f1533;
	fma.rn.f32 	%f402, %f1532, %f1532, %f1534;
	setp.gtu.f32 	%p229, %f402, %f737;
	@%p229 bra 	$L__BB0_345;
	setp.eq.s32 	%p230, %r150, 0;
	sqrt.rn.f32 	%f403, %f402;
	@%p230 bra 	$L__BB0_345;
	setp.lt.u32 	%p231, %r150, 4;
	mul.f32 	%f1535, %f739, %f403;
	cvt.rzi.s32.f32 	%r153, %f1535;
	mov.b32 	%r850, 0;
	@%p231 bra 	$L__BB0_333;
	mov.b32 	%r849, 0;
$L__BB0_320:
	mul.wide.u32 	%rd678, %r849, 12;
	add.s64 	%rd59, %rd55, %rd678;
	ld.f32 	%f404, [%rd59];
	ld.f32 	%f405, [%rd59+4];
	ld.f32 	%f406, [%rd59+8];
	sub.f32 	%f1536, %f399, %f404;
	sub.f32 	%f1537, %f400, %f405;
	sub.f32 	%f1538, %f401, %f406;
	mul.f32 	%f1539, %f1537, %f1537;
	fma.rn.f32 	%f1540, %f1536, %f1536, %f1539;
	fma.rn.f32 	%f407, %f1538, %f1538, %f1540;
	setp.gtu.f32 	%p232, %f407, %f737;
	@%p232 bra 	$L__BB0_323;
	sqrt.rn.f32 	%f408, %f407;
	sub.f32 	%f1541, %f404, %f396;
	sub.f32 	%f1542, %f405, %f397;
	sub.f32 	%f1543, %f406, %f398;
	mul.f32 	%f1544, %f1542, %f1542;
	fma.rn.f32 	%f1545, %f1541, %f1541, %f1544;
	fma.rn.f32 	%f409, %f1543, %f1543, %f1545;
	setp.gtu.f32 	%p233, %f409, %f737;
	@%p233 bra 	$L__BB0_323;
	mul.f32 	%f1546, %f739, %f408;
	cvt.rzi.s32.f32 	%r544, %f1546;
	sqrt.rn.f32 	%f1547, %f409;
	mul.f32 	%f1548, %f739, %f1547;
	cvt.rzi.s32.f32 	%r545, %f1548;
	mul.wide.s32 	%rd679, %r545, 8;
	add.s64 	%rd680, %rd2, %rd679;
	ld.global.u64 	%rd681, [%rd680];
	mul.wide.s32 	%rd682, %r153, 8;
	add.s64 	%rd683, %rd681, %rd682;
	ld.u64 	%rd684, [%rd683];
	mul.wide.s32 	%rd685, %r544, 4;
	add.s64 	%rd686, %rd684, %rd685;
	atom.add.u32 	%r546, [%rd686], 1;
$L__BB0_323:
	ld.f32 	%f410, [%rd59+12];
	ld.f32 	%f411, [%rd59+16];
	ld.f32 	%f412, [%rd59+20];
	sub.f32 	%f1549, %f399, %f410;
	sub.f32 	%f1550, %f400, %f411;
	sub.f32 	%f1551, %f401, %f412;
	mul.f32 	%f1552, %f1550, %f1550;
	fma.rn.f32 	%f1553, %f1549, %f1549, %f1552;
	fma.rn.f32 	%f413, %f1551, %f1551, %f1553;
	setp.gtu.f32 	%p234, %f413, %f737;
	@%p234 bra 	$L__BB0_326;
	sqrt.rn.f32 	%f414, %f413;
	sub.f32 	%f1554, %f410, %f396;
	sub.f32 	%f1555, %f411, %f397;
	sub.f32 	%f1556, %f412, %f398;
	mul.f32 	%f1557, %f1555, %f1555;
	fma.rn.f32 	%f1558, %f1554, %f1554, %f1557;
	fma.rn.f32 	%f415, %f1556, %f1556, %f1558;
	setp.gtu.f32 	%p235, %f415, %f737;
	@%p235 bra 	$L__BB0_326;
	mul.f32 	%f1559, %f739, %f414;
	cvt.rzi.s32.f32 	%r547, %f1559;
	sqrt.rn.f32 	%f1560, %f415;
	mul.f32 	%f1561, %f739, %f1560;
	cvt.rzi.s32.f32 	%r548, %f1561;
	mul.wide.s32 	%rd687, %r548, 8;
	add.s64 	%rd688, %rd2, %rd687;
	ld.global.u64 	%rd689, [%rd688];
	mul.wide.s32 	%rd690, %r153, 8;
	add.s64 	%rd691, %rd689, %rd690;
	ld.u64 	%rd692, [%rd691];
	mul.wide.s32 	%rd693, %r547, 4;
	add.s64 	%rd694, %rd692, %rd693;
	atom.add.u32 	%r549, [%rd694], 1;
$L__BB0_326:
	ld.f32 	%f416, [%rd59+24];
	ld.f32 	%f417, [%rd59+28];
	ld.f32 	%f418, [%rd59+32];
	sub.f32 	%f1562, %f399, %f416;
	sub.f32 	%f1563, %f400, %f417;
	sub.f32 	%f1564, %f401, %f418;
	mul.f32 	%f1565, %f1563, %f1563;
	fma.rn.f32 	%f1566, %f1562, %f1562, %f1565;
	fma.rn.f32 	%f419, %f1564, %f1564, %f1566;
	setp.gtu.f32 	%p236, %f419, %f737;
	@%p236 bra 	$L__BB0_329;
	sqrt.rn.f32 	%f420, %f419;
	sub.f32 	%f1567, %f416, %f396;
	sub.f32 	%f1568, %f417, %f397;
	sub.f32 	%f1569, %f418, %f398;
	mul.f32 	%f1570, %f1568, %f1568;
	fma.rn.f32 	%f1571, %f1567, %f1567, %f1570;
	fma.rn.f32 	%f421, %f1569, %f1569, %f1571;
	setp.gtu.f32 	%p237, %f421, %f737;
	@%p237 bra 	$L__BB0_329;
	mul.f32 	%f1572, %f739, %f420;
	cvt.rzi.s32.f32 	%r550, %f1572;
	sqrt.rn.f32 	%f1573, %f421;
	mul.f32 	%f1574, %f739, %f1573;
	cvt.rzi.s32.f32 	%r551, %f1574;
	mul.wide.s32 	%rd695, %r551, 8;
	add.s64 	%rd696, %rd2, %rd695;
	ld.global.u64 	%rd697, [%rd696];
	mul.wide.s32 	%rd698, %r153, 8;
	add.s64 	%rd699, %rd697, %rd698;
	ld.u64 	%rd700, [%rd699];
	mul.wide.s32 	%rd701, %r550, 4;
	add.s64 	%rd702, %rd700, %rd701;
	atom.add.u32 	%r552, [%rd702], 1;
$L__BB0_329:
	ld.f32 	%f422, [%rd59+36];
	ld.f32 	%f423, [%rd59+40];
	ld.f32 	%f424, [%rd59+44];
	sub.f32 	%f1575, %f399, %f422;
	sub.f32 	%f1576, %f400, %f423;
	sub.f32 	%f1577, %f401, %f424;
	mul.f32 	%f1578, %f1576, %f1576;
	fma.rn.f32 	%f1579, %f1575, %f1575, %f1578;
	fma.rn.f32 	%f425, %f1577, %f1577, %f1579;
	setp.gtu.f32 	%p238, %f425, %f737;
	@%p238 bra 	$L__BB0_332;
	sqrt.rn.f32 	%f426, %f425;
	sub.f32 	%f1580, %f422, %f396;
	sub.f32 	%f1581, %f423, %f397;
	sub.f32 	%f1582, %f424, %f398;
	mul.f32 	%f1583, %f1581, %f1581;
	fma.rn.f32 	%f1584, %f1580, %f1580, %f1583;
	fma.rn.f32 	%f427, %f1582, %f1582, %f1584;
	setp.gtu.f32 	%p239, %f427, %f737;
	@%p239 bra 	$L__BB0_332;
	mul.f32 	%f1585, %f739, %f426;
	cvt.rzi.s32.f32 	%r553, %f1585;
	sqrt.rn.f32 	%f1586, %f427;
	mul.f32 	%f1587, %f739, %f1586;
	cvt.rzi.s32.f32 	%r554, %f1587;
	mul.wide.s32 	%rd703, %r554, 8;
	add.s64 	%rd704, %rd2, %rd703;
	ld.global.u64 	%rd705, [%rd704];
	mul.wide.s32 	%rd706, %r153, 8;
	add.s64 	%rd707, %rd705, %rd706;
	ld.u64 	%rd708, [%rd707];
	mul.wide.s32 	%rd709, %r553, 4;
	add.s64 	%rd710, %rd708, %rd709;
	atom.add.u32 	%r555, [%rd710], 1;
$L__BB0_332:
	add.s32 	%r849, %r849, 4;
	and.b32  	%r850, %r150, -4;
	setp.ne.s32 	%p240, %r849, %r850;
	@%p240 bra 	$L__BB0_320;
$L__BB0_333:
	and.b32  	%r556, %r150, 3;
	setp.eq.s32 	%p241, %r556, 0;
	@%p241 bra 	$L__BB0_345;
	mul.wide.u32 	%rd711, %r850, 12;
	add.s64 	%rd60, %rd55, %rd711;
	ld.f32 	%f428, [%rd60];
	ld.f32 	%f429, [%rd60+4];
	ld.f32 	%f430, [%rd60+8];
	sub.f32 	%f1588, %f399, %f428;
	sub.f32 	%f1589, %f400, %f429;
	sub.f32 	%f1590, %f401, %f430;
	mul.f32 	%f1591, %f1589, %f1589;
	fma.rn.f32 	%f1592, %f1588, %f1588, %f1591;
	fma.rn.f32 	%f431, %f1590, %f1590, %f1592;
	setp.gtu.f32 	%p242, %f431, %f737;
	@%p242 bra 	$L__BB0_337;
	sqrt.rn.f32 	%f432, %f431;
	sub.f32 	%f1593, %f428, %f396;
	sub.f32 	%f1594, %f429, %f397;
	sub.f32 	%f1595, %f430, %f398;
	mul.f32 	%f1596, %f1594, %f1594;
	fma.rn.f32 	%f1597, %f1593, %f1593, %f1596;
	fma.rn.f32 	%f433, %f1595, %f1595, %f1597;
	setp.gtu.f32 	%p243, %f433, %f737;
	@%p243 bra 	$L__BB0_337;
	mul.f32 	%f1598, %f739, %f432;
	cvt.rzi.s32.f32 	%r557, %f1598;
	sqrt.rn.f32 	%f1599, %f433;
	mul.f32 	%f1600, %f739, %f1599;
	cvt.rzi.s32.f32 	%r558, %f1600;
	mul.wide.s32 	%rd712, %r558, 8;
	add.s64 	%rd713, %rd2, %rd712;
	ld.global.u64 	%rd714, [%rd713];
	mul.wide.s32 	%rd715, %r153, 8;
	add.s64 	%rd716, %rd714, %rd715;
	ld.u64 	%rd717, [%rd716];
	mul.wide.s32 	%rd718, %r557, 4;
	add.s64 	%rd719, %rd717, %rd718;
	atom.add.u32 	%r559, [%rd719], 1;
$L__BB0_337:
	and.b32  	%r560, %r150, 3;
	setp.eq.s32 	%p244, %r560, 1;
	@%p244 bra 	$L__BB0_345;
	ld.f32 	%f434, [%rd60+12];
	ld.f32 	%f435, [%rd60+16];
	ld.f32 	%f436, [%rd60+20];
	sub.f32 	%f1601, %f399, %f434;
	sub.f32 	%f1602, %f400, %f435;
	sub.f32 	%f1603, %f401, %f436;
	mul.f32 	%f1604, %f1602, %f1602;
	fma.rn.f32 	%f1605, %f1601, %f1601, %f1604;
	fma.rn.f32 	%f437, %f1603, %f1603, %f1605;
	setp.gtu.f32 	%p245, %f437, %f737;
	@%p245 bra 	$L__BB0_341;
	sqrt.rn.f32 	%f438, %f437;
	sub.f32 	%f1606, %f434, %f396;
	sub.f32 	%f1607, %f435, %f397;
	sub.f32 	%f1608, %f436, %f398;
	mul.f32 	%f1609, %f1607, %f1607;
	fma.rn.f32 	%f1610, %f1606, %f1606, %f1609;
	fma.rn.f32 	%f439, %f1608, %f1608, %f1610;
	setp.gtu.f32 	%p246, %f439, %f737;
	@%p246 bra 	$L__BB0_341;
	mul.f32 	%f1611, %f739, %f438;
	cvt.rzi.s32.f32 	%r561, %f1611;
	sqrt.rn.f32 	%f1612, %f439;
	mul.f32 	%f1613, %f739, %f1612;
	cvt.rzi.s32.f32 	%r562, %f1613;
	mul.wide.s32 	%rd720, %r562, 8;
	add.s64 	%rd721, %rd2, %rd720;
	ld.global.u64 	%rd722, [%rd721];
	mul.wide.s32 	%rd723, %r153, 8;
	add.s64 	%rd724, %rd722, %rd723;
	ld.u64 	%rd725, [%rd724];
	mul.wide.s32 	%rd726, %r561, 4;
	add.s64 	%rd727, %rd725, %rd726;
	atom.add.u32 	%r563, [%rd727], 1;
$L__BB0_341:
	and.b32  	%r564, %r150, 3;
	setp.eq.s32 	%p247, %r564, 2;
	@%p247 bra 	$L__BB0_345;
	ld.f32 	%f440, [%rd60+24];
	ld.f32 	%f441, [%rd60+28];
	ld.f32 	%f442, [%rd60+32];
	sub.f32 	%f1614, %f399, %f440;
	sub.f32 	%f1615, %f400, %f441;
	sub.f32 	%f1616, %f401, %f442;
	mul.f32 	%f1617, %f1615, %f1615;
	fma.rn.f32 	%f1618, %f1614, %f1614, %f1617;
	fma.rn.f32 	%f443, %f1616, %f1616, %f1618;
	setp.gtu.f32 	%p248, %f443, %f737;
	@%p248 bra 	$L__BB0_345;
	sqrt.rn.f32 	%f444, %f443;
	sub.f32 	%f1619, %f440, %f396;
	sub.f32 	%f1620, %f441, %f397;
	sub.f32 	%f1621, %f442, %f398;
	mul.f32 	%f1622, %f1620, %f1620;
	fma.rn.f32 	%f1623, %f1619, %f1619, %f1622;
	fma.rn.f32 	%f445, %f1621, %f1621, %f1623;
	setp.gtu.f32 	%p249, %f445, %f737;
	@%p249 bra 	$L__BB0_345;
	mul.f32 	%f1624, %f739, %f444;
	cvt.rzi.s32.f32 	%r565, %f1624;
	sqrt.rn.f32 	%f1625, %f445;
	mul.f32 	%f1626, %f739, %f1625;
	cvt.rzi.s32.f32 	%r566, %f1626;
	mul.wide.s32 	%rd728, %r566, 8;
	add.s64 	%rd729, %rd2, %rd728;
	ld.global.u64 	%rd730, [%rd729];
	mul.wide.s32 	%rd731, %r153, 8;
	add.s64 	%rd732, %rd730, %rd731;
	ld.u64 	%rd733, [%rd732];
	mul.wide.s32 	%rd734, %r565, 4;
	add.s64 	%rd735, %rd733, %rd734;
	atom.add.u32 	%r567, [%rd735], 1;
$L__BB0_345:
	add.s32 	%r848, %r848, 1;
	setp.ne.s32 	%p250, %r848, %r149;
	@%p250 bra 	$L__BB0_316;
$L__BB0_346:
	add.s32 	%r847, %r847, 1;
	setp.ne.s32 	%p251, %r847, %r148;
	@%p251 bra 	$L__BB0_314;
$L__BB0_347:
	add.s32 	%r846, %r846, 1;
	setp.ne.s32 	%p252, %r846, %r262;
	@%p252 bra 	$L__BB0_310;
	add.s32 	%r845, %r845, 1;
	setp.eq.s32 	%p253, %r845, %r262;
	@%p253 bra 	$L__BB0_307;
	bra.uni 	$L__BB0_309;
$L__BB0_349:
	add.s32 	%r851, %r851, 1;
	setp.ge.u32 	%p284, %r851, %r262;
	@%p284 bra 	$L__BB0_308;
$L__BB0_350:
	mov.b32 	%r852, 0;
$L__BB0_351:
	mov.b32 	%r853, 0;
$L__BB0_352:
	sub.s32 	%r570, %r853, %r1;
	sub.s32 	%r571, %r852, %r2;
	sub.s32 	%r572, %r851, %r3;
	mul.lo.s32 	%r573, %r572, %r572;
	mad.lo.s32 	%r574, %r571, %r571, %r573;
	mad.lo.s32 	%r575, %r570, %r570, %r574;
	setp.gt.u32 	%p255, %r575, %r15;
	@%p255 bra 	$L__BB0_389;
	sub.s32 	%r576, %r853, %r833;
	sub.s32 	%r577, %r852, %r832;
	mad.lo.s32 	%r580, %r577, %r577, %r573;
	mad.lo.s32 	%r581, %r576, %r576, %r580;
	setp.gt.u32 	%p256, %r581, %r15;
	@%p256 bra 	$L__BB0_389;
	ld.global.u64 	%rd736, [%rd4];
	mul.wide.s32 	%rd737, %r2, 8;
	add.s64 	%rd738, %rd736, %rd737;
	ld.u64 	%rd739, [%rd738];
	mul.wide.s32 	%rd740, %r1, 16;
	add.s64 	%rd741, %rd739, %rd740;
	add.s64 	%rd61, %rd741, 8;
	ld.u32 	%r166, [%rd741];
	sub.s32 	%r582, %r832, %r2;
	mul.wide.s32 	%rd742, %r582, 8;
	add.s64 	%rd743, %rd738, %rd742;
	ld.u64 	%rd744, [%rd743];
	mul.wide.u32 	%rd745, %r833, 16;
	add.s64 	%rd746, %rd744, %rd745;
	add.s64 	%rd62, %rd746, 8;
	ld.u64 	%rd63, [%rd746+8];
	mul.wide.s32 	%rd747, %r572, 8;
	add.s64 	%rd748, %rd4, %rd747;
	ld.global.u64 	%rd749, [%rd748];
	mul.wide.u32 	%rd750, %r852, 8;
	add.s64 	%rd751, %rd749, %rd750;
	ld.u64 	%rd752, [%rd751];
	mul.wide.u32 	%rd753, %r853, 16;
	add.s64 	%rd754, %rd752, %rd753;
	add.s64 	%rd64, %rd754, 8;
	ld.u32 	%r167, [%rd754];
	setp.eq.s32 	%p257, %r166, 0;
	@%p257 bra 	$L__BB0_389;
	ld.u64 	%rd65, [%rd61];
	ld.u64 	%rd66, [%rd64];
	ld.u32 	%r168, [%rd62+-8];
	mov.b32 	%r854, 0;
$L__BB0_356:
	setp.eq.s32 	%p258, %r167, 0;
	mul.wide.u32 	%rd755, %r854, 12;
	add.s64 	%rd756, %rd65, %rd755;
	ld.f32 	%f446, [%rd756];
	ld.f32 	%f447, [%rd756+4];
	ld.f32 	%f448, [%rd756+8];
	@%p258 bra 	$L__BB0_388;
	mov.b32 	%r855, 0;
$L__BB0_358:
	mul.wide.u32 	%rd757, %r855, 12;
	add.s64 	%rd758, %rd66, %rd757;
	ld.f32 	%f449, [%rd758];
	ld.f32 	%f450, [%rd758+4];
	ld.f32 	%f451, [%rd758+8];
	sub.f32 	%f1627, %f449, %f446;
	sub.f32 	%f1628, %f450, %f447;
	sub.f32 	%f1629, %f451, %f448;
	mul.f32 	%f1630, %f1628, %f1628;
	fma.rn.f32 	%f1631, %f1627, %f1627, %f1630;
	fma.rn.f32 	%f452, %f1629, %f1629, %f1631;
	setp.gtu.f32 	%p259, %f452, %f737;
	@%p259 bra 	$L__BB0_387;
	setp.eq.s32 	%p260, %r168, 0;
	sqrt.rn.f32 	%f453, %f452;
	@%p260 bra 	$L__BB0_387;
	setp.lt.u32 	%p261, %r168, 4;
	mul.f32 	%f1632, %f739, %f453;
	cvt.rzi.s32.f32 	%r171, %f1632;
	mov.b32 	%r857, 0;
	@%p261 bra 	$L__BB0_375;
	mov.b32 	%r856, 0;
$L__BB0_362:
	mul.wide.u32 	%rd759, %r856, 12;
	add.s64 	%rd67, %rd63, %rd759;
	ld.f32 	%f454, [%rd67];
	ld.f32 	%f455, [%rd67+4];
	ld.f32 	%f456, [%rd67+8];
	sub.f32 	%f1633, %f449, %f454;
	sub.f32 	%f1634, %f450, %f455;
	sub.f32 	%f1635, %f451, %f456;
	mul.f32 	%f1636, %f1634, %f1634;
	fma.rn.f32 	%f1637, %f1633, %f1633, %f1636;
	fma.rn.f32 	%f457, %f1635, %f1635, %f1637;
	setp.gtu.f32 	%p262, %f457, %f737;
	@%p262 bra 	$L__BB0_365;
	sqrt.rn.f32 	%f458, %f457;
	sub.f32 	%f1638, %f454, %f446;
	sub.f32 	%f1639, %f455, %f447;
	sub.f32 	%f1640, %f456, %f448;
	mul.f32 	%f1641, %f1639, %f1639;
	fma.rn.f32 	%f1642, %f1638, %f1638, %f1641;
	fma.rn.f32 	%f459, %f1640, %f1640, %f1642;
	setp.gtu.f32 	%p263, %f459, %f737;
	@%p263 bra 	$L__BB0_365;
	mul.f32 	%f1643, %f739, %f458;
	cvt.rzi.s32.f32 	%r588, %f1643;
	sqrt.rn.f32 	%f1644, %f459;
	mul.f32 	%f1645, %f739, %f1644;
	cvt.rzi.s32.f32 	%r589, %f1645;
	mul.wide.s32 	%rd760, %r589, 8;
	add.s64 	%rd761, %rd2, %rd760;
	ld.global.u64 	%rd762, [%rd761];
	mul.wide.s32 	%rd763, %r171, 8;
	add.s64 	%rd764, %rd762, %rd763;
	ld.u64 	%rd765, [%rd764];
	mul.wide.s32 	%rd766, %r588, 4;
	add.s64 	%rd767, %rd765, %rd766;
	atom.add.u32 	%r590, [%rd767], 1;
$L__BB0_365:
	ld.f32 	%f460, [%rd67+12];
	ld.f32 	%f461, [%rd67+16];
	ld.f32 	%f462, [%rd67+20];
	sub.f32 	%f1646, %f449, %f460;
	sub.f32 	%f1647, %f450, %f461;
	sub.f32 	%f1648, %f451, %f462;
	mul.f32 	%f1649, %f1647, %f1647;
	fma.rn.f32 	%f1650, %f1646, %f1646, %f1649;
	fma.rn.f32 	%f463, %f1648, %f1648, %f1650;
	setp.gtu.f32 	%p264, %f463, %f737;
	@%p264 bra 	$L__BB0_368;
	sqrt.rn.f32 	%f464, %f463;
	sub.f32 	%f1651, %f460, %f446;
	sub.f32 	%f1652, %f461, %f447;
	sub.f32 	%f1653, %f462, %f448;
	mul.f32 	%f1654, %f1652, %f1652;
	fma.rn.f32 	%f1655, %f1651, %f1651, %f1654;
	fma.rn.f32 	%f465, %f1653, %f1653, %f1655;
	setp.gtu.f32 	%p265, %f465, %f737;
	@%p265 bra 	$L__BB0_368;
	mul.f32 	%f1656, %f739, %f464;
	cvt.rzi.s32.f32 	%r591, %f1656;
	sqrt.rn.f32 	%f1657, %f465;
	mul.f32 	%f1658, %f739, %f1657;
	cvt.rzi.s32.f32 	%r592, %f1658;
	mul.wide.s32 	%rd768, %r592, 8;
	add.s64 	%rd769, %rd2, %rd768;
	ld.global.u64 	%rd770, [%rd769];
	mul.wide.s32 	%rd771, %r171, 8;
	add.s64 	%rd772, %rd770, %rd771;
	ld.u64 	%rd773, [%rd772];
	mul.wide.s32 	%rd774, %r591, 4;
	add.s64 	%rd775, %rd773, %rd774;
	atom.add.u32 	%r593, [%rd775], 1;
$L__BB0_368:
	ld.f32 	%f466, [%rd67+24];
	ld.f32 	%f467, [%rd67+28];
	ld.f32 	%f468, [%rd67+32];
	sub.f32 	%f1659, %f449, %f466;
	sub.f32 	%f1660, %f450, %f467;
	sub.f32 	%f1661, %f451, %f468;
	mul.f32 	%f1662, %f1660, %f1660;
	fma.rn.f32 	%f1663, %f1659, %f1659, %f1662;
	fma.rn.f32 	%f469, %f1661, %f1661, %f1663;
	setp.gtu.f32 	%p266, %f469, %f737;
	@%p266 bra 	$L__BB0_371;
	sqrt.rn.f32 	%f470, %f469;
	sub.f32 	%f1664, %f466, %f446;
	sub.f32 	%f1665, %f467, %f447;
	sub.f32 	%f1666, %f468, %f448;
	mul.f32 	%f1667, %f1665, %f1665;
	fma.rn.f32 	%f1668, %f1664, %f1664, %f1667;
	fma.rn.f32 	%f471, %f1666, %f1666, %f1668;
	setp.gtu.f32 	%p267, %f471, %f737;
	@%p267 bra 	$L__BB0_371;
	mul.f32 	%f1669, %f739, %f470;
	cvt.rzi.s32.f32 	%r594, %f1669;
	sqrt.rn.f32 	%f1670, %f471;
	mul.f32 	%f1671, %f739, %f1670;
	cvt.rzi.s32.f32 	%r595, %f1671;
	mul.wide.s32 	%rd776, %r595, 8;
	add.s64 	%rd777, %rd2, %rd776;
	ld.global.u64 	%rd778, [%rd777];
	mul.wide.s32 	%rd779, %r171, 8;
	add.s64 	%rd780, %rd778, %rd779;
	ld.u64 	%rd781, [%rd780];
	mul.wide.s32 	%rd782, %r594, 4;
	add.s64 	%rd783, %rd781, %rd782;
	atom.add.u32 	%r596, [%rd783], 1;
$L__BB0_371:
	ld.f32 	%f472, [%rd67+36];
	ld.f32 	%f473, [%rd67+40];
	ld.f32 	%f474, [%rd67+44];
	sub.f32 	%f1672, %f449, %f472;
	sub.f32 	%f1673, %f450, %f473;
	sub.f32 	%f1674, %f451, %f474;
	mul.f32 	%f1675, %f1673, %f1673;
	fma.rn.f32 	%f1676, %f1672, %f1672, %f1675;
	fma.rn.f32 	%f475, %f1674, %f1674, %f1676;
	setp.gtu.f32 	%p268, %f475, %f737;
	@%p268 bra 	$L__BB0_374;
	sqrt.rn.f32 	%f476, %f475;
	sub.f32 	%f1677, %f472, %f446;
	sub.f32 	%f1678, %f473, %f447;
	sub.f32 	%f1679, %f474, %f448;
	mul.f32 	%f1680, %f1678, %f1678;
	fma.rn.f32 	%f1681, %f1677, %f1677, %f1680;
	fma.rn.f32 	%f477, %f1679, %f1679, %f1681;
	setp.gtu.f32 	%p269, %f477, %f737;
	@%p269 bra 	$L__BB0_374;
	mul.f32 	%f1682, %f739, %f476;
	cvt.rzi.s32.f32 	%r597, %f1682;
	sqrt.rn.f32 	%f1683, %f477;
	mul.f32 	%f1684, %f739, %f1683;
	cvt.rzi.s32.f32 	%r598, %f1684;
	mul.wide.s32 	%rd784, %r598, 8;
	add.s64 	%rd785, %rd2, %rd784;
	ld.global.u64 	%rd786, [%rd785];
	mul.wide.s32 	%rd787, %r171, 8;
	add.s64 	%rd788, %rd786, %rd787;
	ld.u64 	%rd789, [%rd788];
	mul.wide.s32 	%rd790, %r597, 4;
	add.s64 	%rd791, %rd789, %rd790;
	atom.add.u32 	%r599, [%rd791], 1;
$L__BB0_374:
	add.s32 	%r856, %r856, 4;
	and.b32  	%r857, %r168, -4;
	setp.ne.s32 	%p270, %r856, %r857;
	@%p270 bra 	$L__BB0_362;
$L__BB0_375:
	and.b32  	%r600, %r168, 3;
	setp.eq.s32 	%p271, %r600, 0;
	@%p271 bra 	$L__BB0_387;
	mul.wide.u32 	%rd792, %r857, 12;
	add.s64 	%rd68, %rd63, %rd792;
	ld.f32 	%f478, [%rd68];
	ld.f32 	%f479, [%rd68+4];
	ld.f32 	%f480, [%rd68+8];
	sub.f32 	%f1685, %f449, %f478;
	sub.f32 	%f1686, %f450, %f479;
	sub.f32 	%f1687, %f451, %f480;
	mul.f32 	%f1688, %f1686, %f1686;
	fma.rn.f32 	%f1689, %f1685, %f1685, %f1688;
	fma.rn.f32 	%f481, %f1687, %f1687, %f1689;
	setp.gtu.f32 	%p272, %f481, %f737;
	@%p272 bra 	$L__BB0_379;
	sqrt.rn.f32 	%f482, %f481;
	sub.f32 	%f1690, %f478, %f446;
	sub.f32 	%f1691, %f479, %f447;
	sub.f32 	%f1692, %f480, %f448;
	mul.f32 	%f1693, %f1691, %f1691;
	fma.rn.f32 	%f1694, %f1690, %f1690, %f1693;
	fma.rn.f32 	%f483, %f1692, %f1692, %f1694;
	setp.gtu.f32 	%p273, %f483, %f737;
	@%p273 bra 	$L__BB0_379;
	mul.f32 	%f1695, %f739, %f482;
	cvt.rzi.s32.f32 	%r601, %f1695;
	sqrt.rn.f32 	%f1696, %f483;
	mul.f32 	%f1697, %f739, %f1696;
	cvt.rzi.s32.f32 	%r602, %f1697;
	mul.wide.s32 	%rd793, %r602, 8;
	add.s64 	%rd794, %rd2, %rd793;
	ld.global.u64 	%rd795, [%rd794];
	mul.wide.s32 	%rd796, %r171, 8;
	add.s64 	%rd797, %rd795, %rd796;
	ld.u64 	%rd798, [%rd797];
	mul.wide.s32 	%rd799, %r601, 4;
	add.s64 	%rd800, %rd798, %rd799;
	atom.add.u32 	%r603, [%rd800], 1;
$L__BB0_379:
	and.b32  	%r604, %r168, 3;
	setp.eq.s32 	%p274, %r604, 1;
	@%p274 bra 	$L__BB0_387;
	ld.f32 	%f484, [%rd68+12];
	ld.f32 	%f485, [%rd68+16];
	ld.f32 	%f486, [%rd68+20];
	sub.f32 	%f1698, %f449, %f484;
	sub.f32 	%f1699, %f450, %f485;
	sub.f32 	%f1700, %f451, %f486;
	mul.f32 	%f1701, %f1699, %f1699;
	fma.rn.f32 	%f1702, %f1698, %f1698, %f1701;
	fma.rn.f32 	%f487, %f1700, %f1700, %f1702;
	setp.gtu.f32 	%p275, %f487, %f737;
	@%p275 bra 	$L__BB0_383;
	sqrt.rn.f32 	%f488, %f487;
	sub.f32 	%f1703, %f484, %f446;
	sub.f32 	%f1704, %f485, %f447;
	sub.f32 	%f1705, %f486, %f448;
	mul.f32 	%f1706, %f1704, %f1704;
	fma.rn.f32 	%f1707, %f1703, %f1703, %f1706;
	fma.rn.f32 	%f489, %f1705, %f1705, %f1707;
	setp.gtu.f32 	%p276, %f489, %f737;
	@%p276 bra 	$L__BB0_383;
	mul.f32 	%f1708, %f739, %f488;
	cvt.rzi.s32.f32 	%r605, %f1708;
	sqrt.rn.f32 	%f1709, %f489;
	mul.f32 	%f1710, %f739, %f1709;
	cvt.rzi.s32.f32 	%r606, %f1710;
	mul.wide.s32 	%rd801, %r606, 8;
	add.s64 	%rd802, %rd2, %rd801;
	ld.global.u64 	%rd803, [%rd802];
	mul.wide.s32 	%rd804, %r171, 8;
	add.s64 	%rd805, %rd803, %rd804;
	ld.u64 	%rd806, [%rd805];
	mul.wide.s32 	%rd807, %r605, 4;
	add.s64 	%rd808, %rd806, %rd807;
	atom.add.u32 	%r607, [%rd808], 1;
$L__BB0_383:
	and.b32  	%r608, %r168, 3;
	setp.eq.s32 	%p277, %r608, 2;
	@%p277 bra 	$L__BB0_387;
	ld.f32 	%f490, [%rd68+24];
	ld.f32 	%f491, [%rd68+28];
	ld.f32 	%f492, [%rd68+32];
	sub.f32 	%f1711, %f449, %f490;
	sub.f32 	%f1712, %f450, %f491;
	sub.f32 	%f1713, %f451, %f492;
	mul.f32 	%f1714, %f1712, %f1712;
	fma.rn.f32 	%f1715, %f1711, %f1711, %f1714;
	fma.rn.f32 	%f493, %f1713, %f1713, %f1715;
	setp.gtu.f32 	%p278, %f493, %f737;
	@%p278 bra 	$L__BB0_387;
	sqrt.rn.f32 	%f494, %f493;
	sub.f32 	%f1716, %f490, %f446;
	sub.f32 	%f1717, %f491, %f447;
	sub.f32 	%f1718, %f492, %f448;
	mul.f32 	%f1719, %f1717, %f1717;
	fma.rn.f32 	%f1720, %f1716, %f1716, %f1719;
	fma.rn.f32 	%f495, %f1718, %f1718, %f1720;
	setp.gtu.f32 	%p279, %f495, %f737;
	@%p279 bra 	$L__BB0_387;
	mul.f32 	%f1721, %f739, %f494;
	cvt.rzi.s32.f32 	%r609, %f1721;
	sqrt.rn.f32 	%f1722, %f495;
	mul.f32 	%f1723, %f739, %f1722;
	cvt.rzi.s32.f32 	%r610, %f1723;
	mul.wide.s32 	%rd809, %r610, 8;
	add.s64 	%rd810, %rd2, %rd809;
	ld.global.u64 	%rd811, [%rd810];
	mul.wide.s32 	%rd812, %r171, 8;
	add.s64 	%rd813, %rd811, %rd812;
	ld.u64 	%rd814, [%rd813];
	mul.wide.s32 	%rd815, %r609, 4;
	add.s64 	%rd816, %rd814, %rd815;
	atom.add.u32 	%r611, [%rd816], 1;
$L__BB0_387:
	add.s32 	%r855, %r855, 1;
	setp.ne.s32 	%p280, %r855, %r167;
	@%p280 bra 	$L__BB0_358;
$L__BB0_388:
	add.s32 	%r854, %r854, 1;
	setp.ne.s32 	%p281, %r854, %r166;
	@%p281 bra 	$L__BB0_356;
$L__BB0_389:
	add.s32 	%r853, %r853, 1;
	setp.ne.s32 	%p282, %r853, %r262;
	@%p282 bra 	$L__BB0_352;
	add.s32 	%r852, %r852, 1;
	setp.eq.s32 	%p283, %r852, %r262;
	@%p283 bra 	$L__BB0_349;
	bra.uni 	$L__BB0_351;
$L__BB0_391:
	add.s32 	%r858, %r859, 1;
	setp.ge.u32 	%p427, %r858, %r262;
	@%p427 bra 	$L__BB0_224;
$L__BB0_392:
	mov.u32 	%r183, %r859;
	mov.u32 	%r859, %r858;
	add.s32 	%r184, %r183, 2;
	mov.b32 	%r860, 0;
$L__BB0_393:
	add.s32 	%r186, %r860, 1;
	mov.b32 	%r861, 0;
$L__BB0_394:
	sub.s32 	%r614, %r861, %r1;
	sub.s32 	%r615, %r860, %r2;
	sub.s32 	%r616, %r859, %r3;
	mul.lo.s32 	%r617, %r616, %r616;
	mad.lo.s32 	%r618, %r615, %r615, %r617;
	mad.lo.s32 	%r619, %r614, %r614, %r618;
	setp.gt.u32 	%p288, %r619, %r15;
	@%p288 bra 	$L__BB0_504;
	ld.global.u64 	%rd817, [%rd4];
	mul.wide.s32 	%rd818, %r2, 8;
	add.s64 	%rd819, %rd817, %rd818;
	ld.u64 	%rd820, [%rd819];
	mul.wide.s32 	%rd821, %r1, 16;
	add.s64 	%rd822, %rd820, %rd821;
	ld.u64 	%rd69, [%rd822+8];
	ld.u32 	%r188, [%rd822];
	mul.wide.s32 	%rd823, %r616, 8;
	add.s64 	%rd824, %rd4, %rd823;
	ld.global.u64 	%rd825, [%rd824];
	mul.wide.u32 	%rd826, %r860, 8;
	add.s64 	%rd827, %rd825, %rd826;
	ld.u64 	%rd828, [%rd827];
	mul.wide.u32 	%rd829, %r861, 16;
	add.s64 	%rd830, %rd828, %rd829;
	ld.u64 	%rd70, [%rd830+8];
	ld.u32 	%r189, [%rd830];
	setp.eq.s32 	%p289, %r189, 0;
	@%p289 bra 	$L__BB0_458;
	mov.b32 	%r862, 0;
$L__BB0_397:
	setp.eq.s32 	%p290, %r188, 0;
	mul.wide.u32 	%rd831, %r862, 12;
	add.s64 	%rd71, %rd70, %rd831;
	ld.f32 	%f496, [%rd71];
	ld.f32 	%f497, [%rd71+4];
	ld.f32 	%f498, [%rd71+8];
	@%p290 bra 	$L__BB0_457;
	mov.b32 	%r863, 0;
$L__BB0_399:
	mul.wide.u32 	%rd832, %r863, 12;
	add.s64 	%rd72, %rd69, %rd832;
	ld.f32 	%f499, [%rd72];
	ld.f32 	%f500, [%rd72+4];
	ld.f32 	%f501, [%rd72+8];
	sub.f32 	%f1724, %f499, %f496;
	sub.f32 	%f1725, %f500, %f497;
	sub.f32 	%f1726, %f501, %f498;
	mul.f32 	%f1727, %f1725, %f1725;
	fma.rn.f32 	%f1728, %f1724, %f1724, %f1727;
	fma.rn.f32 	%f502, %f1726, %f1726, %f1728;
	setp.gtu.f32 	%p291, %f502, %f737;
	@%p291 bra 	$L__BB0_456;
	sqrt.rn.f32 	%f1729, %f502;
	mul.f32 	%f1730, %f739, %f1729;
	cvt.rzi.s32.f32 	%r623, %f1730;
	add.s32 	%r864, %r863, 1;
	setp.ge.u32 	%p292, %r864, %r188;
	mul.wide.s32 	%rd833, %r623, 8;
	add.s64 	%rd73, %rd3, %rd833;
	@%p292 bra 	$L__BB0_429;
	not.b32 	%r624, %r863;
	add.s32 	%r625, %r188, %r624;
	and.b32  	%r194, %r625, 3;
	setp.eq.s32 	%p293, %r194, 0;
	@%p293 bra 	$L__BB0_414;
	ld.f32 	%f503, [%rd72+12];
	ld.f32 	%f504, [%rd72+16];
	ld.f32 	%f505, [%rd72+20];
	sub.f32 	%f1731, %f503, %f496;
	sub.f32 	%f1732, %f504, %f497;
	sub.f32 	%f1733, %f505, %f498;
	mul.f32 	%f1734, %f1732, %f1732;
	fma.rn.f32 	%f1735, %f1731, %f1731, %f1734;
	fma.rn.f32 	%f506, %f1733, %f1733, %f1735;
	setp.gtu.f32 	%p294, %f506, %f737;
	@%p294 bra 	$L__BB0_405;
	sqrt.rn.f32 	%f507, %f506;
	sub.f32 	%f1736, %f503, %f499;
	sub.f32 	%f1737, %f504, %f500;
	sub.f32 	%f1738, %f505, %f501;
	mul.f32 	%f1739, %f1737, %f1737;
	fma.rn.f32 	%f1740, %f1736, %f1736, %f1739;
	fma.rn.f32 	%f508, %f1738, %f1738, %f1740;
	setp.gtu.f32 	%p295, %f508, %f737;
	@%p295 bra 	$L__BB0_405;
	mul.f32 	%f1741, %f739, %f507;
	cvt.rzi.s32.f32 	%r626, %f1741;
	sqrt.rn.f32 	%f1742, %f508;
	mul.f32 	%f1743, %f739, %f1742;
	cvt.rzi.s32.f32 	%r627, %f1743;
	ld.global.u64 	%rd834, [%rd73];
	mul.wide.s32 	%rd835, %r626, 8;
	add.s64 	%rd836, %rd834, %rd835;
	ld.u64 	%rd837, [%rd836];
	mul.wide.s32 	%rd838, %r627, 4;
	add.s64 	%rd839, %rd837, %rd838;
	atom.add.u32 	%r628, [%rd839], 1;
$L__BB0_405:
	add.s32 	%r864, %r863, 2;
	setp.eq.s32 	%p296, %r194, 1;
	@%p296 bra 	$L__BB0_414;
	ld.f32 	%f509, [%rd72+24];
	ld.f32 	%f510, [%rd72+28];
	ld.f32 	%f511, [%rd72+32];
	sub.f32 	%f1744, %f509, %f496;
	sub.f32 	%f1745, %f510, %f497;
	sub.f32 	%f1746, %f511, %f498;
	mul.f32 	%f1747, %f1745, %f1745;
	fma.rn.f32 	%f1748, %f1744, %f1744, %f1747;
	fma.rn.f32 	%f512, %f1746, %f1746, %f1748;
	setp.gtu.f32 	%p297, %f512, %f737;
	@%p297 bra 	$L__BB0_409;
	sqrt.rn.f32 	%f513, %f512;
	sub.f32 	%f1749, %f509, %f499;
	sub.f32 	%f1750, %f510, %f500;
	sub.f32 	%f1751, %f511, %f501;
	mul.f32 	%f1752, %f1750, %f1750;
	fma.rn.f32 	%f1753, %f1749, %f1749, %f1752;
	fma.rn.f32 	%f514, %f1751, %f1751, %f1753;
	setp.gtu.f32 	%p298, %f514, %f737;
	@%p298 bra 	$L__BB0_409;
	mul.f32 	%f1754, %f739, %f513;
	cvt.rzi.s32.f32 	%r629, %f1754;
	sqrt.rn.f32 	%f1755, %f514;
	mul.f32 	%f1756, %f739, %f1755;
	cvt.rzi.s32.f32 	%r630, %f1756;
	ld.global.u64 	%rd840, [%rd73];
	mul.wide.s32 	%rd841, %r629, 8;
	add.s64 	%rd842, %rd840, %rd841;
	ld.u64 	%rd843, [%rd842];
	mul.wide.s32 	%rd844, %r630, 4;
	add.s64 	%rd845, %rd843, %rd844;
	atom.add.u32 	%r631, [%rd845], 1;
$L__BB0_409:
	add.s32 	%r864, %r863, 3;
	setp.eq.s32 	%p299, %r194, 2;
	@%p299 bra 	$L__BB0_414;
	ld.f32 	%f515, [%rd72+36];
	ld.f32 	%f516, [%rd72+40];
	ld.f32 	%f517, [%rd72+44];
	sub.f32 	%f1757, %f515, %f496;
	sub.f32 	%f1758, %f516, %f497;
	sub.f32 	%f1759, %f517, %f498;
	mul.f32 	%f1760, %f1758, %f1758;
	fma.rn.f32 	%f1761, %f1757, %f1757, %f1760;
	fma.rn.f32 	%f518, %f1759, %f1759, %f1761;
	setp.gtu.f32 	%p300, %f518, %f737;
	@%p300 bra 	$L__BB0_413;
	sqrt.rn.f32 	%f519, %f518;
	sub.f32 	%f1762, %f515, %f499;
	sub.f32 	%f1763, %f516, %f500;
	sub.f32 	%f1764, %f517, %f501;
	mul.f32 	%f1765, %f1763, %f1763;
	fma.rn.f32 	%f1766, %f1762, %f1762, %f1765;
	fma.rn.f32 	%f520, %f1764, %f1764, %f1766;
	setp.gtu.f32 	%p301, %f520, %f737;
	@%p301 bra 	$L__BB0_413;
	mul.f32 	%f1767, %f739, %f519;
	cvt.rzi.s32.f32 	%r632, %f1767;
	sqrt.rn.f32 	%f1768, %f520;
	mul.f32 	%f1769, %f739, %f1768;
	cvt.rzi.s32.f32 	%r633, %f1769;
	ld.global.u64 	%rd846, [%rd73];
	mul.wide.s32 	%rd847, %r632, 8;
	add.s64 	%rd848, %rd846, %rd847;
	ld.u64 	%rd849, [%rd848];
	mul.wide.s32 	%rd850, %r633, 4;
	add.s64 	%rd851, %rd849, %rd850;
	atom.add.u32 	%r634, [%rd851], 1;
$L__BB0_413:
	add.s32 	%r864, %r863, 4;
$L__BB0_414:
	sub.s32 	%r635, %r188, %r863;
	add.s32 	%r636, %r635, -2;
	setp.lt.u32 	%p302, %r636, 3;
	@%p302 bra 	$L__BB0_429;
	sub.s32 	%r866, %r864, %r188;
	mul.wide.u32 	%rd852, %r864, 12;
	add.s64 	%rd853, %rd69, %rd852;
	add.s64 	%rd1164, %rd853, 24;
$L__BB0_416:
	ld.f32 	%f539, [%rd1164+-24];
	ld.f32 	%f540, [%rd1164+-20];
	ld.f32 	%f541, [%rd1164+-16];
	sub.f32 	%f1770, %f539, %f496;
	sub.f32 	%f1771, %f540, %f497;
	sub.f32 	%f1772, %f541, %f498;
	mul.f32 	%f1773, %f1771, %f1771;
	fma.rn.f32 	%f1774, %f1770, %f1770, %f1773;
	fma.rn.f32 	%f542, %f1772, %f1772, %f1774;
	setp.gtu.f32 	%p303, %f542, %f737;
	@%p303 bra 	$L__BB0_419;
	sqrt.rn.f32 	%f543, %f542;
	sub.f32 	%f1775, %f539, %f499;
	sub.f32 	%f1776, %f540, %f500;
	sub.f32 	%f1777, %f541, %f501;
	mul.f32 	%f1778, %f1776, %f1776;
	fma.rn.f32 	%f1779, %f1775, %f1775, %f1778;
	fma.rn.f32 	%f544, %f1777, %f1777, %f1779;
	setp.gtu.f32 	%p304, %f544, %f737;
	@%p304 bra 	$L__BB0_419;
	mul.f32 	%f1780, %f739, %f543;
	cvt.rzi.s32.f32 	%r637, %f1780;
	sqrt.rn.f32 	%f1781, %f544;
	mul.f32 	%f1782, %f739, %f1781;
	cvt.rzi.s32.f32 	%r638, %f1782;
	ld.global.u64 	%rd854, [%rd73];
	mul.wide.s32 	%rd855, %r637, 8;
	add.s64 	%rd856, %rd854, %rd855;
	ld.u64 	%rd857, [%rd856];
	mul.wide.s32 	%rd858, %r638, 4;
	add.s64 	%rd859, %rd857, %rd858;
	atom.add.u32 	%r639, [%rd859], 1;
$L__BB0_419:
	ld.f32 	%f545, [%rd1164+-12];
	ld.f32 	%f546, [%rd1164+-8];
	ld.f32 	%f547, [%rd1164+-4];
	sub.f32 	%f1783, %f545, %f496;
	sub.f32 	%f1784, %f546, %f497;
	sub.f32 	%f1785, %f547, %f498;
	mul.f32 	%f1786, %f1784, %f1784;
	fma.rn.f32 	%f1787, %f1783, %f1783, %f1786;
	fma.rn.f32 	%f548, %f1785, %f1785, %f1787;
	setp.gtu.f32 	%p305, %f548, %f737;
	@%p305 bra 	$L__BB0_422;
	sqrt.rn.f32 	%f549, %f548;
	sub.f32 	%f1788, %f545, %f499;
	sub.f32 	%f1789, %f546, %f500;
	sub.f32 	%f1790, %f547, %f501;
	mul.f32 	%f1791, %f1789, %f1789;
	fma.rn.f32 	%f1792, %f1788, %f1788, %f1791;
	fma.rn.f32 	%f550, %f1790, %f1790, %f1792;
	setp.gtu.f32 	%p306, %f550, %f737;
	@%p306 bra 	$L__BB0_422;
	mul.f32 	%f1793, %f739, %f549;
	cvt.rzi.s32.f32 	%r640, %f1793;
	sqrt.rn.f32 	%f1794, %f550;
	mul.f32 	%f1795, %f739, %f1794;
	cvt.rzi.s32.f32 	%r641, %f1795;
	ld.global.u64 	%rd860, [%rd73];
	mul.wide.s32 	%rd861, %r640, 8;
	add.s64 	%rd862, %rd860, %rd861;
	ld.u64 	%rd863, [%rd862];
	mul.wide.s32 	%rd864, %r641, 4;
	add.s64 	%rd865, %rd863, %rd864;
	atom.add.u32 	%r642, [%rd865], 1;
$L__BB0_422:
	ld.f32 	%f551, [%rd1164];
	ld.f32 	%f552, [%rd1164+4];
	ld.f32 	%f553, [%rd1164+8];
	sub.f32 	%f1796, %f551, %f496;
	sub.f32 	%f1797, %f552, %f497;
	sub.f32 	%f1798, %f553, %f498;
	mul.f32 	%f1799, %f1797, %f1797;
	fma.rn.f32 	%f1800, %f1796, %f1796, %f1799;
	fma.rn.f32 	%f554, %f1798, %f1798, %f1800;
	setp.gtu.f32 	%p307, %f554, %f737;
	@%p307 bra 	$L__BB0_425;
	sqrt.rn.f32 	%f555, %f554;
	sub.f32 	%f1801, %f551, %f499;
	sub.f32 	%f1802, %f552, %f500;
	sub.f32 	%f1803, %f553, %f501;
	mul.f32 	%f1804, %f1802, %f1802;
	fma.rn.f32 	%f1805, %f1801, %f1801, %f1804;
	fma.rn.f32 	%f556, %f1803, %f1803, %f1805;
	setp.gtu.f32 	%p308, %f556, %f737;
	@%p308 bra 	$L__BB0_425;
	mul.f32 	%f1806, %f739, %f555;
	cvt.rzi.s32.f32 	%r643, %f1806;
	sqrt.rn.f32 	%f1807, %f556;
	mul.f32 	%f1808, %f739, %f1807;
	cvt.rzi.s32.f32 	%r644, %f1808;
	ld.global.u64 	%rd866, [%rd73];
	mul.wide.s32 	%rd867, %r643, 8;
	add.s64 	%rd868, %rd866, %rd867;
	ld.u64 	%rd869, [%rd868];
	mul.wide.s32 	%rd870, %r644, 4;
	add.s64 	%rd871, %rd869, %rd870;
	atom.add.u32 	%r645, [%rd871], 1;
$L__BB0_425:
	ld.f32 	%f557, [%rd1164+12];
	ld.f32 	%f558, [%rd1164+16];
	ld.f32 	%f559, [%rd1164+20];
	sub.f32 	%f1809, %f557, %f496;
	sub.f32 	%f1810, %f558, %f497;
	sub.f32 	%f1811, %f559, %f498;
	mul.f32 	%f1812, %f1810, %f1810;
	fma.rn.f32 	%f1813, %f1809, %f1809, %f1812;
	fma.rn.f32 	%f560, %f1811, %f1811, %f1813;
	setp.gtu.f32 	%p309, %f560, %f737;
	@%p309 bra 	$L__BB0_428;
	sqrt.rn.f32 	%f561, %f560;
	sub.f32 	%f1814, %f557, %f499;
	sub.f32 	%f1815, %f558, %f500;
	sub.f32 	%f1816, %f559, %f501;
	mul.f32 	%f1817, %f1815, %f1815;
	fma.rn.f32 	%f1818, %f1814, %f1814, %f1817;
	fma.rn.f32 	%f562, %f1816, %f1816, %f1818;
	setp.gtu.f32 	%p310, %f562, %f737;
	@%p310 bra 	$L__BB0_428;
	mul.f32 	%f1819, %f739, %f561;
	cvt.rzi.s32.f32 	%r646, %f1819;
	sqrt.rn.f32 	%f1820, %f562;
	mul.f32 	%f1821, %f739, %f1820;
	cvt.rzi.s32.f32 	%r647, %f1821;
	ld.global.u64 	%rd872, [%rd73];
	mul.wide.s32 	%rd873, %r646, 8;
	add.s64 	%rd874, %rd872, %rd873;
	ld.u64 	%rd875, [%rd874];
	mul.wide.s32 	%rd876, %r647, 4;
	add.s64 	%rd877, %rd875, %rd876;
	atom.add.u32 	%r648, [%rd877], 1;
$L__BB0_428:
	add.s32 	%r866, %r866, 4;
	add.s64 	%rd1164, %rd1164, 48;
	setp.eq.s32 	%p311, %r866, 0;
	@%p311 bra 	$L__BB0_429;
	bra.uni 	$L__BB0_416;
$L__BB0_429:
	add.s32 	%r865, %r862, 1;
	setp.ge.u32 	%p312, %r865, %r189;
	@%p312 bra 	$L__BB0_456;
	not.b32 	%r649, %r862;
	add.s32 	%r650, %r189, %r649;
	and.b32  	%r651, %r650, 3;
	setp.eq.s32 	%p313, %r651, 0;
	@%p313 bra 	$L__BB0_442;
	ld.f32 	%f521, [%rd71+12];
	ld.f32 	%f522, [%rd71+16];
	ld.f32 	%f523, [%rd71+20];
	sub.f32 	%f1822, %f521, %f496;
	sub.f32 	%f1823, %f522, %f497;
	sub.f32 	%f1824, %f523, %f498;
	mul.f32 	%f1825, %f1823, %f1823;
	fma.rn.f32 	%f1826, %f1822, %f1822, %f1825;
	fma.rn.f32 	%f524, %f1824, %f1824, %f1826;
	setp.gtu.f32 	%p314, %f524, %f737;
	@%p314 bra 	$L__BB0_434;
	sqrt.rn.f32 	%f525, %f524;
	sub.f32 	%f1827, %f521, %f499;
	sub.f32 	%f1828, %f522, %f500;
	sub.f32 	%f1829, %f523, %f501;
	mul.f32 	%f1830, %f1828, %f1828;
	fma.rn.f32 	%f1831, %f1827, %f1827, %f1830;
	fma.rn.f32 	%f526, %f1829, %f1829, %f1831;
	setp.gtu.f32 	%p315, %f526, %f737;
	@%p315 bra 	$L__BB0_434;
	mul.f32 	%f1832, %f739, %f525;
	cvt.rzi.s32.f32 	%r652, %f1832;
	sqrt.rn.f32 	%f1833, %f526;
	mul.f32 	%f1834, %f739, %f1833;
	cvt.rzi.s32.f32 	%r653, %f1834;
	ld.global.u64 	%rd878, [%rd73];
	mul.wide.s32 	%rd879, %r652, 8;
	add.s64 	%rd880, %rd878, %rd879;
	ld.u64 	%rd881, [%rd880];
	mul.wide.s32 	%rd882, %r653, 4;
	add.s64 	%rd883, %rd881, %rd882;
	atom.add.u32 	%r654, [%rd883], 1;
$L__BB0_434:
	add.s32 	%r865, %r862, 2;
	not.b32 	%r655, %r862;
	add.s32 	%r656, %r189, %r655;
	and.b32  	%r657, %r656, 3;
	setp.eq.s32 	%p316, %r657, 1;
	@%p316 bra 	$L__BB0_442;
	ld.f32 	%f527, [%rd71+24];
	ld.f32 	%f528, [%rd71+28];
	ld.f32 	%f529, [%rd71+32];
	sub.f32 	%f1835, %f527, %f496;
	sub.f32 	%f1836, %f528, %f497;
	sub.f32 	%f1837, %f529, %f498;
	mul.f32 	%f1838, %f1836, %f1836;
	fma.rn.f32 	%f1839, %f1835, %f1835, %f1838;
	fma.rn.f32 	%f530, %f1837, %f1837, %f1839;
	setp.gtu.f32 	%p317, %f530, %f737;
	@%p317 bra 	$L__BB0_438;
	sqrt.rn.f32 	%f531, %f530;
	sub.f32 	%f1840, %f527, %f499;
	sub.f32 	%f1841, %f528, %f500;
	sub.f32 	%f1842, %f529, %f501;
	mul.f32 	%f1843, %f1841, %f1841;
	fma.rn.f32 	%f1844, %f1840, %f1840, %f1843;
	fma.rn.f32 	%f532, %f1842, %f1842, %f1844;
	setp.gtu.f32 	%p318, %f532, %f737;
	@%p318 bra 	$L__BB0_438;
	mul.f32 	%f1845, %f739, %f531;
	cvt.rzi.s32.f32 	%r658, %f1845;
	sqrt.rn.f32 	%f1846, %f532;
	mul.f32 	%f1847, %f739, %f1846;
	cvt.rzi.s32.f32 	%r659, %f1847;
	ld.global.u64 	%rd884, [%rd73];
	mul.wide.s32 	%rd885, %r658, 8;
	add.s64 	%rd886, %rd884, %rd885;
	ld.u64 	%rd887, [%rd886];
	mul.wide.s32 	%rd888, %r659, 4;
	add.s64 	%rd889, %rd887, %rd888;
	atom.add.u32 	%r660, [%rd889], 1;
$L__BB0_438:
	add.s32 	%r865, %r862, 3;
	not.b32 	%r661, %r862;
	add.s32 	%r662, %r189, %r661;
	and.b32  	%r663, %r662, 3;
	setp.eq.s32 	%p319, %r663, 2;
	@%p319 bra 	$L__BB0_442;
	add.s32 	%r865, %r862, 4;
	ld.f32 	%f533, [%rd71+36];
	ld.f32 	%f534, [%rd71+40];
	ld.f32 	%f535, [%rd71+44];
	sub.f32 	%f1848, %f533, %f496;
	sub.f32 	%f1849, %f534, %f497;
	sub.f32 	%f1850, %f535, %f498;
	mul.f32 	%f1851, %f1849, %f1849;
	fma.rn.f32 	%f1852, %f1848, %f1848, %f1851;
	fma.rn.f32 	%f536, %f1850, %f1850, %f1852;
	setp.gtu.f32 	%p320, %f536, %f737;
	@%p320 bra 	$L__BB0_442;
	sqrt.rn.f32 	%f537, %f536;
	sub.f32 	%f1853, %f533, %f499;
	sub.f32 	%f1854, %f534, %f500;
	sub.f32 	%f1855, %f535, %f501;
	mul.f32 	%f1856, %f1854, %f1854;
	fma.rn.f32 	%f1857, %f1853, %f1853, %f1856;
	fma.rn.f32 	%f538, %f1855, %f1855, %f1857;
	setp.gtu.f32 	%p321, %f538, %f737;
	@%p321 bra 	$L__BB0_442;
	mul.f32 	%f1858, %f739, %f537;
	cvt.rzi.s32.f32 	%r664, %f1858;
	sqrt.rn.f32 	%f1859, %f538;
	mul.f32 	%f1860, %f739, %f1859;
	cvt.rzi.s32.f32 	%r665, %f1860;
	ld.global.u64 	%rd890, [%rd73];
	mul.wide.s32 	%rd891, %r664, 8;
	add.s64 	%rd892, %rd890, %rd891;
	ld.u64 	%rd893, [%rd892];
	mul.wide.s32 	%rd894, %r665, 4;
	add.s64 	%rd895, %rd893, %rd894;
	atom.add.u32 	%r666, [%rd895], 1;
$L__BB0_442:
	sub.s32 	%r667, %r189, %r862;
	add.s32 	%r668, %r667, -2;
	setp.lt.u32 	%p322, %r668, 3;
	@%p322 bra 	$L__BB0_456;
$L__BB0_443:
	mul.wide.u32 	%rd896, %r865, 12;
	add.s64 	%rd77, %rd70, %rd896;
	ld.f32 	%f563, [%rd77];
	ld.f32 	%f564, [%rd77+4];
	ld.f32 	%f565, [%rd77+8];
	sub.f32 	%f1861, %f563, %f496;
	sub.f32 	%f1862, %f564, %f497;
	sub.f32 	%f1863, %f565, %f498;
	mul.f32 	%f1864, %f1862, %f1862;
	fma.rn.f32 	%f1865, %f1861, %f1861, %f1864;
	fma.rn.f32 	%f566, %f1863, %f1863, %f1865;
	setp.gtu.f32 	%p323, %f566, %f737;
	@%p323 bra 	$L__BB0_446;
	sqrt.rn.f32 	%f567, %f566;
	sub.f32 	%f1866, %f563, %f499;
	sub.f32 	%f1867, %f564, %f500;
	sub.f32 	%f1868, %f565, %f501;
	mul.f32 	%f1869, %f1867, %f1867;
	fma.rn.f32 	%f1870, %f1866, %f1866, %f1869;
	fma.rn.f32 	%f568, %f1868, %f1868, %f1870;
	setp.gtu.f32 	%p324, %f568, %f737;
	@%p324 bra 	$L__BB0_446;
	mul.f32 	%f1871, %f739, %f567;
	cvt.rzi.s32.f32 	%r669, %f1871;
	sqrt.rn.f32 	%f1872, %f568;
	mul.f32 	%f1873, %f739, %f1872;
	cvt.rzi.s32.f32 	%r670, %f1873;
	ld.global.u64 	%rd897, [%rd73];
	mul.wide.s32 	%rd898, %r669, 8;
	add.s64 	%rd899, %rd897, %rd898;
	ld.u64 	%rd900, [%rd899];
	mul.wide.s32 	%rd901, %r670, 4;
	add.s64 	%rd902, %rd900, %rd901;
	atom.add.u32 	%r671, [%rd902], 1;
$L__BB0_446:
	ld.f32 	%f569, [%rd77+12];
	ld.f32 	%f570, [%rd77+16];
	ld.f32 	%f571, [%rd77+20];
	sub.f32 	%f1874, %f569, %f496;
	sub.f32 	%f1875, %f570, %f497;
	sub.f32 	%f1876, %f571, %f498;
	mul.f32 	%f1877, %f1875, %f1875;
	fma.rn.f32 	%f1878, %f1874, %f1874, %f1877;
	fma.rn.f32 	%f572, %f1876, %f1876, %f1878;
	setp.gtu.f32 	%p325, %f572, %f737;
	@%p325 bra 	$L__BB0_449;
	sqrt.rn.f32 	%f573, %f572;
	sub.f32 	%f1879, %f569, %f499;
	sub.f32 	%f1880, %f570, %f500;
	sub.f32 	%f1881, %f571, %f501;
	mul.f32 	%f1882, %f1880, %f1880;
	fma.rn.f32 	%f1883, %f1879, %f1879, %f1882;
	fma.rn.f32 	%f574, %f1881, %f1881, %f1883;
	setp.gtu.f32 	%p326, %f574, %f737;
	@%p326 bra 	$L__BB0_449;
	mul.f32 	%f1884, %f739, %f573;
	cvt.rzi.s32.f32 	%r672, %f1884;
	sqrt.rn.f32 	%f1885, %f574;
	mul.f32 	%f1886, %f739, %f1885;
	cvt.rzi.s32.f32 	%r673, %f1886;
	ld.global.u64 	%rd903, [%rd73];
	mul.wide.s32 	%rd904, %r672, 8;
	add.s64 	%rd905, %rd903, %rd904;
	ld.u64 	%rd906, [%rd905];
	mul.wide.s32 	%rd907, %r673, 4;
	add.s64 	%rd908, %rd906, %rd907;
	atom.add.u32 	%r674, [%rd908], 1;
$L__BB0_449:
	ld.f32 	%f575, [%rd77+24];
	ld.f32 	%f576, [%rd77+28];
	ld.f32 	%f577, [%rd77+32];
	sub.f32 	%f1887, %f575, %f496;
	sub.f32 	%f1888, %f576, %f497;
	sub.f32 	%f1889, %f577, %f498;
	mul.f32 	%f1890, %f1888, %f1888;
	fma.rn.f32 	%f1891, %f1887, %f1887, %f1890;
	fma.rn.f32 	%f578, %f1889, %f1889, %f1891;
	setp.gtu.f32 	%p327, %f578, %f737;
	@%p327 bra 	$L__BB0_452;
	sqrt.rn.f32 	%f579, %f578;
	sub.f32 	%f1892, %f575, %f499;
	sub.f32 	%f1893, %f576, %f500;
	sub.f32 	%f1894, %f577, %f501;
	mul.f32 	%f1895, %f1893, %f1893;
	fma.rn.f32 	%f1896, %f1892, %f1892, %f1895;
	fma.rn.f32 	%f580, %f1894, %f1894, %f1896;
	setp.gtu.f32 	%p328, %f580, %f737;
	@%p328 bra 	$L__BB0_452;
	mul.f32 	%f1897, %f739, %f579;
	cvt.rzi.s32.f32 	%r675, %f1897;
	sqrt.rn.f32 	%f1898, %f580;
	mul.f32 	%f1899, %f739, %f1898;
	cvt.rzi.s32.f32 	%r676, %f1899;
	ld.global.u64 	%rd909, [%rd73];
	mul.wide.s32 	%rd910, %r675, 8;
	add.s64 	%rd911, %rd909, %rd910;
	ld.u64 	%rd912, [%rd911];
	mul.wide.s32 	%rd913, %r676, 4;
	add.s64 	%rd914, %rd912, %rd913;
	atom.add.u32 	%r677, [%rd914], 1;
$L__BB0_452:
	ld.f32 	%f581, [%rd77+36];
	ld.f32 	%f582, [%rd77+40];
	ld.f32 	%f583, [%rd77+44];
	sub.f32 	%f1900, %f581, %f496;
	sub.f32 	%f1901, %f582, %f497;
	sub.f32 	%f1902, %f583, %f498;
	mul.f32 	%f1903, %f1901, %f1901;
	fma.rn.f32 	%f1904, %f1900, %f1900, %f1903;
	fma.rn.f32 	%f584, %f1902, %f1902, %f1904;
	setp.gtu.f32 	%p329, %f584, %f737;
	@%p329 bra 	$L__BB0_455;
	sqrt.rn.f32 	%f585, %f584;
	sub.f32 	%f1905, %f581, %f499;
	sub.f32 	%f1906, %f582, %f500;
	sub.f32 	%f1907, %f583, %f501;
	mul.f32 	%f1908, %f1906, %f1906;
	fma.rn.f32 	%f1909, %f1905, %f1905, %f1908;
	fma.rn.f32 	%f586, %f1907, %f1907, %f1909;
	setp.gtu.f32 	%p330, %f586, %f737;
	@%p330 bra 	$L__BB0_455;
	mul.f32 	%f1910, %f739, %f585;
	cvt.rzi.s32.f32 	%r678, %f1910;
	sqrt.rn.f32 	%f1911, %f586;
	mul.f32 	%f1912, %f739, %f1911;
	cvt.rzi.s32.f32 	%r679, %f1912;
	ld.global.u64 	%rd915, [%rd73];
	mul.wide.s32 	%rd916, %r678, 8;
	add.s64 	%rd917, %rd915, %rd916;
	ld.u64 	%rd918, [%rd917];
	mul.wide.s32 	%rd919, %r679, 4;
	add.s64 	%rd920, %rd918, %rd919;
	atom.add.u32 	%r680, [%rd920], 1;
$L__BB0_455:
	add.s32 	%r865, %r865, 4;
	setp.ne.s32 	%p331, %r865, %r189;
	@%p331 bra 	$L__BB0_443;
$L__BB0_456:
	add.s32 	%r863, %r863, 1;
	setp.ne.s32 	%p332, %r863, %r188;
	@%p332 bra 	$L__BB0_399;
$L__BB0_457:
	add.s32 	%r862, %r862, 1;
	setp.eq.s32 	%p333, %r862, %r189;
	@%p333 bra 	$L__BB0_458;
	bra.uni 	$L__BB0_397;
$L__BB0_458:
	add.s32 	%r868, %r861, 1;
	setp.ge.u32 	%p334, %r868, %r262;
	@%p334 bra 	$L__BB0_459;
	bra.uni 	$L__BB0_506;
$L__BB0_459:
	setp.ge.u32 	%p364, %r186, %r262;
	mov.u32 	%r873, %r186;
	@%p364 bra 	$L__BB0_460;
	bra.uni 	$L__BB0_544;
$L__BB0_460:
	setp.ge.u32 	%p394, %r184, %r262;
	@%p394 bra 	$L__BB0_504;
	mov.u32 	%r879, %r184;
$L__BB0_462:
	mov.b32 	%r880, 0;
$L__BB0_463:
	mov.b32 	%r881, 0;
$L__BB0_464:
	sub.s32 	%r759, %r881, %r1;
	sub.s32 	%r760, %r880, %r2;
	sub.s32 	%r761, %r879, %r3;
	mul.lo.s32 	%r762, %r761, %r761;
	mad.lo.s32 	%r763, %r760, %r760, %r762;
	mad.lo.s32 	%r764, %r759, %r759, %r763;
	setp.gt.u32 	%p395, %r764, %r15;
	@%p395 bra 	$L__BB0_501;
	sub.s32 	%r765, %r881, %r861;
	sub.s32 	%r766, %r880, %r860;
	sub.s32 	%r767, %r879, %r859;
	mul.lo.s32 	%r768, %r767, %r767;
	mad.lo.s32 	%r769, %r766, %r766, %r768;
	mad.lo.s32 	%r770, %r765, %r765, %r769;
	setp.gt.u32 	%p396, %r770, %r15;
	@%p396 bra 	$L__BB0_501;
	ld.global.u64 	%rd1080, [%rd4];
	mul.wide.s32 	%rd1081, %r2, 8;
	add.s64 	%rd1082, %rd1080, %rd1081;
	ld.u64 	%rd1083, [%rd1082];
	mul.wide.s32 	%rd1084, %r1, 16;
	add.s64 	%rd1085, %rd1083, %rd1084;
	add.s64 	%rd94, %rd1085, 8;
	ld.u32 	%r246, [%rd1085];
	sub.s32 	%r771, %r859, %r3;
	mul.wide.s32 	%rd1086, %r771, 8;
	add.s64 	%rd1087, %rd4, %rd1086;
	ld.global.u64 	%rd1088, [%rd1087];
	mul.wide.u32 	%rd1089, %r860, 8;
	add.s64 	%rd1090, %rd1088, %rd1089;
	ld.u64 	%rd1091, [%rd1090];
	mul.wide.u32 	%rd1092, %r861, 16;
	add.s64 	%rd1093, %rd1091, %rd1092;
	add.s64 	%rd95, %rd1093, 8;
	ld.u64 	%rd96, [%rd1093+8];
	mul.wide.s32 	%rd1094, %r767, 8;
	add.s64 	%rd1095, %rd1087, %rd1094;
	ld.global.u64 	%rd1096, [%rd1095];
	mul.wide.u32 	%rd1097, %r880, 8;
	add.s64 	%rd1098, %rd1096, %rd1097;
	ld.u64 	%rd1099, [%rd1098];
	mul.wide.u32 	%rd1100, %r881, 16;
	add.s64 	%rd1101, %rd1099, %rd1100;
	add.s64 	%rd97, %rd1101, 8;
	ld.u32 	%r247, [%rd1101];
	setp.eq.s32 	%p397, %r246, 0;
	@%p397 bra 	$L__BB0_501;
	ld.u64 	%rd98, [%rd94];
	ld.u64 	%rd99, [%rd97];
	ld.u32 	%r248, [%rd95+-8];
	mov.b32 	%r882, 0;
$L__BB0_468:
	setp.eq.s32 	%p398, %r247, 0;
	mul.wide.u32 	%rd1102, %r882, 12;
	add.s64 	%rd1103, %rd98, %rd1102;
	ld.f32 	%f687, [%rd1103];
	ld.f32 	%f688, [%rd1103+4];
	ld.f32 	%f689, [%rd1103+8];
	@%p398 bra 	$L__BB0_500;
	mov.b32 	%r883, 0;
$L__BB0_470:
	mul.wide.u32 	%rd1104, %r883, 12;
	add.s64 	%rd1105, %rd99, %rd1104;
	ld.f32 	%f690, [%rd1105];
	ld.f32 	%f691, [%rd1105+4];
	ld.f32 	%f692, [%rd1105+8];
	sub.f32 	%f2107, %f690, %f687;
	sub.f32 	%f2108, %f691, %f688;
	sub.f32 	%f2109, %f692, %f689;
	mul.f32 	%f2110, %f2108, %f2108;
	fma.rn.f32 	%f2111, %f2107, %f2107, %f2110;
	fma.rn.f32 	%f693, %f2109, %f2109, %f2111;
	setp.gtu.f32 	%p399, %f693, %f737;
	@%p399 bra 	$L__BB0_499;
	setp.eq.s32 	%p400, %r248, 0;
	sqrt.rn.f32 	%f694, %f693;
	@%p400 bra 	$L__BB0_499;
	setp.lt.u32 	%p401, %r248, 4;
	mul.f32 	%f2112, %f739, %f694;
	cvt.rzi.s32.f32 	%r251, %f2112;
	mov.b32 	%r885, 0;
	@%p401 bra 	$L__BB0_487;
	mov.b32 	%r884, 0;
$L__BB0_474:
	mul.wide.u32 	%rd1106, %r884, 12;
	add.s64 	%rd100, %rd96, %rd1106;
	ld.f32 	%f695, [%rd100];
	ld.f32 	%f696, [%rd100+4];
	ld.f32 	%f697, [%rd100+8];
	sub.f32 	%f2113, %f690, %f695;
	sub.f32 	%f2114, %f691, %f696;
	sub.f32 	%f2115, %f692, %f697;
	mul.f32 	%f2116, %f2114, %f2114;
	fma.rn.f32 	%f2117, %f2113, %f2113, %f2116;
	fma.rn.f32 	%f698, %f2115, %f2115, %f2117;
	setp.gtu.f32 	%p402, %f698, %f737;
	@%p402 bra 	$L__BB0_477;
	sqrt.rn.f32 	%f699, %f698;
	sub.f32 	%f2118, %f695, %f687;
	sub.f32 	%f2119, %f696, %f688;
	sub.f32 	%f2120, %f697, %f689;
	mul.f32 	%f2121, %f2119, %f2119;
	fma.rn.f32 	%f2122, %f2118, %f2118, %f2121;
	fma.rn.f32 	%f700, %f2120, %f2120, %f2122;
	setp.gtu.f32 	%p403, %f700, %f737;
	@%p403 bra 	$L__BB0_477;
	mul.f32 	%f2123, %f739, %f699;
	cvt.rzi.s32.f32 	%r777, %f2123;
	sqrt.rn.f32 	%f2124, %f700;
	mul.f32 	%f2125, %f739, %f2124;
	cvt.rzi.s32.f32 	%r778, %f2125;
	mul.wide.s32 	%rd1107, %r778, 8;
	add.s64 	%rd1108, %rd3, %rd1107;
	ld.global.u64 	%rd1109, [%rd1108];
	mul.wide.s32 	%rd1110, %r251, 8;
	add.s64 	%rd1111, %rd1109, %rd1110;
	ld.u64 	%rd1112, [%rd1111];
	mul.wide.s32 	%rd1113, %r777, 4;
	add.s64 	%rd1114, %rd1112, %rd1113;
	atom.add.u32 	%r779, [%rd1114], 1;
$L__BB0_477:
	ld.f32 	%f701, [%rd100+12];
	ld.f32 	%f702, [%rd100+16];
	ld.f32 	%f703, [%rd100+20];
	sub.f32 	%f2126, %f690, %f701;
	sub.f32 	%f2127, %f691, %f702;
	sub.f32 	%f2128, %f692, %f703;
	mul.f32 	%f2129, %f2127, %f2127;
	fma.rn.f32 	%f2130, %f2126, %f2126, %f2129;
	fma.rn.f32 	%f704, %f2128, %f2128, %f2130;
	setp.gtu.f32 	%p404, %f704, %f737;
	@%p404 bra 	$L__BB0_480;
	sqrt.rn.f32 	%f705, %f704;
	sub.f32 	%f2131, %f701, %f687;
	sub.f32 	%f2132, %f702, %f688;
	sub.f32 	%f2133, %f703, %f689;
	mul.f32 	%f2134, %f2132, %f2132;
	fma.rn.f32 	%f2135, %f2131, %f2131, %f2134;
	fma.rn.f32 	%f706, %f2133, %f2133, %f2135;
	setp.gtu.f32 	%p405, %f706, %f737;
	@%p405 bra 	$L__BB0_480;
	mul.f32 	%f2136, %f739, %f705;
	cvt.rzi.s32.f32 	%r780, %f2136;
	sqrt.rn.f32 	%f2137, %f706;
	mul.f32 	%f2138, %f739, %f2137;
	cvt.rzi.s32.f32 	%r781, %f2138;
	mul.wide.s32 	%rd1115, %r781, 8;
	add.s64 	%rd1116, %rd3, %rd1115;
	ld.global.u64 	%rd1117, [%rd1116];
	mul.wide.s32 	%rd1118, %r251, 8;
	add.s64 	%rd1119, %rd1117, %rd1118;
	ld.u64 	%rd1120, [%rd1119];
	mul.wide.s32 	%rd1121, %r780, 4;
	add.s64 	%rd1122, %rd1120, %rd1121;
	atom.add.u32 	%r782, [%rd1122], 1;
$L__BB0_480:
	ld.f32 	%f707, [%rd100+24];
	ld.f32 	%f708, [%rd100+28];
	ld.f32 	%f709, [%rd100+32];
	sub.f32 	%f2139, %f690, %f707;
	sub.f32 	%f2140, %f691, %f708;
	sub.f32 	%f2141, %f692, %f709;
	mul.f32 	%f2142, %f2140, %f2140;
	fma.rn.f32 	%f2143, %f2139, %f2139, %f2142;
	fma.rn.f32 	%f710, %f2141, %f2141, %f2143;
	setp.gtu.f32 	%p406, %f710, %f737;
	@%p406 bra 	$L__BB0_483;
	sqrt.rn.f32 	%f711, %f710;
	sub.f32 	%f2144, %f707, %f687;
	sub.f32 	%f2145, %f708, %f688;
	sub.f32 	%f2146, %f709, %f689;
	mul.f32 	%f2147, %f2145, %f2145;
	fma.rn.f32 	%f2148, %f2144, %f2144, %f2147;
	fma.rn.f32 	%f712, %f2146, %f2146, %f2148;
	setp.gtu.f32 	%p407, %f712, %f737;
	@%p407 bra 	$L__BB0_483;
	mul.f32 	%f2149, %f739, %f711;
	cvt.rzi.s32.f32 	%r783, %f2149;
	sqrt.rn.f32 	%f2150, %f712;
	mul.f32 	%f2151, %f739, %f2150;
	cvt.rzi.s32.f32 	%r784, %f2151;
	mul.wide.s32 	%rd1123, %r784, 8;
	add.s64 	%rd1124, %rd3, %rd1123;
	ld.global.u64 	%rd1125, [%rd1124];
	mul.wide.s32 	%rd1126, %r251, 8;
	add.s64 	%rd1127, %rd1125, %rd1126;
	ld.u64 	%rd1128, [%rd1127];
	mul.wide.s32 	%rd1129, %r783, 4;
	add.s64 	%rd1130, %rd1128, %rd1129;
	atom.add.u32 	%r785, [%rd1130], 1;
$L__BB0_483:
	ld.f32 	%f713, [%rd100+36];
	ld.f32 	%f714, [%rd100+40];
	ld.f32 	%f715, [%rd100+44];
	sub.f32 	%f2152, %f690, %f713;
	sub.f32 	%f2153, %f691, %f714;
	sub.f32 	%f2154, %f692, %f715;
	mul.f32 	%f2155, %f2153, %f2153;
	fma.rn.f32 	%f2156, %f2152, %f2152, %f2155;
	fma.rn.f32 	%f716, %f2154, %f2154, %f2156;
	setp.gtu.f32 	%p408, %f716, %f737;
	@%p408 bra 	$L__BB0_486;
	sqrt.rn.f32 	%f717, %f716;
	sub.f32 	%f2157, %f713, %f687;
	sub.f32 	%f2158, %f714, %f688;
	sub.f32 	%f2159, %f715, %f689;
	mul.f32 	%f2160, %f2158, %f2158;
	fma.rn.f32 	%f2161, %f2157, %f2157, %f2160;
	fma.rn.f32 	%f718, %f2159, %f2159, %f2161;
	setp.gtu.f32 	%p409, %f718, %f737;
	@%p409 bra 	$L__BB0_486;
	mul.f32 	%f2162, %f739, %f717;
	cvt.rzi.s32.f32 	%r786, %f2162;
	sqrt.rn.f32 	%f2163, %f718;
	mul.f32 	%f2164, %f739, %f2163;
	cvt.rzi.s32.f32 	%r787, %f2164;
	mul.wide.s32 	%rd1131, %r787, 8;
	add.s64 	%rd1132, %rd3, %rd1131;
	ld.global.u64 	%rd1133, [%rd1132];
	mul.wide.s32 	%rd1134, %r251, 8;
	add.s64 	%rd1135, %rd1133, %rd1134;
	ld.u64 	%rd1136, [%rd1135];
	mul.wide.s32 	%rd1137, %r786, 4;
	add.s64 	%rd1138, %rd1136, %rd1137;
	atom.add.u32 	%r788, [%rd1138], 1;
$L__BB0_486:
	add.s32 	%r884, %r884, 4;
	and.b32  	%r885, %r248, -4;
	setp.ne.s32 	%p410, %r884, %r885;
	@%p410 bra 	$L__BB0_474;
$L__BB0_487:
	and.b32  	%r789, %r248, 3;
	setp.eq.s32 	%p411, %r789, 0;
	@%p411 bra 	$L__BB0_499;
	mul.wide.u32 	%rd1139, %r885, 12;
	add.s64 	%rd101, %rd96, %rd1139;
	ld.f32 	%f719, [%rd101];
	ld.f32 	%f720, [%rd101+4];
	ld.f32 	%f721, [%rd101+8];
	sub.f32 	%f2165, %f690, %f719;
	sub.f32 	%f2166, %f691, %f720;
	sub.f32 	%f2167, %f692, %f721;
	mul.f32 	%f2168, %f2166, %f2166;
	fma.rn.f32 	%f2169, %f2165, %f2165, %f2168;
	fma.rn.f32 	%f722, %f2167, %f2167, %f2169;
	setp.gtu.f32 	%p412, %f722, %f737;
	@%p412 bra 	$L__BB0_491;
	sqrt.rn.f32 	%f723, %f722;
	sub.f32 	%f2170, %f719, %f687;
	sub.f32 	%f2171, %f720, %f688;
	sub.f32 	%f2172, %f721, %f689;
	mul.f32 	%f2173, %f2171, %f2171;
	fma.rn.f32 	%f2174, %f2170, %f2170, %f2173;
	fma.rn.f32 	%f724, %f2172, %f2172, %f2174;
	setp.gtu.f32 	%p413, %f724, %f737;
	@%p413 bra 	$L__BB0_491;
	mul.f32 	%f2175, %f739, %f723;
	cvt.rzi.s32.f32 	%r790, %f2175;
	sqrt.rn.f32 	%f2176, %f724;
	mul.f32 	%f2177, %f739, %f2176;
	cvt.rzi.s32.f32 	%r791, %f2177;
	mul.wide.s32 	%rd1140, %r791, 8;
	add.s64 	%rd1141, %rd3, %rd1140;
	ld.global.u64 	%rd1142, [%rd1141];
	mul.wide.s32 	%rd1143, %r251, 8;
	add.s64 	%rd1144, %rd1142, %rd1143;
	ld.u64 	%rd1145, [%rd1144];
	mul.wide.s32 	%rd1146, %r790, 4;
	add.s64 	%rd1147, %rd1145, %rd1146;
	atom.add.u32 	%r792, [%rd1147], 1;
$L__BB0_491:
	and.b32  	%r793, %r248, 3;
	setp.eq.s32 	%p414, %r793, 1;
	@%p414 bra 	$L__BB0_499;
	ld.f32 	%f725, [%rd101+12];
	ld.f32 	%f726, [%rd101+16];
	ld.f32 	%f727, [%rd101+20];
	sub.f32 	%f2178, %f690, %f725;
	sub.f32 	%f2179, %f691, %f726;
	sub.f32 	%f2180, %f692, %f727;
	mul.f32 	%f2181, %f2179, %f2179;
	fma.rn.f32 	%f2182, %f2178, %f2178, %f2181;
	fma.rn.f32 	%f728, %f2180, %f2180, %f2182;
	setp.gtu.f32 	%p415, %f728, %f737;
	@%p415 bra 	$L__BB0_495;
	sqrt.rn.f32 	%f729, %f728;
	sub.f32 	%f2183, %f725, %f687;
	sub.f32 	%f2184, %f726, %f688;
	sub.f32 	%f2185, %f727, %f689;
	mul.f32 	%f2186, %f2184, %f2184;
	fma.rn.f32 	%f2187, %f2183, %f2183, %f2186;
	fma.rn.f32 	%f730, %f2185, %f2185, %f2187;
	setp.gtu.f32 	%p416, %f730, %f737;
	@%p416 bra 	$L__BB0_495;
	mul.f32 	%f2188, %f739, %f729;
	cvt.rzi.s32.f32 	%r794, %f2188;
	sqrt.rn.f32 	%f2189, %f730;
	mul.f32 	%f2190, %f739, %f2189;
	cvt.rzi.s32.f32 	%r795, %f2190;
	mul.wide.s32 	%rd1148, %r795, 8;
	add.s64 	%rd1149, %rd3, %rd1148;
	ld.global.u64 	%rd1150, [%rd1149];
	mul.wide.s32 	%rd1151, %r251, 8;
	add.s64 	%rd1152, %rd1150, %rd1151;
	ld.u64 	%rd1153, [%rd1152];
	mul.wide.s32 	%rd1154, %r794, 4;
	add.s64 	%rd1155, %rd1153, %rd1154;
	atom.add.u32 	%r796, [%rd1155], 1;
$L__BB0_495:
	and.b32  	%r797, %r248, 3;
	setp.eq.s32 	%p417, %r797, 2;
	@%p417 bra 	$L__BB0_499;
	ld.f32 	%f731, [%rd101+24];
	ld.f32 	%f732, [%rd101+28];
	ld.f32 	%f733, [%rd101+32];
	sub.f32 	%f2191, %f690, %f731;
	sub.f32 	%f2192, %f691, %f732;
	sub.f32 	%f2193, %f692, %f733;
	mul.f32 	%f2194, %f2192, %f2192;
	fma.rn.f32 	%f2195, %f2191, %f2191, %f2194;
	fma.rn.f32 	%f734, %f2193, %f2193, %f2195;
	setp.gtu.f32 	%p418, %f734, %f737;
	@%p418 bra 	$L__BB0_499;
	sqrt.rn.f32 	%f735, %f734;
	sub.f32 	%f2196, %f731, %f687;
	sub.f32 	%f2197, %f732, %f688;
	sub.f32 	%f2198, %f733, %f689;
	mul.f32 	%f2199, %f2197, %f2197;
	fma.rn.f32 	%f2200, %f2196, %f2196, %f2199;
	fma.rn.f32 	%f736, %f2198, %f2198, %f2200;
	setp.gtu.f32 	%p419, %f736, %f737;
	@%p419 bra 	$L__BB0_499;
	mul.f32 	%f2201, %f739, %f735;
	cvt.rzi.s32.f32 	%r798, %f2201;
	sqrt.rn.f32 	%f2202, %f736;
	mul.f32 	%f2203, %f739, %f2202;
	cvt.rzi.s32.f32 	%r799, %f2203;
	mul.wide.s32 	%rd1156, %r799, 8;
	add.s64 	%rd1157, %rd3, %rd1156;
	ld.global.u64 	%rd1158, [%rd1157];
	mul.wide.s32 	%rd1159, %r251, 8;
	add.s64 	%rd1160, %rd1158, %rd1159;
	ld.u64 	%rd1161, [%rd1160];
	mul.wide.s32 	%rd1162, %r798, 4;
	add.s64 	%rd1163, %rd1161, %rd1162;
	atom.add.u32 	%r800, [%rd1163], 1;
$L__BB0_499:
	add.s32 	%r883, %r883, 1;
	setp.ne.s32 	%p420, %r883, %r247;
	@%p420 bra 	$L__BB0_470;
$L__BB0_500:
	add.s32 	%r882, %r882, 1;
	setp.ne.s32 	%p421, %r882, %r246;
	@%p421 bra 	$L__BB0_468;
$L__BB0_501:
	add.s32 	%r881, %r881, 1;
	setp.ne.s32 	%p422, %r881, %r262;
	@%p422 bra 	$L__BB0_464;
	add.s32 	%r880, %r880, 1;
	setp.ne.s32 	%p423, %r880, %r262;
	@%p423 bra 	$L__BB0_463;
	add.s32 	%r879, %r879, 1;
	setp.ne.s32 	%p424, %r879, %r262;
	@%p424 bra 	$L__BB0_462;
$L__BB0_504:
	add.s32 	%r861, %r861, 1;
	setp.ne.s32 	%p425, %r861, %r262;
	@%p425 bra 	$L__BB0_394;
	setp.eq.s32 	%p426, %r186, %r262;
	mov.u32 	%r860, %r186;
	@%p426 bra 	$L__BB0_391;
	bra.uni 	$L__BB0_393;
$L__BB0_506:
	sub.s32 	%r681, %r868, %r1;
	sub.s32 	%r682, %r860, %r2;
	sub.s32 	%r683, %r859, %r3;
	mul.lo.s32 	%r684, %r683, %r683;
	mad.lo.s32 	%r685, %r682, %r682, %r684;
	mad.lo.s32 	%r686, %r681, %r681, %r685;
	setp.gt.u32 	%p335, %r686, %r15;
	sub.s32 	%r687, %r868, %r861;
	setp.gt.u32 	%p336, %r687, %r14;
	or.pred  	%p337, %p335, %p336;
	@%p337 bra 	$L__BB0_542;
	ld.global.u64 	%rd921, [%rd4];
	mul.wide.s32 	%rd922, %r2, 8;
	add.s64 	%rd923, %rd921, %rd922;
	ld.u64 	%rd924, [%rd923];
	mul.wide.s32 	%rd925, %r1, 16;
	add.s64 	%rd926, %rd924, %rd925;
	add.s64 	%rd78, %rd926, 8;
	ld.u32 	%r214, [%rd926];
	mul.wide.s32 	%rd927, %r683, 8;
	add.s64 	%rd928, %rd4, %rd927;
	ld.global.u64 	%rd929, [%rd928];
	mul.wide.u32 	%rd930, %r860, 8;
	add.s64 	%rd931, %rd929, %rd930;
	ld.u64 	%rd932, [%rd931];
	mul.wide.u32 	%rd933, %r861, 16;
	add.s64 	%rd934, %rd932, %rd933;
	add.s64 	%rd79, %rd934, 8;
	ld.u64 	%rd80, [%rd934+8];
	mul.wide.u32 	%rd935, %r868, 16;
	add.s64 	%rd936, %rd932, %rd935;
	add.s64 	%rd81, %rd936, 8;
	ld.u32 	%r215, [%rd936];
	setp.eq.s32 	%p338, %r214, 0;
	@%p338 bra 	$L__BB0_542;
	ld.u64 	%rd82, [%rd78];
	ld.u64 	%rd83, [%rd81];
	ld.u32 	%r216, [%rd79+-8];
	mov.b32 	%r869, 0;
$L__BB0_509:
	setp.eq.s32 	%p339, %r215, 0;
	mul.wide.u32 	%rd937, %r869, 12;
	add.s64 	%rd938, %rd82, %rd937;
	ld.f32 	%f587, [%rd938];
	ld.f32 	%f588, [%rd938+4];
	ld.f32 	%f589, [%rd938+8];
	@%p339 bra 	$L__BB0_541;
	mov.b32 	%r870, 0;
$L__BB0_511:
	mul.wide.u32 	%rd939, %r870, 12;
	add.s64 	%rd940, %rd83, %rd939;
	ld.f32 	%f590, [%rd940];
	ld.f32 	%f591, [%rd940+4];
	ld.f32 	%f592, [%rd940+8];
	sub.f32 	%f1913, %f590, %f587;
	sub.f32 	%f1914, %f591, %f588;
	sub.f32 	%f1915, %f592, %f589;
	mul.f32 	%f1916, %f1914, %f1914;
	fma.rn.f32 	%f1917, %f1913, %f1913, %f1916;
	fma.rn.f32 	%f593, %f1915, %f1915, %f1917;
	setp.gtu.f32 	%p340, %f593, %f737;
	@%p340 bra 	$L__BB0_540;
	setp.eq.s32 	%p341, %r216, 0;
	sqrt.rn.f32 	%f594, %f593;
	@%p341 bra 	$L__BB0_540;
	setp.lt.u32 	%p342, %r216, 4;
	mul.f32 	%f1918, %f739, %f594;
	cvt.rzi.s32.f32 	%r219, %f1918;
	mov.b32 	%r872, 0;
	@%p342 bra 	$L__BB0_528;
	mov.b32 	%r871, 0;
$L__BB0_515:
	mul.wide.u32 	%rd941, %r871, 12;
	add.s64 	%rd84, %rd80, %rd941;
	ld.f32 	%f595, [%rd84];
	ld.f32 	%f596, [%rd84+4];
	ld.f32 	%f597, [%rd84+8];
	sub.f32 	%f1919, %f590, %f595;
	sub.f32 	%f1920, %f591, %f596;
	sub.f32 	%f1921, %f592, %f597;
	mul.f32 	%f1922, %f1920, %f1920;
	fma.rn.f32 	%f1923, %f1919, %f1919, %f1922;
	fma.rn.f32 	%f598, %f1921, %f1921, %f1923;
	setp.gtu.f32 	%p343, %f598, %f737;
	@%p343 bra 	$L__BB0_518;
	sqrt.rn.f32 	%f599, %f598;
	sub.f32 	%f1924, %f595, %f587;
	sub.f32 	%f1925, %f596, %f588;
	sub.f32 	%f1926, %f597, %f589;
	mul.f32 	%f1927, %f1925, %f1925;
	fma.rn.f32 	%f1928, %f1924, %f1924, %f1927;
	fma.rn.f32 	%f600, %f1926, %f1926, %f1928;
	setp.gtu.f32 	%p344, %f600, %f737;
	@%p344 bra 	$L__BB0_518;
	mul.f32 	%f1929, %f739, %f599;
	cvt.rzi.s32.f32 	%r693, %f1929;
	sqrt.rn.f32 	%f1930, %f600;
	mul.f32 	%f1931, %f739, %f1930;
	cvt.rzi.s32.f32 	%r694, %f1931;
	mul.wide.s32 	%rd942, %r694, 8;
	add.s64 	%rd943, %rd3, %rd942;
	ld.global.u64 	%rd944, [%rd943];
	mul.wide.s32 	%rd945, %r219, 8;
	add.s64 	%rd946, %rd944, %rd945;
	ld.u64 	%rd947, [%rd946];
	mul.wide.s32 	%rd948, %r693, 4;
	add.s64 	%rd949, %rd947, %rd948;
	atom.add.u32 	%r695, [%rd949], 1;
$L__BB0_518:
	ld.f32 	%f601, [%rd84+12];
	ld.f32 	%f602, [%rd84+16];
	ld.f32 	%f603, [%rd84+20];
	sub.f32 	%f1932, %f590, %f601;
	sub.f32 	%f1933, %f591, %f602;
	sub.f32 	%f1934, %f592, %f603;
	mul.f32 	%f1935, %f1933, %f1933;
	fma.rn.f32 	%f1936, %f1932, %f1932, %f1935;
	fma.rn.f32 	%f604, %f1934, %f1934, %f1936;
	setp.gtu.f32 	%p345, %f604, %f737;
	@%p345 bra 	$L__BB0_521;
	sqrt.rn.f32 	%f605, %f604;
	sub.f32 	%f1937, %f601, %f587;
	sub.f32 	%f1938, %f602, %f588;
	sub.f32 	%f1939, %f603, %f589;
	mul.f32 	%f1940, %f1938, %f1938;
	fma.rn.f32 	%f1941, %f1937, %f1937, %f1940;
	fma.rn.f32 	%f606, %f1939, %f1939, %f1941;
	setp.gtu.f32 	%p346, %f606, %f737;
	@%p346 bra 	$L__BB0_521;
	mul.f32 	%f1942, %f739, %f605;
	cvt.rzi.s32.f32 	%r696, %f1942;
	sqrt.rn.f32 	%f1943, %f606;
	mul.f32 	%f1944, %f739, %f1943;
	cvt.rzi.s32.f32 	%r697, %f1944;
	mul.wide.s32 	%rd950, %r697, 8;
	add.s64 	%rd951, %rd3, %rd950;
	ld.global.u64 	%rd952, [%rd951];
	mul.wide.s32 	%rd953, %r219, 8;
	add.s64 	%rd954, %rd952, %rd953;
	ld.u64 	%rd955, [%rd954];
	mul.wide.s32 	%rd956, %r696, 4;
	add.s64 	%rd957, %rd955, %rd956;
	atom.add.u32 	%r698, [%rd957], 1;
$L__BB0_521:
	ld.f32 	%f607, [%rd84+24];
	ld.f32 	%f608, [%rd84+28];
	ld.f32 	%f609, [%rd84+32];
	sub.f32 	%f1945, %f590, %f607;
	sub.f32 	%f1946, %f591, %f608;
	sub.f32 	%f1947, %f592, %f609;
	mul.f32 	%f1948, %f1946, %f1946;
	fma.rn.f32 	%f1949, %f1945, %f1945, %f1948;
	fma.rn.f32 	%f610, %f1947, %f1947, %f1949;
	setp.gtu.f32 	%p347, %f610, %f737;
	@%p347 bra 	$L__BB0_524;
	sqrt.rn.f32 	%f611, %f610;
	sub.f32 	%f1950, %f607, %f587;
	sub.f32 	%f1951, %f608, %f588;
	sub.f32 	%f1952, %f609, %f589;
	mul.f32 	%f1953, %f1951, %f1951;
	fma.rn.f32 	%f1954, %f1950, %f1950, %f1953;
	fma.rn.f32 	%f612, %f1952, %f1952, %f1954;
	setp.gtu.f32 	%p348, %f612, %f737;
	@%p348 bra 	$L__BB0_524;
	mul.f32 	%f1955, %f739, %f611;
	cvt.rzi.s32.f32 	%r699, %f1955;
	sqrt.rn.f32 	%f1956, %f612;
	mul.f32 	%f1957, %f739, %f1956;
	cvt.rzi.s32.f32 	%r700, %f1957;
	mul.wide.s32 	%rd958, %r700, 8;
	add.s64 	%rd959, %rd3, %rd958;
	ld.global.u64 	%rd960, [%rd959];
	mul.wide.s32 	%rd961, %r219, 8;
	add.s64 	%rd962, %rd960, %rd961;
	ld.u64 	%rd963, [%rd962];
	mul.wide.s32 	%rd964, %r699, 4;
	add.s64 	%rd965, %rd963, %rd964;
	atom.add.u32 	%r701, [%rd965], 1;
$L__BB0_524:
	ld.f32 	%f613, [%rd84+36];
	ld.f32 	%f614, [%rd84+40];
	ld.f32 	%f615, [%rd84+44];
	sub.f32 	%f1958, %f590, %f613;
	sub.f32 	%f1959, %f591, %f614;
	sub.f32 	%f1960, %f592, %f615;
	mul.f32 	%f1961, %f1959, %f1959;
	fma.rn.f32 	%f1962, %f1958, %f1958, %f1961;
	fma.rn.f32 	%f616, %f1960, %f1960, %f1962;
	setp.gtu.f32 	%p349, %f616, %f737;
	@%p349 bra 	$L__BB0_527;
	sqrt.rn.f32 	%f617, %f616;
	sub.f32 	%f1963, %f613, %f587;
	sub.f32 	%f1964, %f614, %f588;
	sub.f32 	%f1965, %f615, %f589;
	mul.f32 	%f1966, %f1964, %f1964;
	fma.rn.f32 	%f1967, %f1963, %f1963, %f1966;
	fma.rn.f32 	%f618, %f1965, %f1965, %f1967;
	setp.gtu.f32 	%p350, %f618, %f737;
	@%p350 bra 	$L__BB0_527;
	mul.f32 	%f1968, %f739, %f617;
	cvt.rzi.s32.f32 	%r702, %f1968;
	sqrt.rn.f32 	%f1969, %f618;
	mul.f32 	%f1970, %f739, %f1969;
	cvt.rzi.s32.f32 	%r703, %f1970;
	mul.wide.s32 	%rd966, %r703, 8;
	add.s64 	%rd967, %rd3, %rd966;
	ld.global.u64 	%rd968, [%rd967];
	mul.wide.s32 	%rd969, %r219, 8;
	add.s64 	%rd970, %rd968, %rd969;
	ld.u64 	%rd971, [%rd970];
	mul.wide.s32 	%rd972, %r702, 4;
	add.s64 	%rd973, %rd971, %rd972;
	atom.add.u32 	%r704, [%rd973], 1;
$L__BB0_527:
	add.s32 	%r871, %r871, 4;
	and.b32  	%r872, %r216, -4;
	setp.ne.s32 	%p351, %r871, %r872;
	@%p351 bra 	$L__BB0_515;
$L__BB0_528:
	and.b32  	%r705, %r216, 3;
	setp.eq.s32 	%p352, %r705, 0;
	@%p352 bra 	$L__BB0_540;
	mul.wide.u32 	%rd974, %r872, 12;
	add.s64 	%rd85, %rd80, %rd974;
	ld.f32 	%f619, [%rd85];
	ld.f32 	%f620, [%rd85+4];
	ld.f32 	%f621, [%rd85+8];
	sub.f32 	%f1971, %f590, %f619;
	sub.f32 	%f1972, %f591, %f620;
	sub.f32 	%f1973, %f592, %f621;
	mul.f32 	%f1974, %f1972, %f1972;
	fma.rn.f32 	%f1975, %f1971, %f1971, %f1974;
	fma.rn.f32 	%f622, %f1973, %f1973, %f1975;
	setp.gtu.f32 	%p353, %f622, %f737;
	@%p353 bra 	$L__BB0_532;
	sqrt.rn.f32 	%f623, %f622;
	sub.f32 	%f1976, %f619, %f587;
	sub.f32 	%f1977, %f620, %f588;
	sub.f32 	%f1978, %f621, %f589;
	mul.f32 	%f1979, %f1977, %f1977;
	fma.rn.f32 	%f1980, %f1976, %f1976, %f1979;
	fma.rn.f32 	%f624, %f1978, %f1978, %f1980;
	setp.gtu.f32 	%p354, %f624, %f737;
	@%p354 bra 	$L__BB0_532;
	mul.f32 	%f1981, %f739, %f623;
	cvt.rzi.s32.f32 	%r706, %f1981;
	sqrt.rn.f32 	%f1982, %f624;
	mul.f32 	%f1983, %f739, %f1982;
	cvt.rzi.s32.f32 	%r707, %f1983;
	mul.wide.s32 	%rd975, %r707, 8;
	add.s64 	%rd976, %rd3, %rd975;
	ld.global.u64 	%rd977, [%rd976];
	mul.wide.s32 	%rd978, %r219, 8;
	add.s64 	%rd979, %rd977, %rd978;
	ld.u64 	%rd980, [%rd979];
	mul.wide.s32 	%rd981, %r706, 4;
	add.s64 	%rd982, %rd980, %rd981;
	atom.add.u32 	%r708, [%rd982], 1;
$L__BB0_532:
	and.b32  	%r709, %r216, 3;
	setp.eq.s32 	%p355, %r709, 1;
	@%p355 bra 	$L__BB0_540;
	ld.f32 	%f625, [%rd85+12];
	ld.f32 	%f626, [%rd85+16];
	ld.f32 	%f627, [%rd85+20];
	sub.f32 	%f1984, %f590, %f625;
	sub.f32 	%f1985, %f591, %f626;
	sub.f32 	%f1986, %f592, %f627;
	mul.f32 	%f1987, %f1985, %f1985;
	fma.rn.f32 	%f1988, %f1984, %f1984, %f1987;
	fma.rn.f32 	%f628, %f1986, %f1986, %f1988;
	setp.gtu.f32 	%p356, %f628, %f737;
	@%p356 bra 	$L__BB0_536;
	sqrt.rn.f32 	%f629, %f628;
	sub.f32 	%f1989, %f625, %f587;
	sub.f32 	%f1990, %f626, %f588;
	sub.f32 	%f1991, %f627, %f589;
	mul.f32 	%f1992, %f1990, %f1990;
	fma.rn.f32 	%f1993, %f1989, %f1989, %f1992;
	fma.rn.f32 	%f630, %f1991, %f1991, %f1993;
	setp.gtu.f32 	%p357, %f630, %f737;
	@%p357 bra 	$L__BB0_536;
	mul.f32 	%f1994, %f739, %f629;
	cvt.rzi.s32.f32 	%r710, %f1994;
	sqrt.rn.f32 	%f1995, %f630;
	mul.f32 	%f1996, %f739, %f1995;
	cvt.rzi.s32.f32 	%r711, %f1996;
	mul.wide.s32 	%rd983, %r711, 8;
	add.s64 	%rd984, %rd3, %rd983;
	ld.global.u64 	%rd985, [%rd984];
	mul.wide.s32 	%rd986, %r219, 8;
	add.s64 	%rd987, %rd985, %rd986;
	ld.u64 	%rd988, [%rd987];
	mul.wide.s32 	%rd989, %r710, 4;
	add.s64 	%rd990, %rd988, %rd989;
	atom.add.u32 	%r712, [%rd990], 1;
$L__BB0_536:
	and.b32  	%r713, %r216, 3;
	setp.eq.s32 	%p358, %r713, 2;
	@%p358 bra 	$L__BB0_540;
	ld.f32 	%f631, [%rd85+24];
	ld.f32 	%f632, [%rd85+28];
	ld.f32 	%f633, [%rd85+32];
	sub.f32 	%f1997, %f590, %f631;
	sub.f32 	%f1998, %f591, %f632;
	sub.f32 	%f1999, %f592, %f633;
	mul.f32 	%f2000, %f1998, %f1998;
	fma.rn.f32 	%f2001, %f1997, %f1997, %f2000;
	fma.rn.f32 	%f634, %f1999, %f1999, %f2001;
	setp.gtu.f32 	%p359, %f634, %f737;
	@%p359 bra 	$L__BB0_540;
	sqrt.rn.f32 	%f635, %f634;
	sub.f32 	%f2002, %f631, %f587;
	sub.f32 	%f2003, %f632, %f588;
	sub.f32 	%f2004, %f633, %f589;
	mul.f32 	%f2005, %f2003, %f2003;
	fma.rn.f32 	%f2006, %f2002, %f2002, %f2005;
	fma.rn.f32 	%f636, %f2004, %f2004, %f2006;
	setp.gtu.f32 	%p360, %f636, %f737;
	@%p360 bra 	$L__BB0_540;
	mul.f32 	%f2007, %f739, %f635;
	cvt.rzi.s32.f32 	%r714, %f2007;
	sqrt.rn.f32 	%f2008, %f636;
	mul.f32 	%f2009, %f739, %f2008;
	cvt.rzi.s32.f32 	%r715, %f2009;
	mul.wide.s32 	%rd991, %r715, 8;
	add.s64 	%rd992, %rd3, %rd991;
	ld.global.u64 	%rd993, [%rd992];
	mul.wide.s32 	%rd994, %r219, 8;
	add.s64 	%rd995, %rd993, %rd994;
	ld.u64 	%rd996, [%rd995];
	mul.wide.s32 	%rd997, %r714, 4;
	add.s64 	%rd998, %rd996, %rd997;
	atom.add.u32 	%r716, [%rd998], 1;
$L__BB0_540:
	add.s32 	%r870, %r870, 1;
	setp.ne.s32 	%p361, %r870, %r215;
	@%p361 bra 	$L__BB0_511;
$L__BB0_541:
	add.s32 	%r869, %r869, 1;
	setp.ne.s32 	%p362, %r869, %r214;
	@%p362 bra 	$L__BB0_509;
$L__BB0_542:
	add.s32 	%r868, %r868, 1;
	setp.eq.s32 	%p363, %r868, %r262;
	@%p363 bra 	$L__BB0_459;
	bra.uni 	$L__BB0_506;
$L__BB0_543:
	add.s32 	%r873, %r873, 1;
	setp.eq.s32 	%p393, %r873, %r262;
	@%p393 bra 	$L__BB0_460;
$L__BB0_544:
	mov.b32 	%r874, 0;
$L__BB0_545:
	sub.s32 	%r718, %r874, %r1;
	sub.s32 	%r719, %r873, %r2;
	sub.s32 	%r720, %r859, %r3;
	mul.lo.s32 	%r721, %r720, %r720;
	mad.lo.s32 	%r722, %r719, %r719, %r721;
	mad.lo.s32 	%r723, %r718, %r718, %r722;
	setp.gt.u32 	%p365, %r723, %r15;
	@%p365 bra 	$L__BB0_582;
	sub.s32 	%r724, %r874, %r861;
	sub.s32 	%r725, %r873, %r860;
	mul.lo.s32 	%r726, %r725, %r725;
	mad.lo.s32 	%r727, %r724, %r724, %r726;
	setp.gt.u32 	%p366, %r727, %r15;
	@%p366 bra 	$L__BB0_582;
	ld.global.u64 	%rd999, [%rd4];
	mul.wide.s32 	%rd1000, %r2, 8;
	add.s64 	%rd1001, %rd999, %rd1000;
	ld.u64 	%rd1002, [%rd1001];
	mul.wide.s32 	%rd1003, %r1, 16;
	add.s64 	%rd1004, %rd1002, %rd1003;
	add.s64 	%rd86, %rd1004, 8;
	ld.u32 	%r230, [%rd1004];
	mul.wide.s32 	%rd1005, %r720, 8;
	add.s64 	%rd1006, %rd4, %rd1005;
	ld.global.u64 	%rd1007, [%rd1006];
	mul.wide.u32 	%rd1008, %r860, 8;
	add.s64 	%rd1009, %rd1007, %rd1008;
	ld.u64 	%rd1010, [%rd1009];
	mul.wide.u32 	%rd1011, %r861, 16;
	add.s64 	%rd1012, %rd1010, %rd1011;
	add.s64 	%rd87, %rd1012, 8;
	ld.u64 	%rd88, [%rd1012+8];
	mul.wide.u32 	%rd1013, %r873, 8;
	add.s64 	%rd1014, %rd1007, %rd1013;
	ld.u64 	%rd1015, [%rd1014];
	mul.wide.u32 	%rd1016, %r874, 16;
	add.s64 	%rd1017, %rd1015, %rd1016;
	add.s64 	%rd89, %rd1017, 8;
	ld.u32 	%r231, [%rd1017];
	setp.eq.s32 	%p367, %r230, 0;
	@%p367 bra 	$L__BB0_582;
	ld.u64 	%rd90, [%rd86];
	ld.u64 	%rd91, [%rd89];
	ld.u32 	%r232, [%rd87+-8];
	mov.b32 	%r875, 0;
$L__BB0_549:
	setp.eq.s32 	%p368, %r231, 0;
	mul.wide.u32 	%rd1018, %r875, 12;
	add.s64 	%rd1019, %rd90, %rd1018;
	ld.f32 	%f637, [%rd1019];
	ld.f32 	%f638, [%rd1019+4];
	ld.f32 	%f639, [%rd1019+8];
	@%p368 bra 	$L__BB0_581;
	mov.b32 	%r876, 0;
$L__BB0_551:
	mul.wide.u32 	%rd1020, %r876, 12;
	add.s64 	%rd1021, %rd91, %rd1020;
	ld.f32 	%f640, [%rd1021];
	ld.f32 	%f641, [%rd1021+4];
	ld.f32 	%f642, [%rd1021+8];
	sub.f32 	%f2010, %f640, %f637;
	sub.f32 	%f2011, %f641, %f638;
	sub.f32 	%f2012, %f642, %f639;
	mul.f32 	%f2013, %f2011, %f2011;
	fma.rn.f32 	%f2014, %f2010, %f2010, %f2013;
	fma.rn.f32 	%f643, %f2012, %f2012, %f2014;
	setp.gtu.f32 	%p369, %f643, %f737;
	@%p369 bra 	$L__BB0_580;
	setp.eq.s32 	%p370, %r232, 0;
	sqrt.rn.f32 	%f644, %f643;
	@%p370 bra 	$L__BB0_580;
	setp.lt.u32 	%p371, %r232, 4;
	mul.f32 	%f2015, %f739, %f644;
	cvt.rzi.s32.f32 	%r235, %f2015;
	mov.b32 	%r878, 0;
	@%p371 bra 	$L__BB0_568;
	mov.b32 	%r877, 0;
$L__BB0_555:
	mul.wide.u32 	%rd1022, %r877, 12;
	add.s64 	%rd92, %rd88, %rd1022;
	ld.f32 	%f645, [%rd92];
	ld.f32 	%f646, [%rd92+4];
	ld.f32 	%f647, [%rd92+8];
	sub.f32 	%f2016, %f640, %f645;
	sub.f32 	%f2017, %f641, %f646;
	sub.f32 	%f2018, %f642, %f647;
	mul.f32 	%f2019, %f2017, %f2017;
	fma.rn.f32 	%f2020, %f2016, %f2016, %f2019;
	fma.rn.f32 	%f648, %f2018, %f2018, %f2020;
	setp.gtu.f32 	%p372, %f648, %f737;
	@%p372 bra 	$L__BB0_558;
	sqrt.rn.f32 	%f649, %f648;
	sub.f32 	%f2021, %f645, %f637;
	sub.f32 	%f2022, %f646, %f638;
	sub.f32 	%f2023, %f647, %f639;
	mul.f32 	%f2024, %f2022, %f2022;
	fma.rn.f32 	%f2025, %f2021, %f2021, %f2024;
	fma.rn.f32 	%f650, %f2023, %f2023, %f2025;
	setp.gtu.f32 	%p373, %f650, %f737;
	@%p373 bra 	$L__BB0_558;
	mul.f32 	%f2026, %f739, %f649;
	cvt.rzi.s32.f32 	%r733, %f2026;
	sqrt.rn.f32 	%f2027, %f650;
	mul.f32 	%f2028, %f739, %f2027;
	cvt.rzi.s32.f32 	%r734, %f2028;
	mul.wide.s32 	%rd1023, %r734, 8;
	add.s64 	%rd1024, %rd3, %rd1023;
	ld.global.u64 	%rd1025, [%rd1024];
	mul.wide.s32 	%rd1026, %r235, 8;
	add.s64 	%rd1027, %rd1025, %rd1026;
	ld.u64 	%rd1028, [%rd1027];
	mul.wide.s32 	%rd1029, %r733, 4;
	add.s64 	%rd1030, %rd1028, %rd1029;
	atom.add.u32 	%r735, [%rd1030], 1;
$L__BB0_558:
	ld.f32 	%f651, [%rd92+12];
	ld.f32 	%f652, [%rd92+16];
	ld.f32 	%f653, [%rd92+20];
	sub.f32 	%f2029, %f640, %f651;
	sub.f32 	%f2030, %f641, %f652;
	sub.f32 	%f2031, %f642, %f653;
	mul.f32 	%f2032, %f2030, %f2030;
	fma.rn.f32 	%f2033, %f2029, %f2029, %f2032;
	fma.rn.f32 	%f654, %f2031, %f2031, %f2033;
	setp.gtu.f32 	%p374, %f654, %f737;
	@%p374 bra 	$L__BB0_561;
	sqrt.rn.f32 	%f655, %f654;
	sub.f32 	%f2034, %f651, %f637;
	sub.f32 	%f2035, %f652, %f638;
	sub.f32 	%f2036, %f653, %f639;
	mul.f32 	%f2037, %f2035, %f2035;
	fma.rn.f32 	%f2038, %f2034, %f2034, %f2037;
	fma.rn.f32 	%f656, %f2036, %f2036, %f2038;
	setp.gtu.f32 	%p375, %f656, %f737;
	@%p375 bra 	$L__BB0_561;
	mul.f32 	%f2039, %f739, %f655;
	cvt.rzi.s32.f32 	%r736, %f2039;
	sqrt.rn.f32 	%f2040, %f656;
	mul.f32 	%f2041, %f739, %f2040;
	cvt.rzi.s32.f32 	%r737, %f2041;
	mul.wide.s32 	%rd1031, %r737, 8;
	add.s64 	%rd1032, %rd3, %rd1031;
	ld.global.u64 	%rd1033, [%rd1032];
	mul.wide.s32 	%rd1034, %r235, 8;
	add.s64 	%rd1035, %rd1033, %rd1034;
	ld.u64 	%rd1036, [%rd1035];
	mul.wide.s32 	%rd1037, %r736, 4;
	add.s64 	%rd1038, %rd1036, %rd1037;
	atom.add.u32 	%r738, [%rd1038], 1;
$L__BB0_561:
	ld.f32 	%f657, [%rd92+24];
	ld.f32 	%f658, [%rd92+28];
	ld.f32 	%f659, [%rd92+32];
	sub.f32 	%f2042, %f640, %f657;
	sub.f32 	%f2043, %f641, %f658;
	sub.f32 	%f2044, %f642, %f659;
	mul.f32 	%f2045, %f2043, %f2043;
	fma.rn.f32 	%f2046, %f2042, %f2042, %f2045;
	fma.rn.f32 	%f660, %f2044, %f2044, %f2046;
	setp.gtu.f32 	%p376, %f660, %f737;
	@%p376 bra 	$L__BB0_564;
	sqrt.rn.f32 	%f661, %f660;
	sub.f32 	%f2047, %f657, %f637;
	sub.f32 	%f2048, %f658, %f638;
	sub.f32 	%f2049, %f659, %f639;
	mul.f32 	%f2050, %f2048, %f2048;
	fma.rn.f32 	%f2051, %f2047, %f2047, %f2050;
	fma.rn.f32 	%f662, %f2049, %f2049, %f2051;
	setp.gtu.f32 	%p377, %f662, %f737;
	@%p377 bra 	$L__BB0_564;
	mul.f32 	%f2052, %f739, %f661;
	cvt.rzi.s32.f32 	%r739, %f2052;
	sqrt.rn.f32 	%f2053, %f662;
	mul.f32 	%f2054, %f739, %f2053;
	cvt.rzi.s32.f32 	%r740, %f2054;
	mul.wide.s32 	%rd1039, %r740, 8;
	add.s64 	%rd1040, %rd3, %rd1039;
	ld.global.u64 	%rd1041, [%rd1040];
	mul.wide.s32 	%rd1042, %r235, 8;
	add.s64 	%rd1043, %rd1041, %rd1042;
	ld.u64 	%rd1044, [%rd1043];
	mul.wide.s32 	%rd1045, %r739, 4;
	add.s64 	%rd1046, %rd1044, %rd1045;
	atom.add.u32 	%r741, [%rd1046], 1;
$L__BB0_564:
	ld.f32 	%f663, [%rd92+36];
	ld.f32 	%f664, [%rd92+40];
	ld.f32 	%f665, [%rd92+44];
	sub.f32 	%f2055, %f640, %f663;
	sub.f32 	%f2056, %f641, %f664;
	sub.f32 	%f2057, %f642, %f665;
	mul.f32 	%f2058, %f2056, %f2056;
	fma.rn.f32 	%f2059, %f2055, %f2055, %f2058;
	fma.rn.f32 	%f666, %f2057, %f2057, %f2059;
	setp.gtu.f32 	%p378, %f666, %f737;
	@%p378 bra 	$L__BB0_567;
	sqrt.rn.f32 	%f667, %f666;
	sub.f32 	%f2060, %f663, %f637;
	sub.f32 	%f2061, %f664, %f638;
	sub.f32 	%f2062, %f665, %f639;
	mul.f32 	%f2063, %f2061, %f2061;
	fma.rn.f32 	%f2064, %f2060, %f2060, %f2063;
	fma.rn.f32 	%f668, %f2062, %f2062, %f2064;
	setp.gtu.f32 	%p379, %f668, %f737;
	@%p379 bra 	$L__BB0_567;
	mul.f32 	%f2065, %f739, %f667;
	cvt.rzi.s32.f32 	%r742, %f2065;
	sqrt.rn.f32 	%f2066, %f668;
	mul.f32 	%f2067, %f739, %f2066;
	cvt.rzi.s32.f32 	%r743, %f2067;
	mul.wide.s32 	%rd1047, %r743, 8;
	add.s64 	%rd1048, %rd3, %rd1047;
	ld.global.u64 	%rd1049, [%rd1048];
	mul.wide.s32 	%rd1050, %r235, 8;
	add.s64 	%rd1051, %rd1049, %rd1050;
	ld.u64 	%rd1052, [%rd1051];
	mul.wide.s32 	%rd1053, %r742, 4;
	add.s64 	%rd1054, %rd1052, %rd1053;
	atom.add.u32 	%r744, [%rd1054], 1;
$L__BB0_567:
	add.s32 	%r877, %r877, 4;
	and.b32  	%r878, %r232, -4;
	setp.ne.s32 	%p380, %r877, %r878;
	@%p380 bra 	$L__BB0_555;
$L__BB0_568:
	and.b32  	%r745, %r232, 3;
	setp.eq.s32 	%p381, %r745, 0;
	@%p381 bra 	$L__BB0_580;
	mul.wide.u32 	%rd1055, %r878, 12;
	add.s64 	%rd93, %rd88, %rd1055;
	ld.f32 	%f669, [%rd93];
	ld.f32 	%f670, [%rd93+4];
	ld.f32 	%f671, [%rd93+8];
	sub.f32 	%f2068, %f640, %f669;
	sub.f32 	%f2069, %f641, %f670;
	sub.f32 	%f2070, %f642, %f671;
	mul.f32 	%f2071, %f2069, %f2069;
	fma.rn.f32 	%f2072, %f2068, %f2068, %f2071;
	fma.rn.f32 	%f672, %f2070, %f2070, %f2072;
	setp.gtu.f32 	%p382, %f672, %f737;
	@%p382 bra 	$L__BB0_572;
	sqrt.rn.f32 	%f673, %f672;
	sub.f32 	%f2073, %f669, %f637;
	sub.f32 	%f2074, %f670, %f638;
	sub.f32 	%f2075, %f671, %f639;
	mul.f32 	%f2076, %f2074, %f2074;
	fma.rn.f32 	%f2077, %f2073, %f2073, %f2076;
	fma.rn.f32 	%f674, %f2075, %f2075, %f2077;
	setp.gtu.f32 	%p383, %f674, %f737;
	@%p383 bra 	$L__BB0_572;
	mul.f32 	%f2078, %f739, %f673;
	cvt.rzi.s32.f32 	%r746, %f2078;
	sqrt.rn.f32 	%f2079, %f674;
	mul.f32 	%f2080, %f739, %f2079;
	cvt.rzi.s32.f32 	%r747, %f2080;
	mul.wide.s32 	%rd1056, %r747, 8;
	add.s64 	%rd1057, %rd3, %rd1056;
	ld.global.u64 	%rd1058, [%rd1057];
	mul.wide.s32 	%rd1059, %r235, 8;
	add.s64 	%rd1060, %rd1058, %rd1059;
	ld.u64 	%rd1061, [%rd1060];
	mul.wide.s32 	%rd1062, %r746, 4;
	add.s64 	%rd1063, %rd1061, %rd1062;
	atom.add.u32 	%r748, [%rd1063], 1;
$L__BB0_572:
	and.b32  	%r749, %r232, 3;
	setp.eq.s32 	%p384, %r749, 1;
	@%p384 bra 	$L__BB0_580;
	ld.f32 	%f675, [%rd93+12];
	ld.f32 	%f676, [%rd93+16];
	ld.f32 	%f677, [%rd93+20];
	sub.f32 	%f2081, %f640, %f675;
	sub.f32 	%f2082, %f641, %f676;
	sub.f32 	%f2083, %f642, %f677;
	mul.f32 	%f2084, %f2082, %f2082;
	fma.rn.f32 	%f2085, %f2081, %f2081, %f2084;
	fma.rn.f32 	%f678, %f2083, %f2083, %f2085;
	setp.gtu.f32 	%p385, %f678, %f737;
	@%p385 bra 	$L__BB0_576;
	sqrt.rn.f32 	%f679, %f678;
	sub.f32 	%f2086, %f675, %f637;
	sub.f32 	%f2087, %f676, %f638;
	sub.f32 	%f2088, %f677, %f639;
	mul.f32 	%f2089, %f2087, %f2087;
	fma.rn.f32 	%f2090, %f2086, %f2086, %f2089;
	fma.rn.f32 	%f680, %f2088, %f2088, %f2090;
	setp.gtu.f32 	%p386, %f680, %f737;
	@%p386 bra 	$L__BB0_576;
	mul.f32 	%f2091, %f739, %f679;
	cvt.rzi.s32.f32 	%r750, %f2091;
	sqrt.rn.f32 	%f2092, %f680;
	mul.f32 	%f2093, %f739, %f2092;
	cvt.rzi.s32.f32 	%r751, %f2093;
	mul.wide.s32 	%rd1064, %r751, 8;
	add.s64 	%rd1065, %rd3, %rd1064;
	ld.global.u64 	%rd1066, [%rd1065];
	mul.wide.s32 	%rd1067, %r235, 8;
	add.s64 	%rd1068, %rd1066, %rd1067;
	ld.u64 	%rd1069, [%rd1068];
	mul.wide.s32 	%rd1070, %r750, 4;
	add.s64 	%rd1071, %rd1069, %rd1070;
	atom.add.u32 	%r752, [%rd1071], 1;
$L__BB0_576:
	and.b32  	%r753, %r232, 3;
	setp.eq.s32 	%p387, %r753, 2;
	@%p387 bra 	$L__BB0_580;
	ld.f32 	%f681, [%rd93+24];
	ld.f32 	%f682, [%rd93+28];
	ld.f32 	%f683, [%rd93+32];
	sub.f32 	%f2094, %f640, %f681;
	sub.f32 	%f2095, %f641, %f682;
	sub.f32 	%f2096, %f642, %f683;
	mul.f32 	%f2097, %f2095, %f2095;
	fma.rn.f32 	%f2098, %f2094, %f2094, %f2097;
	fma.rn.f32 	%f684, %f2096, %f2096, %f2098;
	setp.gtu.f32 	%p388, %f684, %f737;
	@%p388 bra 	$L__BB0_580;
	sqrt.rn.f32 	%f685, %f684;
	sub.f32 	%f2099, %f681, %f637;
	sub.f32 	%f2100, %f682, %f638;
	sub.f32 	%f2101, %f683, %f639;
	mul.f32 	%f2102, %f2100, %f2100;
	fma.rn.f32 	%f2103, %f2099, %f2099, %f2102;
	fma.rn.f32 	%f686, %f2101, %f2101, %f2103;
	setp.gtu.f32 	%p389, %f686, %f737;
	@%p389 bra 	$L__BB0_580;
	mul.f32 	%f2104, %f739, %f685;
	cvt.rzi.s32.f32 	%r754, %f2104;
	sqrt.rn.f32 	%f2105, %f686;
	mul.f32 	%f2106, %f739, %f2105;
	cvt.rzi.s32.f32 	%r755, %f2106;
	mul.wide.s32 	%rd1072, %r755, 8;
	add.s64 	%rd1073, %rd3, %rd1072;
	ld.global.u64 	%rd1074, [%rd1073];
	mul.wide.s32 	%rd1075, %r235, 8;
	add.s64 	%rd1076, %rd1074, %rd1075;
	ld.u64 	%rd1077, [%rd1076];
	mul.wide.s32 	%rd1078, %r754, 4;
	add.s64 	%rd1079, %rd1077, %rd1078;
	atom.add.u32 	%r756, [%rd1079], 1;
$L__BB0_580:
	add.s32 	%r876, %r876, 1;
	setp.ne.s32 	%p390, %r876, %r231;
	@%p390 bra 	$L__BB0_551;
$L__BB0_581:
	add.s32 	%r875, %r875, 1;
	setp.ne.s32 	%p391, %r875, %r230;
	@%p391 bra 	$L__BB0_549;
$L__BB0_582:
	add.s32 	%r874, %r874, 1;
	setp.eq.s32 	%p392, %r874, %r262;
	@%p392 bra 	$L__BB0_543;
	bra.uni 	$L__BB0_545;

}


// ===== COMPILED SASS (sm_100) =====

	.target	sm_100

	.elftype	@"ET_EXEC"


//--------------------- .note.nv.tkinfo           --------------------------
	.section	.note.nv.tkinfo,"",@"SHT_NOTE"
	.sectionflags	@"SHF_NOTE_NV_TKINFO"
	.tkinfo
        /*0018*/ 	.word	0x00000002
        /*0030*/ 	.string	""
        /*0030*/ 	.string	"ptxas"
        /*0030*/ 	.string	"Cuda compilation tools, release 13.0, V13.0.88"
        /*0030*/ 	.string	"Build cuda_13.0.r13.0/compiler.36424714_0"
        /*0030*/ 	.string	"-arch sm_100 -m 64 "



//--------------------- .note.nv.cuinfo           --------------------------
	.section	.note.nv.cuinfo,"",@"SHT_NOTE"
	.sectionflags	@"SHF_NOTE_NV_CUINFO"
        /*0018*/ 	.short	0x0002
        /*001a*/ 	.short	0x0064
        /*001c*/ 	.short	0x0082
	.zero		2


//--------------------- .nv.info                  --------------------------
	.section	.nv.info,"",@"SHT_CUDA_INFO"
	.align	4


	//----- nvinfo : EIATTR_REGCOUNT
	.align		4
        /*0000*/ 	.byte	0x04, 0x2f
        /*0002*/ 	.short	(.L_1 - .L_0)
	.align		4
.L_0:
        /*0004*/ 	.word	index@(_Z9histo_XXXPPP4NodePPPjS5_S5_S5_jffff)
        /*0008*/ 	.word	0x00000030


	//----- nvinfo : EIATTR_FRAME_SIZE
	.align		4
.L_1:
        /*000c*/ 	.byte	0x04, 0x11
        /*000e*/ 	.short	(.L_3 - .L_2)
	.align		4
.L_2:
        /*0010*/ 	.word	index@($__internal_1_$__cuda_sm3x_div_rn_noftz_f32_slowpath)
        /*0014*/ 	.word	0x00000000


	//----- nvinfo : EIATTR_FRAME_SIZE
	.align		4
.L_3:
        /*0018*/ 	.byte	0x04, 0x11
        /*001a*/ 	.short	(.L_5 - .L_4)
	.align		4
.L_4:
        /*001c*/ 	.word	index@($__internal_0_$__cuda_sm20_sqrt_rn_f32_slowpath)
        /*0020*/ 	.word	0x00000000


	//----- nvinfo : EIATTR_FRAME_SIZE
	.align		4
.L_5:
        /*0024*/ 	.byte	0x04, 0x11
        /*0026*/ 	.short	(.L_7 - .L_6)
	.align		4
.L_6:
        /*0028*/ 	.word	index@(_Z9histo_XXXPPP4NodePPPjS5_S5_S5_jffff)
        /*002c*/ 	.word	0x00000000


	//----- nvinfo : EIATTR_MIN_STACK_SIZE
	.align		4
.L_7:
        /*0030*/ 	.byte	0x04, 0x12
        /*0032*/ 	.short	(.L_9 - .L_8)
	.align		4
.L_8:
        /*0034*/ 	.word	index@(_Z9histo_XXXPPP4NodePPPjS5_S5_S5_jffff)
        /*0038*/ 	.word	0x00000000
.L_9:


//--------------------- .nv.compat                --------------------------
	.section	.nv.compat,"",@"SHT_CUDA_COMPAT_INFO"
	.align	4
        /*0000*/ 	.byte	0x02, 0x09, 0x00, 0x00, 0x02, 0x02, 0x01, 0x00, 0x02, 0x05, 0x05, 0x00, 0x03, 0x07, 0x01, 0x01
        /*0010*/ 	.byte	0x02, 0x03, 0x00, 0x00, 0x02, 0x06, 0x01, 0x00, 0x04, 0x0b, 0x08, 0x00, 0x01, 0x00, 0x00, 0x00
        /*0020*/ 	.byte	0x00, 0x00, 0x00, 0x00


//--------------------- .nv.info._Z9histo_XXXPPP4NodePPPjS5_S5_S5_jffff --------------------------
	.section	.nv.info._Z9histo_XXXPPP4NodePPPjS5_S5_S5_jffff,"",@"SHT_CUDA_INFO"
	.sectionflags	@""
	.align	4


	//----- nvinfo : EIATTR_CUDA_API_VERSION
	.align		4
        /*0000*/ 	.byte	0x04, 0x37
        /*0002*/ 	.short	(.L_11 - .L_10)
.L_10:
        /*0004*/ 	.word	0x00000082


	//----- nvinfo : EIATTR_KPARAM_INFO
	.align		4
.L_11:
        /*0008*/ 	.byte	0x04, 0x17
        /*000a*/ 	.short	(.L_13 - .L_12)
.L_12:
        /*000c*/ 	.word	0x00000000
        /*0010*/ 	.short	0x0009
        /*0012*/ 	.short	0x0038
        /*0014*/ 	.byte	0x00, 0xf0, 0x11, 0x00


	//----- nvinfo : EIATTR_KPARAM_INFO
	.align		4
.L_13:
        /*0018*/ 	.byte	0x04, 0x17
        /*001a*/ 	.short	(.L_15 - .L_14)
.L_14:
        /*001c*/ 	.word	0x00000000
        /*0020*/ 	.short	0x0008
        /*0022*/ 	.short	0x0034
        /*0024*/ 	.byte	0x00, 0xf0, 0x11, 0x00


	//----- nvinfo : EIATTR_KPARAM_INFO
	.align		4
.L_15:
        /*0028*/ 	.byte	0x04, 0x17
        /*002a*/ 	.short	(.L_17 - .L_16)
.L_16:
        /*002c*/ 	.word	0x00000000
        /*0030*/ 	.short	0x0007
        /*0032*/ 	.short	0x0030
        /*0034*/ 	.byte	0x00, 0xf0, 0x11, 0x00


	//----- nvinfo : EIATTR_KPARAM_INFO
	.align		4
.L_17:
        /*0038*/ 	.byte	0x04, 0x17
        /*003a*/ 	.short	(.L_19 - .L_18)
.L_18:
        /*003c*/ 	.word	0x00000000
        /*0040*/ 	.short	0x0006
        /*0042*/ 	.short	0x002c
        /*0044*/ 	.byte	0x00, 0xf0, 0x11, 0x00


	//----- nvinfo : EIATTR_KPARAM_INFO
	.align		4
.L_19:
        /*0048*/ 	.byte	0x04, 0x17
        /*004a*/ 	.short	(.L_21 - .L_20)
.L_20:
        /*004c*/ 	.word	0x00000000
        /*0050*/ 	.short	0x0005
        /*0052*/ 	.short	0x0028
        /*0054*/ 	.byte	0x00, 0xf0, 0x11, 0x00


	//----- nvinfo : EIATTR_KPARAM_INFO
	.align		4
.L_21:
        /*0058*/ 	.byte	0x04, 0x17
        /*005a*/ 	.short	(.L_23 - .L_22)
.L_22:
        /*005c*/ 	.word	0x00000000
        /*0060*/ 	.short	0x0004
        /*0062*/ 	.short	0x0020
        /*0064*/ 	.byte	0x00, 0xf5, 0x21, 0x00


	//----- nvinfo : EIATTR_KPARAM_INFO
	.align		4
.L_23:
        /*0068*/ 	.byte	0x04, 0x17
        /*006a*/ 	.short	(.L_25 - .L_24)
.L_24:
        /*006c*/ 	.word	0x00000000
        /*0070*/ 	.short	0x0003
        /*0072*/ 	.short	0x0018
        /*0074*/ 	.byte	0x00, 0xf5, 0x21, 0x00


	//----- nvinfo : EIATTR_KPARAM_INFO
	.align		4
.L_25:
        /*0078*/ 	.byte	0x04, 0x17
        /*007a*/ 	.short	(.L_27 - .L_26)
.L_26:
        /*007c*/ 	.word	0x00000000
        /*0080*/ 	.short	0x0002
        /*0082*/ 	.short	0x0010
        /*0084*/ 	.byte	0x00, 0xf5, 0x21, 0x00


	//----- nvinfo : EIATTR_KPARAM_INFO
	.align		4
.L_27:
        /*0088*/ 	.byte	0x04, 0x17
        /*008a*/ 	.short	(.L_29 - .L_28)
.L_28:
        /*008c*/ 	.word	0x00000000
        /*0090*/ 	.short	0x0001
        /*0092*/ 	.short	0x0008
        /*0094*/ 	.byte	0x00, 0xf5, 0x21, 0x00


	//----- nvinfo : EIATTR_KPARAM_INFO
	.align		4
.L_29:
        /*0098*/ 	.byte	0x04, 0x17
        /*009a*/ 	.short	(.L_31 - .L_30)
.L_30:
        /*009c*/ 	.word	0x00000000
        /*00a0*/ 	.short	0x0000
        /*00a2*/ 	.short	0x0000
        /*00a4*/ 	.byte	0x00, 0xf5, 0x21, 0x00


	//----- nvinfo : EIATTR_SPARSE_MMA_MASK
	.align		4
.L_31:
        /*00a8*/ 	.byte	0x03, 0x50
        /*00aa*/ 	.short	0x0000


	//----- nvinfo : EIATTR_MAXREG_COUNT
	.align		4
        /*00ac*/ 	.byte	0x03, 0x1b
        /*00ae*/ 	.short	0x00ff


	//----- nvinfo : EIATTR_MERCURY_ISA_VERSION
	.align		4
        /*00b0*/ 	.byte	0x03, 0x5f
        /*00b2*/ 	.short	0x0101


	//----- nvinfo : EIATTR_VRC_CTA_INIT_COUNT
	.align		4
        /*00b4*/ 	.byte	0x02, 0x4a
	.zero		1
	.zero		1


	//----- nvinfo : EIATTR_EXIT_INSTR_OFFSETS
	.align		4
        /*00b8*/ 	.byte	0x04, 0x1c
        /*00ba*/ 	.short	(.L_33 - .L_32)


	//   ....[0]....
.L_32:
        /*00bc*/ 	.word	0x00000370


	//   ....[1]....
        /*00c0*/ 	.word	0x00016680


	//   ....[2]....
        /*00c4*/ 	.word	0x00021400


	//----- nvinfo : EIATTR_CRS_STACK_SIZE
	.align		4
.L_33:
        /*00c8*/ 	.byte	0x04, 0x1e
        /*00ca*/ 	.short	(.L_35 - .L_34)
.L_34:
        /*00cc*/ 	.word	0x00000000


	//----- nvinfo : EIATTR_CBANK_PARAM_SIZE
	.align		4
.L_35:
        /*00d0*/ 	.byte	0x03, 0x19
        /*00d2*/ 	.short	0x003c


	//----- nvinfo : EIATTR_PARAM_CBANK
	.align		4
        /*00d4*/ 	.byte	0x04, 0x0a
        /*00d6*/ 	.short	(.L_37 - .L_36)
	.align		4
.L_36:
        /*00d8*/ 	.word	index@(.nv.constant0._Z9histo_XXXPPP4NodePPPjS5_S5_S5_jffff)
        /*00dc*/ 	.short	0x0380
        /*00de*/ 	.short	0x003c


	//----- nvinfo : EIATTR_SW_WAR
	.align		4
.L_37:
        /*00e0*/ 	.byte	0x04, 0x36
        /*00e2*/ 	.short	(.L_39 - .L_38)
.L_38:
        /*00e4*/ 	.word	0x00000008
.L_39:


//--------------------- .nv.callgraph             --------------------------
	.section	.nv.callgraph,"",@"SHT_CUDA_CALLGRAPH"
	.align	4
	.sectionentsize	8
	.align		4
        /*0000*/ 	.word	0x00000000
	.align		4
        /*0004*/ 	.word	0xffffffff
	.align		4
        /*0008*/ 	.word	0x00000000
	.align		4
        /*000c*/ 	.word	0xfffffffe
	.align		4
        /*0010*/ 	.word	0x00000000
	.align		4
        /*0014*/ 	.word	0xfffffffd
	.align		4
        /*0018*/ 	.word	0x00000000
	.align		4
        /*001c*/ 	.word	0xfffffffc


//--------------------- .text._Z9histo_XXXPPP4NodePPPjS5_S5_S5_jffff --------------------------
	.section	.text._Z9histo_XXXPPP4NodePPPjS5_S5_S5_jffff,"ax",@progbits
	.align	128
        .global         _Z9histo_XXXPPP4NodePPPjS5_S5_S5_jffff
        .type           _Z9histo_XXXPPP4NodePPPjS5_S5_S5_jffff,@function
        .size           _Z9histo_XXXPPP4NodePPPjS5_S5_S5_jffff,(.L_x_1090 - _Z9histo_XXXPPP4NodePPPjS5_S5_S5_jffff)
        .other          _Z9histo_XXXPPP4NodePPPjS5_S5_S5_jffff,@"STO_CUDA_ENTRY STV_DEFAULT"
_Z9histo_XXXPPP4NodePPPjS5_S5_S5_jffff:
.text._Z9histo_XXXPPP4NodePPPjS5_S5_S5_jffff:
[----:B------:R-:W-:Y:S01]  /*0000*/  LDC R1, c[0x0][0x37c] ;  /* 0x0000df00ff017b82 */ /* 0x000fe20000000800 */
[----:B------:R-:W0:Y:S01]  /*0010*/  LDCU UR6, c[0x0][0x3a8] ;  /* 0x00007500ff0677ac */ /* 0x000e220008000800 */
[----:B------:R-:W1:Y:S06]  /*0020*/  S2R R6, SR_TID.X ;  /* 0x0000000000067919 */ /* 0x000e6c0000002100 */
[----:B------:R-:W1:Y:S08]  /*0030*/  S2UR UR5, SR_CTAID.X ;  /* 0x00000000000579c3 */ /* 0x000e700000002500 */
[----:B------:R-:W1:Y:S01]  /*0040*/  LDC R5, c[0x0][0x360] ;  /* 0x0000d800ff057b82 */ /* 0x000e620000000800 */
[----:B0-----:R-:W-:-:S02]  /*0050*/  UIMAD UR4, UR6, UR6, URZ ;  /* 0x00000006060472a4 */ /* 0x001fc4000f8e02ff */
[----:B------:R-:W0:Y:S01]  /*0060*/  I2F.U32.RP R4, UR6 ;  /* 0x0000000600047d06 */ /* 0x000e220008209000 */
[----:B------:R-:W-:-:S03]  /*0070*/  LOP3.LUT R33, RZ, UR6, RZ, 0x33, !PT ;  /* 0x00000006ff217c12 */ /* 0x000fc6000f8e33ff */
[----:B------:R-:W-:Y:S02]  /*0080*/  IADD3 R7, PT, PT, RZ, -UR4, RZ ;  /* 0x80000004ff077c10 */ /* 0x000fe4000fffe0ff */
[----:B------:R-:W-:Y:S02]  /*0090*/  ISETP.NE.U32.AND P2, PT, RZ, UR4, PT ;  /* 0x00000004ff007c0c */ /* 0x000fe4000bf45070 */
[----:B------:R-:W2:Y:S08]  /*00a0*/  I2F.U32.RP R0, UR4 ;  /* 0x0000000400007d06 */ /* 0x000eb00008209000 */
[----:B0-----:R-:W-:Y:S08]  /*00b0*/  MUFU.RCP R4, R4 ;  /* 0x0000000400047308 */ /* 0x001ff00000001000 */
[----:B--2---:R-:W0:Y:S02]  /*00c0*/  MUFU.RCP R0, R0 ;  /* 0x0000000000007308 */ /* 0x004e240000001000 */
[----:B0-----:R-:W-:Y:S01]  /*00d0*/  IADD3 R2, PT, PT, R0, 0xffffffe, RZ ;  /* 0x0ffffffe00027810 */ /* 0x001fe20007ffe0ff */
[----:B-1----:R-:W-:-:S05]  /*00e0*/  IMAD R0, R5, UR5, R6 ;  /* 0x0000000505007c24 */ /* 0x002fca000f8e0206 */
[----:B------:R0:W1:Y:S02]  /*00f0*/  F2I.FTZ.U32.TRUNC.NTZ R3, R2 ;  /* 0x0000000200037305 */ /* 0x000064000021f000 */
[----:B0-----:R-:W-:Y:S02]  /*0100*/  HFMA2 R2, -RZ, RZ, 0, 0 ;  /* 0x00000000ff027431 */ /* 0x001fe400000001ff */
[----:B-1----:R-:W-:-:S04]  /*0110*/  IMAD R7, R7, R3, RZ ;  /* 0x0000000307077224 */ /* 0x002fc800078e02ff */
[----:B------:R-:W-:-:S06]  /*0120*/  IMAD.HI.U32 R3, R3, R7, R2 ;  /* 0x0000000703037227 */ /* 0x000fcc00078e0002 */
[----:B------:R-:W-:-:S05]  /*0130*/  IMAD.HI.U32 R35, R3, R0, RZ ;  /* 0x0000000003237227 */ /* 0x000fca00078e00ff */
[----:B------:R-:W-:-:S05]  /*0140*/  IADD3 R3, PT, PT, -R35, RZ, RZ ;  /* 0x000000ff23037210 */ /* 0x000fca0007ffe1ff */
[----:B------:R-:W-:Y:S01]  /*0150*/  IMAD R2, R3, UR4, R0 ;  /* 0x0000000403027c24 */ /* 0x000fe2000f8e0200 */
[----:B------:R-:W-:-:S04]  /*0160*/  IADD3 R3, PT, PT, R4, 0xffffffe, RZ ;  /* 0x0ffffffe04037810 */ /* 0x000fc80007ffe0ff */
[C---:B------:R-:W-:Y:S02]  /*0170*/  ISETP.GE.U32.AND P0, PT, R2.reuse, UR4, PT ;  /* 0x0000000402007c0c */ /* 0x040fe4000bf06070 */
[----:B------:R-:W0:Y:S11]  /*0180*/  F2I.FTZ.U32.TRUNC.NTZ R3, R3 ;  /* 0x0000000300037305 */ /* 0x000e36000021f000 */
[----:B------:R-:W-:-:S02]  /*0190*/  @P0 IADD3 R2, PT, PT, R2, -UR4, RZ ;  /* 0x8000000402020c10 */ /* 0x000fc4000fffe0ff */
[----:B------:R-:W-:Y:S02]  /*01a0*/  @P0 IADD3 R35, PT, PT, R35, 0x1, RZ ;  /* 0x0000000123230810 */ /* 0x000fe40007ffe0ff */
[----:B------:R-:W-:Y:S02]  /*01b0*/  ISETP.GE.U32.AND P1, PT, R2, UR4, PT ;  /* 0x0000000402007c0c */ /* 0x000fe4000bf26070 */
[----:B0-----:R-:W-:Y:S02]  /*01c0*/  IADD3 R7, PT, PT, RZ, -R3, RZ ;  /* 0x80000003ff077210 */ /* 0x001fe40007ffe0ff */
[----:B------:R-:W-:-:S03]  /*01d0*/  MOV R2, RZ ;  /* 0x000000ff00027202 */ /* 0x000fc60000000f00 */
[----:B------:R-:W-:-:S04]  /*01e0*/  IMAD R7, R7, UR6, RZ ;  /* 0x0000000607077c24 */ /* 0x000fc8000f8e02ff */
[----:B------:R-:W-:Y:S02]  /*01f0*/  IMAD.HI.U32 R3, R3, R7, R2 ;  /* 0x0000000703037227 */ /* 0x000fe400078e0002 */
[----:B------:R-:W-:Y:S02]  /*0200*/  @P1 IADD3 R35, PT, PT, R35, 0x1, RZ ;  /* 0x0000000123231810 */ /* 0x000fe40007ffe0ff */
[----:B------:R-:W-:-:S04]  /*0210*/  @!P2 LOP3.LUT R35, RZ, UR4, RZ, 0x33, !PT ;  /* 0x00000004ff23ac12 */ /* 0x000fc8000f8e33ff */
[----:B------:R-:W-:-:S05]  /*0220*/  IADD3 R5, PT, PT, -R35, RZ, RZ ;  /* 0x000000ff23057210 */ /* 0x000fca0007ffe1ff */
[----:B------:R-:W-:-:S04]  /*0230*/  IMAD R2, R5, UR4, R0 ;  /* 0x0000000405027c24 */ /* 0x000fc8000f8e0200 */
[----:B------:R-:W-:-:S04]  /*0240*/  IMAD.HI.U32 R34, R3, R2, RZ ;  /* 0x0000000203227227 */ /* 0x000fc800078e00ff */
[----:B------:R-:W-:Y:S01]  /*0250*/  IMAD.HI.U32 R3, R3, R0, RZ ;  /* 0x0000000003037227 */ /* 0x000fe200078e00ff */
[----:B------:R-:W-:-:S04]  /*0260*/  IADD3 R5, PT, PT, -R34, RZ, RZ ;  /* 0x000000ff22057210 */ /* 0x000fc80007ffe1ff */
[----:B------:R-:W-:Y:S01]  /*0270*/  IADD3 R3, PT, PT, -R3, RZ, RZ ;  /* 0x000000ff03037210 */ /* 0x000fe20007ffe1ff */
[----:B------:R-:W-:-:S04]  /*0280*/  IMAD R2, R5, UR6, R2 ;  /* 0x0000000605027c24 */ /* 0x000fc8000f8e0202 */
[----:B------:R-:W-:Y:S01]  /*0290*/  IMAD R0, R3, UR6, R0 ;  /* 0x0000000603007c24 */ /* 0x000fe2000f8e0200 */
[----:B------:R-:W-:-:S04]  /*02a0*/  ISETP.GE.U32.AND P0, PT, R2, UR6, PT ;  /* 0x0000000602007c0c */ /* 0x000fc8000bf06070 */
[----:B------:R-:W-:-:S09]  /*02b0*/  ISETP.GE.U32.AND P2, PT, R0, UR6, PT ;  /* 0x0000000600007c0c */ /* 0x000fd2000bf46070 */
[----:B------:R-:W-:Y:S02]  /*02c0*/  @P0 IADD3 R2, PT, PT, R2, -UR6, RZ ;  /* 0x8000000602020c10 */ /* 0x000fe4000fffe0ff */
[----:B------:R-:W-:Y:S02]  /*02d0*/  @P0 IADD3 R34, PT, PT, R34, 0x1, RZ ;  /* 0x0000000122220810 */ /* 0x000fe40007ffe0ff */
[----:B------:R-:W-:Y:S02]  /*02e0*/  ISETP.GE.U32.AND P1, PT, R2, UR6, PT ;  /* 0x0000000602007c0c */ /* 0x000fe4000bf26070 */
[----:B------:R-:W-:Y:S02]  /*02f0*/  ISETP.NE.U32.AND P0, PT, RZ, UR6, PT ;  /* 0x00000006ff007c0c */ /* 0x000fe4000bf05070 */
[----:B------:R-:W-:-:S09]  /*0300*/  @P2 IADD3 R0, PT, PT, R0, -UR6, RZ ;  /* 0x8000000600002c10 */ /* 0x000fd2000fffe0ff */
[----:B------:R-:W-:Y:S02]  /*0310*/  @P1 IADD3 R34, PT, PT, R34, 0x1, RZ ;  /* 0x0000000122221810 */ /* 0x000fe40007ffe0ff */
[----:B------:R-:W-:Y:S02]  /*0320*/  ISETP.GE.U32.AND P1, PT, R0, UR6, PT ;  /* 0x0000000600007c0c */ /* 0x000fe4000bf26070 */
[----:B------:R-:W-:-:S04]  /*0330*/  SEL R34, R33, R34, !P0 ;  /* 0x0000002221227207 */ /* 0x000fc80004000000 */
[----:B------:R-:W-:-:S04]  /*0340*/  VIMNMX.U32 R2, PT, PT, R35, R34, !PT ;  /* 0x0000002223027248 */ /* 0x000fc80007fe0000 */
[----:B------:R-:W-:-:S03]  /*0350*/  ISETP.GE.U32.AND P2, PT, R2, UR6, PT ;  /* 0x0000000602007c0c */ /* 0x000fc6000bf46070 */
[----:B------:R-:W-:-:S10]  /*0360*/  @P1 IADD3 R0, PT, PT, R0, -UR6, RZ ;  /* 0x8000000600001c10 */ /* 0x000fd4000fffe0ff */
[----:B------:R-:W-:Y:S05]  /*0370*/  @P2 EXIT ;  /* 0x000000000000294d */ /* 0x000fea0003800000 */
[----:B------:R-:W0:Y:S01]  /*0380*/  LDC.64 R44, c[0x0][0x380] ;  /* 0x0000e000ff2c7b82 */ /* 0x000e220000000a00 */
[----:B------:R-:W1:Y:S01]  /*0390*/  LDCU.64 UR4, c[0x0][0x358] ;  /* 0x00006b00ff0477ac */ /* 0x000e620008000a00 */
[----:B------:R-:W-:-:S05]  /*03a0*/  SEL R33, R33, R0, !P0 ;  /* 0x0000000021217207 */ /* 0x000fca0004000000 */
[----:B0-----:R-:W-:-:S05]  /*03b0*/  IMAD.WIDE R44, R33, 0x8, R44 ;  /* 0x00000008212c7825 */ /* 0x001fca00078e022c */
[----:B-1----:R-:W2:Y:S02]  /*03c0*/  LDG.E.64 R2, desc[UR4][R44.64] ;  /* 0x000000042c027981 */ /* 0x002ea4000c1e1b00 */
[----:B--2---:R-:W-:-:S06]  /*03d0*/  IMAD.WIDE R2, R34, 0x8, R2 ;  /* 0x0000000822027825 */ /* 0x004fcc00078e0202 */
[----:B------:R-:W2:Y:S02]  /*03e0*/  LD.E.64 R2, desc[UR4][R2.64] ;  /* 0x0000000402027980 */ /* 0x000ea4000c101b00 */
[----:B--2---:R-:W-:-:S05]  /*03f0*/  IMAD.WIDE R8, R35, 0x10, R2 ;  /* 0x0000001023087825 */ /* 0x004fca00078e0202 */
[----:B------:R-:W2:Y:S01]  /*0400*/  LD.E R6, desc[UR4][R8.64] ;  /* 0x0000000408067980 */ /* 0x000ea2000c101900 */
[----:B------:R-:W-:Y:S01]  /*0410*/  BSSY B0, `(.L_x_0) ;  /* 0x000007f000007945 */ /* 0x000fe20003800000 */
[----:B--2---:R-:W-:-:S13]  /*0420*/  ISETP.NE.AND P0, PT, R6, RZ, PT ;  /* 0x000000ff0600720c */ /* 0x004fda0003f05270 */
[----:B------:R-:W-:Y:S05]  /*0430*/  @!P0 BRA `(.L_x_1) ;  /* 0x0000000400f08947 */ /* 0x000fea0003800000 */
[----:B------:R0:W5:Y:S01]  /*0440*/  LD.E.64 R2, desc[UR4][R8.64+0x8] ;  /* 0x0000080408027980 */ /* 0x000162000c101b00 */
[----:B------:R-:W-:Y:S01]  /*0450*/  HFMA2 R5, -RZ, RZ, 0, 0 ;  /* 0x00000000ff057431 */ /* 0x000fe200000001ff */
[----:B------:R-:W-:-:S07]  /*0460*/  IADD3 R7, PT, PT, R6, -0x1, RZ ;  /* 0xffffffff06077810 */ /* 0x000fce0007ffe0ff */
.L_x_19:
[----:B0-----:R-:W-:Y:S01]  /*0470*/  IADD3 R8, PT, PT, R5, 0x1, RZ ;  /* 0x0000000105087810 */ /* 0x001fe20007ffe0ff */
[----:B------:R-:W-:Y:S03]  /*0480*/  BSSY B1, `(.L_x_2) ;  /* 0x0000074000017945 */ /* 0x000fe60003800000 */
[----:B------:R-:W-:-:S13]  /*0490*/  ISETP.GE.U32.AND P0, PT, R8, R7, PT ;  /* 0x000000070800720c */ /* 0x000fda0003f06070 */
[----:B------:R-:W-:Y:S05]  /*04a0*/  @P0 BRA `(.L_x_3) ;  /* 0x0000000400c40947 */ /* 0x000fea0003800000 */
[----:B-----5:R-:W-:-:S05]  /*04b0*/  IMAD.WIDE.U32 R14, R5, 0xc, R2 ;  /* 0x0000000c050e7825 */ /* 0x020fca00078e0002 */
[----:B------:R0:W5:Y:S04]  /*04c0*/  LD.E R9, desc[UR4][R14.64] ;  /* 0x000000040e097980 */ /* 0x000168000c101900 */
[----:B------:R0:W5:Y:S04]  /*04d0*/  LD.E R10, desc[UR4][R14.64+0x4] ;  /* 0x000004040e0a7980 */ /* 0x000168000c101900 */
[----:B------:R0:W5:Y:S01]  /*04e0*/  LD.E R11, desc[UR4][R14.64+0x8] ;  /* 0x000008040e0b7980 */ /* 0x000162000c101900 */
[----:B------:R-:W-:-:S07]  /*04f0*/  MOV R12, R8 ;  /* 0x00000008000c7202 */ /* 0x000fce0000000f00 */
.L_x_18:
[----:B------:R-:W-:Y:S01]  /*0500*/  IMAD.WIDE.U32 R18, R12, 0xc, R2 ;  /* 0x0000000c0c127825 */ /* 0x000fe200078e0002 */
[----:B------:R-:W1:Y:S04]  /*0510*/  LDCU UR6, c[0x0][0x3ac] ;  /* 0x00007580ff0677ac */ /* 0x000e680008000800 */
[----:B------:R-:W2:Y:S04]  /*0520*/  LD.E R13, desc[UR4][R18.64+0x4] ;  /* 0x00000404120d7980 */ /* 0x000ea8000c101900 */
[----:B0-----:R-:W3:Y:S04]  /*0530*/  LD.E R14, desc[UR4][R18.64] ;  /* 0x00000004120e7980 */ /* 0x001ee8000c101900 */
[----:B------:R-:W4:Y:S01]  /*0540*/  LD.E R16, desc[UR4][R18.64+0x8] ;  /* 0x0000080412107980 */ /* 0x000f22000c101900 */
[----:B------:R-:W-:Y:S01]  /*0550*/  BSSY B2, `(.L_x_4) ;  /* 0x0000064000027945 */ /* 0x000fe20003800000 */
[----:B--2--5:R-:W-:Y:S01]  /*0560*/  FADD R4, -R10, R13 ;  /* 0x0000000d0a047221 */ /* 0x024fe20000000100 */
[----:B---3--:R-:W-:-:S03]  /*0570*/  FADD R0, -R9, R14 ;  /* 0x0000000e09007221 */ /* 0x008fc60000000100 */
[----:B------:R-:W-:Y:S01]  /*0580*/  FMUL R15, R4, R4 ;  /* 0x00000004040f7220 */ /* 0x000fe20000400000 */
[----:B----4-:R-:W-:-:S03]  /*0590*/  FADD R4, -R11, R16 ;  /* 0x000000100b047221 */ /* 0x010fc60000000100 */
[----:B------:R-:W-:Y:S01]  /*05a0*/  FFMA R17, R0, R0, R15 ;  /* 0x0000000000117223 */ /* 0x000fe2000000000f */
[----:B------:R-:W-:Y:S02]  /*05b0*/  MOV R15, R12 ;  /* 0x0000000c000f7202 */ /* 0x000fe40000000f00 */
[----:B------:R-:W-:Y:S01]  /*05c0*/  IADD3 R12, PT, PT, R12, 0x1, RZ ;  /* 0x000000010c0c7810 */ /* 0x000fe20007ffe0ff */
[----:B------:R-:W-:-:S03]  /*05d0*/  FFMA R17, R4, R4, R17 ;  /* 0x0000000404117223 */ /* 0x000fc60000000011 */
[----:B------:R-:W-:Y:S02]  /*05e0*/  ISETP.NE.AND P2, PT, R12, R7, PT ;  /* 0x000000070c00720c */ /* 0x000fe40003f45270 */
[----:B-1----:R-:W-:-:S13]  /*05f0*/  FSETP.GTU.AND P0, PT, R17, UR6, PT ;  /* 0x0000000611007c0b */ /* 0x002fda000bf0c000 */
[----:B------:R-:W-:Y:S05]  /*0600*/  @P0 BRA `(.L_x_5) ;  /* 0x0000000400600947 */ /* 0x000fea0003800000 */
[----:B------:R-:W-:Y:S01]  /*0610*/  IADD3 R4, PT, PT, R17, -0xd000000, RZ ;  /* 0xf300000011047810 */ /* 0x000fe20007ffe0ff */
[----:B------:R0:W1:Y:S01]  /*0620*/  MUFU.RSQ R0, R17 ;  /* 0x0000001100007308 */ /* 0x0000620000001400 */
[----:B------:R-:W-:Y:S02]  /*0630*/  BSSY.RECONVERGENT B3, `(.L_x_6) ;  /* 0x000000b000037945 */ /* 0x000fe40003800200 */
[----:B------:R-:W-:-:S13]  /*0640*/  ISETP.GT.U32.AND P0, PT, R4, 0x727fffff, PT ;  /* 0x727fffff0400780c */ /* 0x000fda0003f04070 */
[----:B0-----:R-:W-:Y:S05]  /*0650*/  @!P0 BRA `(.L_x_7) ;  /* 0x0000000000108947 */ /* 0x001fea0003800000 */
[----:B-1----:R-:W-:Y:S02]  /*0660*/  MOV R0, R17 ;  /* 0x0000001100007202 */ /* 0x002fe40000000f00 */
[----:B------:R-:W-:-:S07]  /*0670*/  MOV R36, 0x690 ;  /* 0x0000069000247802 */ /* 0x000fce0000000f00 */
[----:B------:R-:W-:Y:S05]  /*0680*/  CALL.REL.NOINC `($__internal_0_$__cuda_sm20_sqrt_rn_f32_slowpath) ;  /* 0x0000020c00647944 */ /* 0x000fea0003c00000 */
[----:B------:R-:W-:Y:S05]  /*0690*/  BRA `(.L_x_8) ;  /* 0x0000000000107947 */ /* 0x000fea0003800000 */
.L_x_7:
[----:B-1----:R-:W-:Y:S01]  /*06a0*/  FMUL.FTZ R38, R17, R0 ;  /* 0x0000000011267220 */ /* 0x002fe20000410000 */
[----:B------:R-:W-:-:S03]  /*06b0*/  FMUL.FTZ R0, R0, 0.5 ;  /* 0x3f00000000007820 */ /* 0x000fc60000410000 */
[----:B------:R-:W-:-:S04]  /*06c0*/  FFMA R17, -R38, R38, R17 ;  /* 0x0000002626117223 */ /* 0x000fc80000000111 */
[----:B------:R-:W-:-:S07]  /*06d0*/  FFMA R38, R17, R0, R38 ;  /* 0x0000000011267223 */ /* 0x000fce0000000026 */
.L_x_8:
[----:B------:R-:W-:Y:S05]  /*06e0*/  BSYNC.RECONVERGENT B3 ;  /* 0x0000000000037941 */ /* 0x000fea0003800200 */
.L_x_6:
[----:B------:R-:W0:Y:S01]  /*06f0*/  LDCU UR6, c[0x0][0x3b4] ;  /* 0x00007680ff0677ac */ /* 0x000e220008000800 */
[----:B------:R-:W1:Y:S01]  /*0700*/  LDC.64 R18, c[0x0][0x388] ;  /* 0x0000e200ff127b82 */ /* 0x000e620000000a00 */
[----:B------:R-:W-:Y:S01]  /*0710*/  IADD3 R17, PT, PT, R5, 0x2, RZ ;  /* 0x0000000205117810 */ /* 0x000fe20007ffe0ff */
[----:B0-----:R-:W-:-:S04]  /*0720*/  FMUL R38, R38, UR6 ;  /* 0x0000000626267c20 */ /* 0x001fc80008400000 */
[----:B------:R-:W1:Y:S02]  /*0730*/  F2I.TRUNC.NTZ R21, R38 ;  /* 0x0000002600157305 */ /* 0x000e64000020f100 */
[----:B-1----:R-:W-:-:S07]  /*0740*/  IMAD.WIDE R4, R21, 0x8, R18 ;  /* 0x0000000815047825 */ /* 0x002fce00078e0212 */
.L_x_17:
[----:B0-----:R-:W-:-:S05]  /*0750*/  IMAD.WIDE.U32 R22, R17, 0xc, R2 ;  /* 0x0000000c11167825 */ /* 0x001fca00078e0002 */
[----:B------:R-:W2:Y:S04]  /*0760*/  LD.E R18, desc[UR4][R22.64+0x4] ;  /* 0x0000040416127980 */ /* 0x000ea8000c101900 */
[----:B------:R-:W3:Y:S04]  /*0770*/  LD.E R19, desc[UR4][R22.64] ;  /* 0x0000000416137980 */ /* 0x000ee8000c101900 */
[----:B------:R-:W4:Y:S01]  /*0780*/  LD.E R20, desc[UR4][R22.64+0x8] ;  /* 0x0000080416147980 */ /* 0x000f22000c101900 */
[----:B------:R-:W-:Y:S05]  /*0790*/  YIELD ;  /* 0x0000000000007946 */ /* 0x000fea0003800000 */
[----:B------:R-:W0:Y:S01]  /*07a0*/  LDCU UR6, c[0x0][0x3ac] ;  /* 0x00007580ff0677ac */ /* 0x000e220008000800 */
[----:B------:R-:W-:Y:S01]  /*07b0*/  IADD3 R17, PT, PT, R17, 0x1, RZ ;  /* 0x0000000111117810 */ /* 0x000fe20007ffe0ff */
[----:B------:R-:W-:Y:S03]  /*07c0*/  BSSY.RECONVERGENT B3, `(.L_x_9) ;  /* 0x000003b000037945 */ /* 0x000fe60003800200 */
[----:B------:R-:W-:Y:S01]  /*07d0*/  ISETP.GE.U32.AND P1, PT, R17, R6, PT ;  /* 0x000000061100720c */ /* 0x000fe20003f26070 */
[----:B--2---:R-:W-:Y:S01]  /*07e0*/  FADD R21, -R10, R18 ;  /* 0x000000120a157221 */ /* 0x004fe20000000100 */
[----:B---3--:R-:W-:-:S03]  /*07f0*/  FADD R0, -R9, R19 ;  /* 0x0000001309007221 */ /* 0x008fc60000000100 */
[----:B------:R-:W-:Y:S01]  /*0800*/  FMUL R25, R21, R21 ;  /* 0x0000001515197220 */ /* 0x000fe20000400000 */
[----:B----4-:R-:W-:-:S03]  /*0810*/  FADD R21, -R11, R20 ;  /* 0x000000140b157221 */ /* 0x010fc60000000100 */
[----:B------:R-:W-:-:S04]  /*0820*/  FFMA R0, R0, R0, R25 ;  /* 0x0000000000007223 */ /* 0x000fc80000000019 */
[----:B------:R-:W-:-:S05]  /*0830*/  FFMA R21, R21, R21, R0 ;  /* 0x0000001515157223 */ /* 0x000fca0000000000 */
[----:B0-----:R-:W-:-:S13]  /*0840*/  FSETP.GTU.AND P0, PT, R21, UR6, PT ;  /* 0x0000000615007c0b */ /* 0x001fda000bf0c000 */
        /* <DEDUP_REMOVED lines=10> */
.L_x_12:
[----:B-1----:R-:W-:Y:S01]  /*08f0*/  FMUL.FTZ R38, R21, R0 ;  /* 0x0000000015267220 */ /* 0x002fe20000410000 */
[----:B------:R-:W-:-:S03]  /*0900*/  FMUL.FTZ R0, R0, 0.5 ;  /* 0x3f00000000007820 */ /* 0x000fc60000410000 */
[----:B------:R-:W-:-:S04]  /*0910*/  FFMA R21, -R38, R38, R21 ;  /* 0x0000002626157223 */ /* 0x000fc80000000115 */
[----:B------:R-:W-:-:S07]  /*0920*/  FFMA R38, R21, R0, R38 ;  /* 0x0000000015267223 */ /* 0x000fce0000000026 */
.L_x_13:
[----:B------:R-:W-:Y:S05]  /*0930*/  BSYNC.RECONVERGENT B4 ;  /* 0x0000000000047941 */ /* 0x000fea0003800200 */
.L_x_11:
[----:B------:R-:W0:Y:S01]  /*0940*/  LDCU UR6, c[0x0][0x3ac] ;  /* 0x00007580ff0677ac */ /* 0x000e220008000800 */
[----:B------:R-:W-:Y:S01]  /*0950*/  FADD R18, -R13, R18 ;  /* 0x000000120d127221 */ /* 0x000fe20000000100 */
[----:B------:R-:W-:Y:S01]  /*0960*/  FADD R19, -R14, R19 ;  /* 0x000000130e137221 */ /* 0x000fe20000000100 */
[----:B------:R-:W-:Y:S02]  /*0970*/  FADD R20, -R16, R20 ;  /* 0x0000001410147221 */ /* 0x000fe40000000100 */
[----:B------:R-:W-:-:S04]  /*0980*/  FMUL R18, R18, R18 ;  /* 0x0000001212127220 */ /* 0x000fc80000400000 */
[----:B------:R-:W-:-:S04]  /*0990*/  FFMA R19, R19, R19, R18 ;  /* 0x0000001313137223 */ /* 0x000fc80000000012 */
[----:B------:R-:W-:-:S05]  /*09a0*/  FFMA R19, R20, R20, R19 ;  /* 0x0000001414137223 */ /* 0x000fca0000000013 */
[----:B0-----:R-:W-:-:S13]  /*09b0*/  FSETP.GTU.AND P0, PT, R19, UR6, PT ;  /* 0x0000000613007c0b */ /* 0x001fda000bf0c000 */
[----:B------:R-:W-:Y:S05]  /*09c0*/  @P0 BRA `(.L_x_10) ;  /* 0x0000000000680947 */ /* 0x000fea0003800000 */
[----:B------:R-:W0:Y:S01]  /*09d0*/  LDCU UR6, c[0x0][0x3b4] ;  /* 0x00007680ff0677ac */ /* 0x000e220008000800 */
[----:B------:R-:W-:Y:S01]  /*09e0*/  IADD3 R0, PT, PT, R19, -0xd000000, RZ ;  /* 0xf300000013007810 */ /* 0x000fe20007ffe0ff */
[----:B------:R1:W2:Y:S01]  /*09f0*/  MUFU.RSQ R20, R19 ;  /* 0x0000001300147308 */ /* 0x0002a20000001400 */
[----:B------:R-:W-:Y:S02]  /*0a00*/  BSSY.RECONVERGENT B4, `(.L_x_14) ;  /* 0x000000d000047945 */ /* 0x000fe40003800200 */
[----:B------:R-:W-:Y:S01]  /*0a10*/  ISETP.GT.U32.AND P0, PT, R0, 0x727fffff, PT ;  /* 0x727fffff0000780c */ /* 0x000fe20003f04070 */
[----:B0-----:R-:W-:-:S06]  /*0a20*/  FMUL R18, R38, UR6 ;  /* 0x0000000626127c20 */ /* 0x001fcc0008400000 */
[----:B------:R-:W0:Y:S06]  /*0a30*/  F2I.TRUNC.NTZ R18, R18 ;  /* 0x0000001200127305 */ /* 0x000e2c000020f100 */
[----:B-12---:R-:W-:Y:S05]  /*0a40*/  @!P0 BRA `(.L_x_15) ;  /* 0x0000000000108947 */ /* 0x006fea0003800000 */
[----:B------:R-:W-:Y:S02]  /*0a50*/  MOV R0, R19 ;  /* 0x0000001300007202 */ /* 0x000fe40000000f00 */
[----:B------:R-:W-:-:S07]  /*0a60*/  MOV R36, 0xa80 ;  /* 0x00000a8000247802 */ /* 0x000fce0000000f00 */
[----:B0-----:R-:W-:Y:S05]  /*0a70*/  CALL.REL.NOINC `($__internal_0_$__cuda_sm20_sqrt_rn_f32_slowpath) ;  /* 0x0000020800687944 */ /* 0x001fea0003c00000 */
[----:B------:R-:W-:Y:S05]  /*0a80*/  BRA `(.L_x_16) ;  /* 0x0000000000107947 */ /* 0x000fea0003800000 */
.L_x_15:
[----:B------:R-:W-:Y:S01]  /*0a90*/  FMUL.FTZ R38, R19, R20 ;  /* 0x0000001413267220 */ /* 0x000fe20000410000 */
[----:B------:R-:W-:-:S03]  /*0aa0*/  FMUL.FTZ R0, R20, 0.5 ;  /* 0x3f00000014007820 */ /* 0x000fc60000410000 */
[----:B------:R-:W-:-:S04]  /*0ab0*/  FFMA R19, -R38, R38, R19 ;  /* 0x0000002626137223 */ /* 0x000fc80000000113 */
[----:B------:R-:W-:-:S07]  /*0ac0*/  FFMA R38, R19, R0, R38 ;  /* 0x0000000013267223 */ /* 0x000fce0000000026 */
.L_x_16:
[----:B------:R-:W-:Y:S05]  /*0ad0*/  BSYNC.RECONVERGENT B4 ;  /* 0x0000000000047941 */ /* 0x000fea0003800200 */
.L_x_14:
[----:B------:R-:W0:Y:S01]  /*0ae0*/  LDG.E.64 R20, desc[UR4][R4.64] ;  /* 0x0000000404147981 */ /* 0x000e22000c1e1b00 */
[----:B------:R-:W1:Y:S01]  /*0af0*/  LDCU UR6, c[0x0][0x3b4] ;  /* 0x00007680ff0677ac */ /* 0x000e620008000800 */
[----:B0-----:R-:W-:-:S06]  /*0b00*/  IMAD.WIDE R18, R18, 0x8, R20 ;  /* 0x0000000812127825 */ /* 0x001fcc00078e0214 */
[----:B------:R-:W2:Y:S01]  /*0b10*/  LD.E.64 R18, desc[UR4][R18.64] ;  /* 0x0000000412127980 */ /* 0x000ea2000c101b00 */
[----:B-1----:R-:W-:Y:S01]  /*0b20*/  FMUL R38, R38, UR6 ;  /* 0x0000000626267c20 */ /* 0x002fe20008400000 */
[----:B------:R-:W-:-:S03]  /*0b30*/  HFMA2 R23, -RZ, RZ, 0, 5.9604644775390625e-08 ;  /* 0x00000001ff177431 */ /* 0x000fc600000001ff */
[----:B------:R-:W2:Y:S02]  /*0b40*/  F2I.TRUNC.NTZ R21, R38 ;  /* 0x0000002600157305 */ /* 0x000ea4000020f100 */
[----:B--2---:R-:W-:-:S05]  /*0b50*/  IMAD.WIDE R20, R21, 0x4, R18 ;  /* 0x0000000415147825 */ /* 0x004fca00078e0212 */
[----:B------:R0:W-:Y:S02]  /*0b60*/  ATOM.E.ADD.STRONG.GPU PT, RZ, desc[UR4][R20.64], R23 ;  /* 0x8000001714ff798a */ /* 0x0001e400081ef104 */
.L_x_10:
[----:B------:R-:W-:Y:S05]  /*0b70*/  BSYNC.RECONVERGENT B3 ;  /* 0x0000000000037941 */ /* 0x000fea0003800200 */
.L_x_9:
[----:B------:R-:W-:Y:S05]  /*0b80*/  @!P1 BRA `(.L_x_17) ;  /* 0xfffffff800f09947 */ /* 0x000fea000383ffff */
.L_x_5:
[----:B------:R-:W-:Y:S05]  /*0b90*/  BSYNC B2 ;  /* 0x0000000000027941 */ /* 0x000fea0003800000 */
.L_x_4:
[----:B------:R-:W-:Y:S01]  /*0ba0*/  MOV R5, R15 ;  /* 0x0000000f00057202 */ /* 0x000fe20000000f00 */
[----:B------:R-:W-:Y:S06]  /*0bb0*/  @P2 BRA `(.L_x_18) ;  /* 0xfffffff800502947 */ /* 0x000fec000383ffff */
.L_x_3:
[----:B------:R-:W-:Y:S05]  /*0bc0*/  BSYNC B1 ;  /* 0x0000000000017941 */ /* 0x000fea0003800000 */
.L_x_2:
[----:B------:R-:W-:Y:S02]  /*0bd0*/  ISETP.NE.AND P0, PT, R8, R6, PT ;  /* 0x000000060800720c */ /* 0x000fe40003f05270 */
[----:B------:R-:W-:-:S11]  /*0be0*/  MOV R5, R8 ;  /* 0x0000000800057202 */ /* 0x000fd60000000f00 */
[----:B------:R-:W-:Y:S05]  /*0bf0*/  @P0 BRA `(.L_x_19) ;  /* 0xfffffff8001c0947 */ /* 0x000fea000383ffff */
.L_x_1:
[----:B------:R-:W-:Y:S05]  /*0c00*/  BSYNC B0 ;  /* 0x0000000000007941 */ /* 0x000fea0003800000 */
.L_x_0:
[----:B------:R-:W1:Y:S01]  /*0c10*/  LDC R4, c[0x0][0x3b8] ;  /* 0x0000ee00ff047b82 */ /* 0x000e620000000800 */
[----:B------:R-:W2:Y:S02]  /*0c20*/  LDCU UR6, c[0x0][0x3b0] ;  /* 0x00007600ff0677ac */ /* 0x000ea40008000800 */
[----:B--2---:R-:W-:Y:S01]  /*0c30*/  MOV R5, UR6 ;  /* 0x0000000600057c02 */ /* 0x004fe20008000f00 */
[----:B-1----:R-:W1:Y:S08]  /*0c40*/  MUFU.RCP R0, R4 ;  /* 0x0000000400007308 */ /* 0x002e700000001000 */
[----:B------:R-:W2:Y:S01]  /*0c50*/  FCHK P0, R5, R4 ;  /* 0x0000000405007302 */ /* 0x000ea20000000000 */
[----:B-1---5:R-:W-:-:S04]  /*0c60*/  FFMA R3, R0, -R4, 1 ;  /* 0x3f80000000037423 */ /* 0x022fc80000000804 */
[----:B------:R-:W-:-:S04]  /*0c70*/  FFMA R0, R0, R3, R0 ;  /* 0x0000000300007223 */ /* 0x000fc80000000000 */
[----:B------:R-:W-:-:S04]  /*0c80*/  FFMA R3, R0, UR6, RZ ;  /* 0x0000000600037c23 */ /* 0x000fc800080000ff */
[----:B------:R-:W-:-:S04]  /*0c90*/  FFMA R2, R3, -R4, UR6 ;  /* 0x0000000603027e23 */ /* 0x000fc80008000804 */
[----:B------:R-:W-:Y:S01]  /*0ca0*/  FFMA R32, R0, R2, R3 ;  /* 0x0000000200207223 */ /* 0x000fe20000000003 */
[----:B--2---:R-:W-:Y:S06]  /*0cb0*/  @!P0 BRA `(.L_x_20) ;  /* 0x00000000001c8947 */ /* 0x004fec0003800000 */
[----:B------:R-:W1:Y:S01]  /*0cc0*/  LDCU UR6, c[0x0][0x3b0] ;  /* 0x00007600ff0677ac */ /* 0x000e620008000800 */
[----:B------:R-:W-:Y:S01]  /*0cd0*/  MOV R2, 0xd20 ;  /* 0x00000d2000027802 */ /* 0x000fe20000000f00 */
[----:B------:R-:W2:Y:S01]  /*0ce0*/  LDCU UR7, c[0x0][0x3b8] ;  /* 0x00007700ff0777ac */ /* 0x000ea20008000800 */
[----:B-1----:R-:W-:Y:S02]  /*0cf0*/  MOV R0, UR6 ;  /* 0x0000000600007c02 */ /* 0x002fe40008000f00 */
[----:B--2---:R-:W-:-:S07]  /*0d00*/  MOV R3, UR7 ;  /* 0x0000000700037c02 */ /* 0x004fce0008000f00 */
[----:B0-----:R-:W-:Y:S05]  /*0d10*/  CALL.REL.NOINC `($__internal_1_$__cuda_sm3x_div_rn_noftz_f32_slowpath) ;  /* 0x0000020800147944 */ /* 0x001fea0003c00000 */
[----:B------:R-:W-:-:S07]  /*0d20*/  MOV R32, R5 ;  /* 0x0000000500207202 */ /* 0x000fce0000000f00 */
.L_x_20:
[----:B------:R-:W1:Y:S01]  /*0d30*/  LDC R3, c[0x0][0x3b8] ;  /* 0x0000ee00ff037b82 */ /* 0x000e620000000800 */
[----:B------:R-:W2:Y:S01]  /*0d40*/  LDCU UR6, c[0x0][0x3ac] ;  /* 0x00007580ff0677ac */ /* 0x000ea20008000800 */
[----:B------:R-:W-:Y:S01]  /*0d50*/  F2I.TRUNC.NTZ R32, R32 ;  /* 0x0000002000207305 */ /* 0x000fe2000020f100 */
[----:B--2---:R-:W-:Y:S01]  /*0d60*/  MOV R4, UR6 ;  /* 0x0000000600047c02 */ /* 0x004fe20008000f00 */
[----:B-1----:R-:W-:-:S06]  /*0d70*/  FMUL R3, R3, R3 ;  /* 0x0000000303037220 */ /* 0x002fcc0000400000 */
[----:B------:R-:W1:Y:S08]  /*0d80*/  MUFU.RCP R0, R3 ;  /* 0x0000000300007308 */ /* 0x000e700000001000 */
[----:B------:R-:W2:Y:S01]  /*0d90*/  FCHK P0, R4, R3 ;  /* 0x0000000304007302 */ /* 0x000ea20000000000 */
[----:B-1----:R-:W-:-:S04]  /*0da0*/  FFMA R5, -R3, R0, 1 ;  /* 0x3f80000003057423 */ /* 0x002fc80000000100 */
[----:B------:R-:W-:-:S04]  /*0db0*/  FFMA R0, R0, R5, R0 ;  /* 0x0000000500007223 */ /* 0x000fc80000000000 */
[----:B------:R-:W-:-:S04]  /*0dc0*/  FFMA R2, R0, UR6, RZ ;  /* 0x0000000600027c23 */ /* 0x000fc800080000ff */
[----:B------:R-:W-:-:S04]  /*0dd0*/  FFMA R5, -R3, R2, UR6 ;  /* 0x0000000603057e23 */ /* 0x000fc80008000102 */
[----:B------:R-:W-:Y:S01]  /*0de0*/  FFMA R31, R0, R5, R2 ;  /* 0x00000005001f7223 */ /* 0x000fe20000000002 */
[----:B--2---:R-:W-:Y:S06]  /*0df0*/  @!P0 BRA `(.L_x_21) ;  /* 0x0000000000148947 */ /* 0x004fec0003800000 */
[----:B------:R-:W1:Y:S01]  /*0e00*/  LDCU UR6, c[0x0][0x3ac] ;  /* 0x00007580ff0677ac */ /* 0x000e620008000800 */
[----:B------:R-:W-:Y:S02]  /*0e10*/  MOV R2, 0xe40 ;  /* 0x00000e4000027802 */ /* 0x000fe40000000f00 */
[----:B-1----:R-:W-:-:S07]  /*0e20*/  MOV R0, UR6 ;  /* 0x0000000600007c02 */ /* 0x002fce0008000f00 */
[----:B0-----:R-:W-:Y:S05]  /*0e30*/  CALL.REL.NOINC `($__internal_1_$__cuda_sm3x_div_rn_noftz_f32_slowpath) ;  /* 0x0000020400cc7944 */ /* 0x001fea0003c00000 */
[----:B------:R-:W-:-:S07]  /*0e40*/  MOV R31, R5 ;  /* 0x00000005001f7202 */ /* 0x000fce0000000f00 */
.L_x_21:
[----:B------:R-:W1:Y:S01]  /*0e50*/  LDCU UR6, c[0x0][0x3a8] ;  /* 0x00007500ff0677ac */ /* 0x000e620008000800 */
[----:B------:R-:W-:Y:S01]  /*0e60*/  IADD3 R0, PT, PT, R35, 0x1, RZ ;  /* 0x0000000123007810 */ /* 0x000fe20007ffe0ff */
[----:B------:R-:W2:Y:S01]  /*0e70*/  F2I.TRUNC.NTZ R31, R31 ;  /* 0x0000001f001f7305 */ /* 0x000ea2000020f100 */
[----:B------:R-:W-:Y:S01]  /*0e80*/  BSSY B1, `(.L_x_22) ;  /* 0x0000abe000017945 */ /* 0x000fe20003800000 */
[----:B-1----:R-:W-:-:S04]  /*0e90*/  MOV R3, UR6 ;  /* 0x0000000600037c02 */ /* 0x002fc80008000f00 */
[----:B------:R-:W-:-:S13]  /*0ea0*/  ISETP.GE.U32.AND P0, PT, R0, R3, PT ;  /* 0x000000030000720c */ /* 0x000fda0003f06070 */
[----:B--2---:R-:W-:Y:S05]  /*0eb0*/  @P0 BRA `(.L_x_23) ;  /* 0x000000a800e80947 */ /* 0x004fea0003800000 */
[----:B0-----:R-:W-:-:S07]  /*0ec0*/  MOV R20, R35 ;  /* 0x0000002300147202 */ /* 0x001fce0000000f00 */
.L_x_372:
[----:B------:R-:W-:Y:S01]  /*0ed0*/  IADD3 R3, PT, PT, -R35, R0, RZ ;  /* 0x0000000023037210 */ /* 0x000fe20007ffe1ff */
[----:B------:R-:W-:Y:S01]  /*0ee0*/  BSSY B0, `(.L_x_24) ;  /* 0x0000ab2000007945 */ /* 0x000fe20003800000 */
[----:B------:R-:W-:Y:S02]  /*0ef0*/  MOV R19, R20 ;  /* 0x0000001400137202 */ /* 0x000fe40000000f00 */
[----:B------:R-:W-:Y:S02]  /*0f00*/  ISETP.GT.U32.AND P0, PT, R3, R32, PT ;  /* 0x000000200300720c */ /* 0x000fe40003f04070 */
[----:B------:R-:W-:-:S11]  /*0f10*/  MOV R20, R0 ;  /* 0x0000000000147202 */ /* 0x000fd60000000f00 */
[----:B------:R-:W-:Y:S05]  /*0f20*/  @P0 BRA `(.L_x_25) ;  /* 0x000000a800b40947 */ /* 0x000fea0003800000 */
[----:B------:R-:W2:Y:S02]  /*0f30*/  LDG.E.64 R2, desc[UR4][R44.64] ;  /* 0x000000042c027981 */ /* 0x000ea4000c1e1b00 */
[----:B--2---:R-:W-:-:S06]  /*0f40*/  IMAD.WIDE R2, R34, 0x8, R2 ;  /* 0x0000000822027825 */ /* 0x004fcc00078e0202 */
[----:B------:R-:W2:Y:S02]  /*0f50*/  LD.E.64 R2, desc[UR4][R2.64] ;  /* 0x0000000402027980 */ /* 0x000ea4000c101b00 */
[----:B--2---:R-:W-:-:S05]  /*0f60*/  IMAD.WIDE R6, R20, 0x10, R2 ;  /* 0x0000001014067825 */ /* 0x004fca00078e0202 */
[----:B------:R-:W2:Y:S01]  /*0f70*/  LD.E R18, desc[UR4][R6.64] ;  /* 0x0000000406127980 */ /* 0x000ea2000c101900 */
[----:B------:R-:W-:Y:S01]  /*0f80*/  BSSY B4, `(.L_x_26) ;  /* 0x00003f8000047945 */ /* 0x000fe20003800000 */
[----:B--2---:R-:W-:-:S13]  /*0f90*/  ISETP.NE.AND P0, PT, R18, RZ, PT ;  /* 0x000000ff1200720c */ /* 0x004fda0003f05270 */
[----:B------:R-:W-:Y:S05]  /*0fa0*/  @!P0 BRA `(.L_x_27) ;  /* 0x0000003c00d48947 */ /* 0x000fea0003800000 */
[----:B------:R-:W-:Y:S01]  /*0fb0*/  IMAD.WIDE R2, R35, 0x10, R2 ;  /* 0x0000001023027825 */ /* 0x000fe200078e0202 */
[----:B------:R-:W5:Y:S04]  /*0fc0*/  LD.E.64 R6, desc[UR4][R6.64+0x8] ;  /* 0x0000080406067980 */ /* 0x000f68000c101b00 */
[----:B------:R0:W5:Y:S04]  /*0fd0*/  LD.E R17, desc[UR4][R2.64] ;  /* 0x0000000402117980 */ /* 0x000168000c101900 */
[----:B------:R0:W5:Y:S01]  /*0fe0*/  LD.E.64 R24, desc[UR4][R2.64+0x8] ;  /* 0x0000080402187980 */ /* 0x000162000c101b00 */
[----:B------:R-:W-:-:S07]  /*0ff0*/  HFMA2 R16, -RZ, RZ, 0, 0 ;  /* 0x00000000ff107431 */ /* 0x000fce00000001ff */
.L_x_154:
[----:B-----5:R-:W-:Y:S01]  /*1000*/  ISETP.NE.AND P0, PT, R17, RZ, PT ;  /* 0x000000ff1100720c */ /* 0x020fe20003f05270 */
[----:B------:R-:W-:-:S12]  /*1010*/  BSSY B3, `(.L_x_28) ;  /* 0x00003eb000037945 */ /* 0x000fd80003800000 */
[----:B01----:R-:W-:Y:S05]  /*1020*/  @!P0 BRA `(.L_x_29) ;  /* 0x0000003c00a48947 */ /* 0x003fea0003800000 */
[----:B0-----:R-:W-:-:S05]  /*1030*/  IMAD.WIDE.U32 R2, R16, 0xc, R6 ;  /* 0x0000000c10027825 */ /* 0x001fca00078e0006 */
[----:B------:R0:W5:Y:S04]  /*1040*/  LD.E R15, desc[UR4][R2.64] ;  /* 0x00000004020f7980 */ /* 0x000168000c101900 */
[----:B------:R0:W5:Y:S04]  /*1050*/  LD.E R14, desc[UR4][R2.64+0x4] ;  /* 0x00000404020e7980 */ /* 0x000168000c101900 */
[----:B------:R0:W5:Y:S01]  /*1060*/  LD.E R13, desc[UR4][R2.64+0x8] ;  /* 0x00000804020d7980 */ /* 0x000162000c101900 */
[----:B------:R-:W-:-:S07]  /*1070*/  MOV R12, RZ ;  /* 0x000000ff000c7202 */ /* 0x000fce0000000f00 */
.L_x_153:
[----:B01----:R-:W-:-:S05]  /*1080*/  IMAD.WIDE.U32 R2, R12, 0xc, R24 ;  /* 0x0000000c0c027825 */ /* 0x003fca00078e0018 */
[----:B------:R-:W2:Y:S04]  /*1090*/  LD.E R11, desc[UR4][R2.64+0x4] ;  /* 0x00000404020b7980 */ /* 0x000ea8000c101900 */
[----:B------:R-:W3:Y:S04]  /*10a0*/  LD.E R10, desc[UR4][R2.64] ;  /* 0x00000004020a7980 */ /* 0x000ee8000c101900 */
[----:B------:R-:W4:Y:S01]  /*10b0*/  LD.E R9, desc[UR4][R2.64+0x8] ;  /* 0x0000080402097980 */ /* 0x000f22000c101900 */
[----:B------:R-:W-:Y:S05]  /*10c0*/  YIELD ;  /* 0x0000000000007946 */ /* 0x000fea0003800000 */
[----:B------:R-:W0:Y:S01]  /*10d0*/  LDCU UR6, c[0x0][0x3ac] ;  /* 0x00007580ff0677ac */ /* 0x000e220008000800 */
[----:B------:R-:W-:Y:S01]  /*10e0*/  BSSY B2, `(.L_x_30) ;  /* 0x00003da000027945 */ /* 0x000fe20003800000 */
[----:B--2--5:R-:W-:Y:S01]  /*10f0*/  FADD R4, -R14, R11 ;  /* 0x0000000b0e047221 */ /* 0x024fe20000000100 */
        /* <DEDUP_REMOVED lines=16> */
.L_x_33:
[----:B-1----:R-:W-:Y:S01]  /*1200*/  FMUL.FTZ R38, R5, R0 ;  /* 0x0000000005267220 */ /* 0x002fe20000410000 */
[----:B------:R-:W-:-:S03]  /*1210*/  FMUL.FTZ R0, R0, 0.5 ;  /* 0x3f00000000007820 */ /* 0x000fc60000410000 */
[----:B------:R-:W-:-:S04]  /*1220*/  FFMA R3, -R38, R38, R5 ;  /* 0x0000002626037223 */ /* 0x000fc80000000105 */
[----:B------:R-:W-:-:S07]  /*1230*/  FFMA R38, R3, R0, R38 ;  /* 0x0000000003267223 */ /* 0x000fce0000000026 */
.L_x_34:
[----:B------:R-:W-:Y:S05]  /*1240*/  BSYNC.RECONVERGENT B5 ;  /* 0x0000000000057941 */ /* 0x000fea0003800200 */
.L_x_32:
[----:B------:R-:W0:Y:S01]  /*1250*/  LDCU UR6, c[0x0][0x3b4] ;  /* 0x00007680ff0677ac */ /* 0x000e220008000800 */
[----:B------:R-:W-:Y:S01]  /*1260*/  IADD3 R4, PT, PT, R12, 0x1, RZ ;  /* 0x000000010c047810 */ /* 0x000fe20007ffe0ff */
[----:B------:R-:W-:Y:S03]  /*1270*/  BSSY B6, `(.L_x_35) ;  /* 0x00001e0000067945 */ /* 0x000fe60003800000 */
[----:B------:R-:W-:Y:S01]  /*1280*/  ISETP.GE.U32.AND P0, PT, R4, R17, PT ;  /* 0x000000110400720c */ /* 0x000fe20003f06070 */
[----:B0-----:R-:W-:-:S06]  /*1290*/  FMUL R8, R38, UR6 ;  /* 0x0000000626087c20 */ /* 0x001fcc0008400000 */
[----:B------:R-:W0:Y:S06]  /*12a0*/  F2I.TRUNC.NTZ R8, R8 ;  /* 0x0000000800087305 */ /* 0x000e2c000020f100 */
[----:B------:R-:W-:Y:S05]  /*12b0*/  @P0 BRA `(.L_x_36) ;  /* 0x0000001c006c0947 */ /* 0x000fea0003800000 */
[----:B------:R-:W-:Y:S01]  /*12c0*/  LOP3.LUT R0, RZ, R12, RZ, 0x33, !PT ;  /* 0x0000000cff007212 */ /* 0x000fe200078e33ff */
[----:B------:R-:W-:Y:S03]  /*12d0*/  BSSY.RECONVERGENT B5, `(.L_x_37) ;  /* 0x00000cd000057945 */ /* 0x000fe60003800200 */
[----:B------:R-:W-:-:S04]  /*12e0*/  IADD3 R0, PT, PT, R17, R0, RZ ;  /* 0x0000000011007210 */ /* 0x000fc80007ffe0ff */
[----:B------:R-:W-:-:S13]  /*12f0*/  LOP3.LUT P0, R21, R0, 0x3, RZ, 0xc0, !PT ;  /* 0x0000000300157812 */ /* 0x000fda000780c0ff */
[----:B------:R-:W-:Y:S05]  /*1300*/  @!P0 BRA `(.L_x_38) ;  /* 0x0000000c00248947 */ /* 0x000fea0003800000 */
[----:B------:R-:W-:Y:S01]  /*1310*/  IMAD.WIDE.U32 R22, R12, 0xc, R24 ;  /* 0x0000000c0c167825 */ /* 0x000fe200078e0018 */
[----:B------:R-:W1:Y:S01]  /*1320*/  LDCU UR6, c[0x0][0x3ac] ;  /* 0x00007580ff0677ac */ /* 0x000e620008000800 */
[----:B------:R-:W0:Y:S03]  /*1330*/  LDC.64 R2, c[0x0][0x390] ;  /* 0x0000e400ff027b82 */ /* 0x000e260000000a00 */
[----:B------:R-:W2:Y:S04]  /*1340*/  LD.E R4, desc[UR4][R22.64+0x10] ;  /* 0x0000100416047980 */ /* 0x000ea8000c101900 */
[----:B------:R-:W3:Y:S04]  /*1350*/  LD.E R5, desc[UR4][R22.64+0xc] ;  /* 0x00000c0416057980 */ /* 0x000ee8000c101900 */
[----:B------:R-:W4:Y:S01]  /*1360*/  LD.E R22, desc[UR4][R22.64+0x14] ;  /* 0x0000140416167980 */ /* 0x000f22000c101900 */
[----:B------:R-:W-:Y:S01]  /*1370*/  BSSY.RECONVERGENT B7, `(.L_x_39) ;  /* 0x000003b000077945 */ /* 0x000fe20003800200 */
[----:B0-----:R-:W-:-:S04]  /*1380*/  IMAD.WIDE R2, R8, 0x8, R2 ;  /* 0x0000000808027825 */ /* 0x001fc800078e0202 */
[----:B--2---:R-:W-:Y:S01]  /*1390*/  FADD R26, -R14, R4 ;  /* 0x000000040e1a7221 */ /* 0x004fe20000000100 */
[----:B---3--:R-:W-:-:S03]  /*13a0*/  FADD R0, -R15, R5 ;  /* 0x000000050f007221 */ /* 0x008fc60000000100 */
[----:B------:R-:W-:-:S04]  /*13b0*/  FMUL R27, R26, R26 ;  /* 0x0000001a1a1b7220 */ /* 0x000fc80000400000 */
[----:B------:R-:W-:Y:S01]  /*13c0*/  FFMA R27, R0, R0, R27 ;  /* 0x00000000001b7223 */ /* 0x000fe2000000001b */
[----:B----4-:R-:W-:-:S04]  /*13d0*/  FADD R0, -R13, R22 ;  /* 0x000000160d007221 */ /* 0x010fc80000000100 */
[----:B------:R-:W-:-:S05]  /*13e0*/  FFMA R27, R0, R0, R27 ;  /* 0x00000000001b7223 */ /* 0x000fca000000001b */
        /* <DEDUP_REMOVED lines=11> */
.L_x_42:
[----:B-1----:R-:W-:Y:S01]  /*14a0*/  FMUL.FTZ R38, R27, R0 ;  /* 0x000000001b267220 */ /* 0x002fe20000410000 */
[----:B------:R-:W-:-:S03]  /*14b0*/  FMUL.FTZ R0, R0, 0.5 ;  /* 0x3f00000000007820 */ /* 0x000fc60000410000 */
[----:B------:R-:W-:-:S04]  /*14c0*/  FFMA R23, -R38, R38, R27 ;  /* 0x0000002626177223 */ /* 0x000fc8000000011b */
[----:B------:R-:W-:-:S07]  /*14d0*/  FFMA R38, R23, R0, R38 ;  /* 0x0000000017267223 */ /* 0x000fce0000000026 */
.L_x_43:
[----:B------:R-:W-:Y:S05]  /*14e0*/  BSYNC.RECONVERGENT B8 ;  /* 0x0000000000087941 */ /* 0x000fea0003800200 */
.L_x_41:
        /* <DEDUP_REMOVED lines=21> */
.L_x_45:
[----:B------:R-:W-:Y:S01]  /*1640*/  FMUL.FTZ R38, R5, R4 ;  /* 0x0000000405267220 */ /* 0x000fe20000410000 */
[----:B------:R-:W-:-:S03]  /*1650*/  FMUL.FTZ R0, R4, 0.5 ;  /* 0x3f00000004007820 */ /* 0x000fc60000410000 */
[----:B------:R-:W-:-:S04]  /*1660*/  FFMA R5, -R38, R38, R5 ;  /* 0x0000002626057223 */ /* 0x000fc80000000105 */
[----:B------:R-:W-:-:S07]  /*1670*/  FFMA R38, R5, R0, R38 ;  /* 0x0000000005267223 */ /* 0x000fce0000000026 */
.L_x_46:
[----:B------:R-:W-:Y:S05]  /*1680*/  BSYNC.RECONVERGENT B8 ;  /* 0x0000000000087941 */ /* 0x000fea0003800200 */
.L_x_44:
        /* <DEDUP_REMOVED lines=9> */
.L_x_40:
[----:B------:R-:W-:Y:S05]  /*1720*/  BSYNC.RECONVERGENT B7 ;  /* 0x0000000000077941 */ /* 0x000fea0003800200 */
.L_x_39:
[----:B------:R-:W-:Y:S02]  /*1730*/  ISETP.NE.AND P0, PT, R21, 0x1, PT ;  /* 0x000000011500780c */ /* 0x000fe40003f05270 */
[----:B0-----:R-:W-:-:S11]  /*1740*/  IADD3 R4, PT, PT, R12, 0x2, RZ ;  /* 0x000000020c047810 */ /* 0x001fd60007ffe0ff */
[----:B------:R-:W-:Y:S05]  /*1750*/  @!P0 BRA `(.L_x_38) ;  /* 0x0000000800108947 */ /* 0x000fea0003800000 */
[----:B------:R-:W-:Y:S01]  /*1760*/  IMAD.WIDE.U32 R22, R12, 0xc, R24 ;  /* 0x0000000c0c167825 */ /* 0x000fe200078e0018 */
[----:B------:R-:W0:Y:S04]  /*1770*/  LDCU UR6, c[0x0][0x3ac] ;  /* 0x00007580ff0677ac */ /* 0x000e280008000800 */
[----:B------:R-:W2:Y:S04]  /*1780*/  LD.E R5, desc[UR4][R22.64+0x1c] ;  /* 0x00001c0416057980 */ /* 0x000ea8000c101900 */
[----:B------:R-:W3:Y:S04]  /*1790*/  LD.E R4, desc[UR4][R22.64+0x18] ;  /* 0x0000180416047980 */ /* 0x000ee8000c101900 */
[----:B------:R-:W4:Y:S01]  /*17a0*/  LD.E R26, desc[UR4][R22.64+0x20] ;  /* 0x00002004161a7980 */ /* 0x000f22000c101900 */
[----:B------:R-:W-:Y:S01]  /*17b0*/  BSSY.RECONVERGENT B7, `(.L_x_47) ;  /* 0x000003a000077945 */ /* 0x000fe20003800200 */
        /* <DEDUP_REMOVED lines=17> */
.L_x_50:
[----:B-1----:R-:W-:Y:S01]  /*18d0*/  FMUL.FTZ R38, R27, R0 ;  /* 0x000000001b267220 */ /* 0x002fe20000410000 */
[----:B------:R-:W-:-:S03]  /*18e0*/  FMUL.FTZ R0, R0, 0.5 ;  /* 0x3f00000000007820 */ /* 0x000fc60000410000 */
[----:B------:R-:W-:-:S04]  /*18f0*/  FFMA R23, -R38, R38, R27 ;  /* 0x0000002626177223 */ /* 0x000fc8000000011b */
[----:B------:R-:W-:-:S07]  /*1900*/  FFMA R38, R23, R0, R38 ;  /* 0x0000000017267223 */ /* 0x000fce0000000026 */
.L_x_51:
[----:B------:R-:W-:Y:S05]  /*1910*/  BSYNC.RECONVERGENT B8 ;  /* 0x0000000000087941 */ /* 0x000fea0003800200 */
.L_x_49:
        /* <DEDUP_REMOVED lines=21> */
.L_x_53:
[----:B------:R-:W-:Y:S01]  /*1a70*/  FMUL.FTZ R38, R5, R4 ;  /* 0x0000000405267220 */ /* 0x000fe20000410000 */
[----:B------:R-:W-:-:S03]  /*1a80*/  FMUL.FTZ R0, R4, 0.5 ;  /* 0x3f00000004007820 */ /* 0x000fc60000410000 */
[----:B------:R-:W-:-:S04]  /*1a90*/  FFMA R5, -R38, R38, R5 ;  /* 0x0000002626057223 */ /* 0x000fc80000000105 */
[----:B------:R-:W-:-:S07]  /*1aa0*/  FFMA R38, R5, R0, R38 ;  /* 0x0000000005267223 */ /* 0x000fce0000000026 */
.L_x_54:
[----:B------:R-:W-:Y:S05]  /*1ab0*/  BSYNC.RECONVERGENT B8 ;  /* 0x0000000000087941 */ /* 0x000fea0003800200 */
.L_x_52:
        /* <DEDUP_REMOVED lines=9> */
.L_x_48:
[----:B------:R-:W-:Y:S05]  /*1b50*/  BSYNC.RECONVERGENT B7 ;  /* 0x0000000000077941 */ /* 0x000fea0003800200 */
.L_x_47:
        /* <DEDUP_REMOVED lines=26> */
.L_x_58:
[----:B-1----:R-:W-:Y:S01]  /*1d00*/  FMUL.FTZ R38, R23, R0 ;  /* 0x0000000017267220 */ /* 0x002fe20000410000 */
[----:B------:R-:W-:-:S03]  /*1d10*/  FMUL.FTZ R0, R0, 0.5 ;  /* 0x3f00000000007820 */ /* 0x000fc60000410000 */
[----:B------:R-:W-:-:S04]  /*1d20*/  FFMA R5, -R38, R38, R23 ;  /* 0x0000002626057223 */ /* 0x000fc80000000117 */
[----:B------:R-:W-:-:S07]  /*1d30*/  FFMA R38, R5, R0, R38 ;  /* 0x0000000005267223 */ /* 0x000fce0000000026 */
.L_x_59:
[----:B------:R-:W-:Y:S05]  /*1d40*/  BSYNC.RECONVERGENT B8 ;  /* 0x0000000000087941 */ /* 0x000fea0003800200 */
.L_x_57:
        /* <DEDUP_REMOVED lines=21> */
.L_x_61:
[----:B------:R-:W-:Y:S01]  /*1ea0*/  FMUL.FTZ R38, R21, R4 ;  /* 0x0000000415267220 */ /* 0x000fe20000410000 */
[----:B------:R-:W-:-:S03]  /*1eb0*/  FMUL.FTZ R0, R4, 0.5 ;  /* 0x3f00000004007820 */ /* 0x000fc60000410000 */
[----:B------:R-:W-:-:S04]  /*1ec0*/  FFMA R21, -R38, R38, R21 ;  /* 0x0000002626157223 */ /* 0x000fc80000000115 */
[----:B------:R-:W-:-:S07]  /*1ed0*/  FFMA R38, R21, R0, R38 ;  /* 0x0000000015267223 */ /* 0x000fce0000000026 */
.L_x_62:
[----:B------:R-:W-:Y:S05]  /*1ee0*/  BSYNC.RECONVERGENT B8 ;  /* 0x0000000000087941 */ /* 0x000fea0003800200 */
.L_x_60:
        /* <DEDUP_REMOVED lines=9> */
.L_x_56:
[----:B------:R-:W-:Y:S05]  /*1f80*/  BSYNC.RECONVERGENT B7 ;  /* 0x0000000000077941 */ /* 0x000fea0003800200 */
.L_x_55:
[----:B------:R-:W-:-:S07]  /*1f90*/  IADD3 R4, PT, PT, R12, 0x4, RZ ;  /* 0x000000040c047810 */ /* 0x000fce0007ffe0ff */
.L_x_38:
[----:B------:R-:W-:Y:S05]  /*1fa0*/  BSYNC.RECONVERGENT B5 ;  /* 0x0000000000057941 */ /* 0x000fea0003800200 */
.L_x_37:
[----:B------:R-:W-:-:S04]  /*1fb0*/  IADD3 R0, PT, PT, R17, -0x2, -R12 ;  /* 0xfffffffe11007810 */ /* 0x000fc80007ffe80c */
[----:B------:R-:W-:-:S13]  /*1fc0*/  ISETP.GE.U32.AND P0, PT, R0, 0x3, PT ;  /* 0x000000030000780c */ /* 0x000fda0003f06070 */
[----:B------:R-:W-:Y:S05]  /*1fd0*/  @!P0 BRA `(.L_x_36) ;  /* 0x0000001000248947 */ /* 0x000fea0003800000 */
.L_x_95:
[----:B0-----:R-:W-:-:S05]  /*1fe0*/  IMAD.WIDE.U32 R2, R4, 0xc, R24 ;  /* 0x0000000c04027825 */ /* 0x001fca00078e0018 */
[----:B------:R-:W2:Y:S04]  /*1ff0*/  LD.E R5, desc[UR4][R2.64+0x4] ;  /* 0x0000040402057980 */ /* 0x000ea8000c101900 */
[----:B0-----:R-:W3:Y:S04]  /*2000*/  LD.E R21, desc[UR4][R2.64] ;  /* 0x0000000402157980 */ /* 0x001ee8000c101900 */
[----:B------:R-:W4:Y:S01]  /*2010*/  LD.E R22, desc[UR4][R2.64+0x8] ;  /* 0x0000080402167980 */ /* 0x000f22000c101900 */
[----:B------:R-:W-:Y:S05]  /*2020*/  YIELD ;  /* 0x0000000000007946 */ /* 0x000fea0003800000 */
[----:B------:R-:W0:Y:S01]  /*2030*/  LDCU UR6, c[0x0][0x3ac] ;  /* 0x00007580ff0677ac */ /* 0x000e220008000800 */
[----:B------:R-:W-:Y:S01]  /*2040*/  IADD3 R4, PT, PT, R4, 0x4, RZ ;  /* 0x0000000404047810 */ /* 0x000fe20007ffe0ff */
[----:B------:R-:W-:Y:S03]  /*2050*/  BSSY.RECONVERGENT B5, `(.L_x_63) ;  /* 0x000003d000057945 */ /* 0x000fe60003800200 */
[----:B------:R-:W-:Y:S01]  /*2060*/  ISETP.NE.AND P1, PT, R4, R17, PT ;  /* 0x000000110400720c */ /* 0x000fe20003f25270 */
        /* <DEDUP_REMOVED lines=17> */
.L_x_66:
[----:B-1----:R-:W-:Y:S01]  /*2180*/  FMUL.FTZ R38, R23, R0 ;  /* 0x0000000017267220 */ /* 0x002fe20000410000 */
[----:B------:R-:W-:-:S03]  /*2190*/  FMUL.FTZ R0, R0, 0.5 ;  /* 0x3f00000000007820 */ /* 0x000fc60000410000 */
[----:B------:R-:W-:-:S04]  /*21a0*/  FFMA R23, -R38, R38, R23 ;  /* 0x0000002626177223 */ /* 0x000fc80000000117 */
[----:B------:R-:W-:-:S07]  /*21b0*/  FFMA R38, R23, R0, R38 ;  /* 0x0000000017267223 */ /* 0x000fce0000000026 */
.L_x_67:
[----:B------:R-:W-:Y:S05]  /*21c0*/  BSYNC.RECONVERGENT B7 ;  /* 0x0000000000077941 */ /* 0x000fea0003800200 */
.L_x_65:
        /* <DEDUP_REMOVED lines=21> */
.L_x_69:
[----:B------:R-:W-:Y:S01]  /*2320*/  FMUL.FTZ R38, R21, R22 ;  /* 0x0000001615267220 */ /* 0x000fe20000410000 */
[----:B------:R-:W-:-:S03]  /*2330*/  FMUL.FTZ R0, R22, 0.5 ;  /* 0x3f00000016007820 */ /* 0x000fc60000410000 */
[----:B------:R-:W-:-:S04]  /*2340*/  FFMA R21, -R38, R38, R21 ;  /* 0x0000002626157223 */ /* 0x000fc80000000115 */
[----:B------:R-:W-:-:S07]  /*2350*/  FFMA R38, R21, R0, R38 ;  /* 0x0000000015267223 */ /* 0x000fce0000000026 */
.L_x_70:
[----:B------:R-:W-:Y:S05]  /*2360*/  BSYNC.RECONVERGENT B7 ;  /* 0x0000000000077941 */ /* 0x000fea0003800200 */
.L_x_68:
[----:B------:R-:W1:Y:S01]  /*2370*/  LDC.64 R22, c[0x0][0x390] ;  /* 0x0000e400ff167b82 */ /* 0x000e620000000a00 */
[----:B------:R-:W2:Y:S01]  /*2380*/  LDCU UR6, c[0x0][0x3b4] ;  /* 0x00007680ff0677ac */ /* 0x000ea20008000800 */
[----:B-1----:R-:W-:-:S06]  /*2390*/  IMAD.WIDE R22, R8, 0x8, R22 ;  /* 0x0000000808167825 */ /* 0x002fcc00078e0216 */
[----:B------:R-:W0:Y:S01]  /*23a0*/  LDG.E.64 R22, desc[UR4][R22.64] ;  /* 0x0000000416167981 */ /* 0x000e22000c1e1b00 */
[----:B--2---:R-:W-:Y:S01]  /*23b0*/  FMUL R38, R38, UR6 ;  /* 0x0000000626267c20 */ /* 0x004fe20008400000 */
[----:B0-----:R-:W-:-:S06]  /*23c0*/  IMAD.WIDE R22, R5, 0x8, R22 ;  /* 0x0000000805167825 */ /* 0x001fcc00078e0216 */
[----:B------:R-:W2:Y:S01]  /*23d0*/  LD.E.64 R22, desc[UR4][R22.64] ;  /* 0x0000000416167980 */ /* 0x000ea2000c101b00 */
[----:B------:R-:W2:Y:S01]  /*23e0*/  F2I.TRUNC.NTZ R5, R38 ;  /* 0x0000002600057305 */ /* 0x000ea2000020f100 */
[----:B------:R-:W-:Y:S02]  /*23f0*/  HFMA2 R21, -RZ, RZ, 0, 5.9604644775390625e-08 ;  /* 0x00000001ff157431 */ /* 0x000fe400000001ff */
[----:B--2---:R-:W-:-:S05]  /*2400*/  IMAD.WIDE R22, R5, 0x4, R22 ;  /* 0x0000000405167825 */ /* 0x004fca00078e0216 */
[----:B------:R0:W-:Y:S02]  /*2410*/  ATOM.E.ADD.STRONG.GPU PT, RZ, desc[UR4][R22.64], R21 ;  /* 0x8000001516ff798a */ /* 0x0001e400081ef104 */
.L_x_64:
[----:B------:R-:W-:Y:S05]  /*2420*/  BSYNC.RECONVERGENT B5 ;  /* 0x0000000000057941 */ /* 0x000fea0003800200 */
.L_x_63:
[----:B------:R-:W2:Y:S01]  /*2430*/  LD.E R5, desc[UR4][R2.64+0x10] ;  /* 0x0000100402057980 */ /* 0x000ea2000c101900 */
[----:B------:R-:W1:Y:S03]  /*2440*/  LDCU UR6, c[0x0][0x3ac] ;  /* 0x00007580ff0677ac */ /* 0x000e660008000800 */
[----:B0-----:R-:W3:Y:S04]  /*2450*/  LD.E R21, desc[UR4][R2.64+0xc] ;  /* 0x00000c0402157980 */ /* 0x001ee8000c101900 */
        /* <DEDUP_REMOVED lines=19> */
.L_x_74:
[----:B-1----:R-:W-:Y:S01]  /*2590*/  FMUL.FTZ R38, R23, R0 ;  /* 0x0000000017267220 */ /* 0x002fe20000410000 */
[----:B------:R-:W-:-:S03]  /*25a0*/  FMUL.FTZ R0, R0, 0.5 ;  /* 0x3f00000000007820 */ /* 0x000fc60000410000 */
[----:B------:R-:W-:-:S04]  /*25b0*/  FFMA R23, -R38, R38, R23 ;  /* 0x0000002626177223 */ /* 0x000fc80000000117 */
[----:B------:R-:W-:-:S07]  /*25c0*/  FFMA R38, R23, R0, R38 ;  /* 0x0000000017267223 */ /* 0x000fce0000000026 */
.L_x_75:
[----:B------:R-:W-:Y:S05]  /*25d0*/  BSYNC.RECONVERGENT B7 ;  /* 0x0000000000077941 */ /* 0x000fea0003800200 */
.L_x_73:
        /* <DEDUP_REMOVED lines=21> */
.L_x_77:
[----:B------:R-:W-:Y:S01]  /*2730*/  FMUL.FTZ R38, R21, R22 ;  /* 0x0000001615267220 */ /* 0x000fe20000410000 */
[----:B------:R-:W-:-:S03]  /*2740*/  FMUL.FTZ R0, R22, 0.5 ;  /* 0x3f00000016007820 */ /* 0x000fc60000410000 */
[----:B------:R-:W-:-:S04]  /*2750*/  FFMA R21, -R38, R38, R21 ;  /* 0x0000002626157223 */ /* 0x000fc80000000115 */
[----:B------:R-:W-:-:S07]  /*2760*/  FFMA R38, R21, R0, R38 ;  /* 0x0000000015267223 */ /* 0x000fce0000000026 */
.L_x_78:
[----:B------:R-:W-:Y:S05]  /*2770*/  BSYNC.RECONVERGENT B7 ;  /* 0x0000000000077941 */ /* 0x000fea0003800200 */
.L_x_76:
        /* <DEDUP_REMOVED lines=11> */
.L_x_72:
[----:B------:R-:W-:Y:S05]  /*2830*/  BSYNC.RECONVERGENT B5 ;  /* 0x0000000000057941 */ /* 0x000fea0003800200 */
.L_x_71:
        /* <DEDUP_REMOVED lines=22> */
.L_x_82:
[----:B-1----:R-:W-:Y:S01]  /*29a0*/  FMUL.FTZ R38, R23, R0 ;  /* 0x0000000017267220 */ /* 0x002fe20000410000 */
[----:B------:R-:W-:-:S03]  /*29b0*/  FMUL.FTZ R0, R0, 0.5 ;  /* 0x3f00000000007820 */ /* 0x000fc60000410000 */
[----:B------:R-:W-:-:S04]  /*29c0*/  FFMA R23, -R38, R38, R23 ;  /* 0x0000002626177223 */ /* 0x000fc80000000117 */
[----:B------:R-:W-:-:S07]  /*29d0*/  FFMA R38, R23, R0, R38 ;  /* 0x0000000017267223 */ /* 0x000fce0000000026 */
.L_x_83:
[----:B------:R-:W-:Y:S05]  /*29e0*/  BSYNC.RECONVERGENT B7 ;  /* 0x0000000000077941 */ /* 0x000fea0003800200 */
.L_x_81:
        /* <DEDUP_REMOVED lines=21> */
.L_x_85:
[----:B------:R-:W-:Y:S01]  /*2b40*/  FMUL.FTZ R38, R21, R22 ;  /* 0x0000001615267220 */ /* 0x000fe20000410000 */
[----:B------:R-:W-:-:S03]  /*2b50*/  FMUL.FTZ R0, R22, 0.5 ;  /* 0x3f00000016007820 */ /* 0x000fc60000410000 */
[----:B------:R-:W-:-:S04]  /*2b60*/  FFMA R21, -R38, R38, R21 ;  /* 0x0000002626157223 */ /* 0x000fc80000000115 */
[----:B------:R-:W-:-:S07]  /*2b70*/  FFMA R38, R21, R0, R38 ;  /* 0x0000000015267223 */ /* 0x000fce0000000026 */
.L_x_86:
[----:B------:R-:W-:Y:S05]  /*2b80*/  BSYNC.RECONVERGENT B7 ;  /* 0x0000000000077941 */ /* 0x000fea0003800200 */
.L_x_84:
        /* <DEDUP_REMOVED lines=11> */
.L_x_80:
[----:B------:R-:W-:Y:S05]  /*2c40*/  BSYNC.RECONVERGENT B5 ;  /* 0x0000000000057941 */ /* 0x000fea0003800200 */
.L_x_79:
        /* <DEDUP_REMOVED lines=22> */
.L_x_90:
[----:B-1----:R-:W-:Y:S01]  /*2db0*/  FMUL.FTZ R38, R23, R0 ;  /* 0x0000000017267220 */ /* 0x002fe20000410000 */
[----:B------:R-:W-:-:S03]  /*2dc0*/  FMUL.FTZ R0, R0, 0.5 ;  /* 0x3f00000000007820 */ /* 0x000fc60000410000 */
[----:B------:R-:W-:-:S04]  /*2dd0*/  FFMA R3, -R38, R38, R23 ;  /* 0x0000002626037223 */ /* 0x000fc80000000117 */
[----:B------:R-:W-:-:S07]  /*2de0*/  FFMA R38, R3, R0, R38 ;  /* 0x0000000003267223 */ /* 0x000fce0000000026 */
.L_x_91:
[----:B------:R-:W-:Y:S05]  /*2df0*/  BSYNC.RECONVERGENT B7 ;  /* 0x0000000000077941 */ /* 0x000fea0003800200 */
.L_x_89:
        /* <DEDUP_REMOVED lines=21> */
.L_x_93:
[----:B------:R-:W-:Y:S01]  /*2f50*/  FMUL.FTZ R38, R21, R2 ;  /* 0x0000000215267220 */ /* 0x000fe20000410000 */
[----:B------:R-:W-:-:S03]  /*2f60*/  FMUL.FTZ R0, R2, 0.5 ;  /* 0x3f00000002007820 */ /* 0x000fc60000410000 */
[----:B------:R-:W-:-:S04]  /*2f70*/  FFMA R3, -R38, R38, R21 ;  /* 0x0000002626037223 */ /* 0x000fc80000000115 */
[----:B------:R-:W-:-:S07]  /*2f80*/  FFMA R38, R3, R0, R38 ;  /* 0x0000000003267223 */ /* 0x000fce0000000026 */
.L_x_94:
[----:B------:R-:W-:Y:S05]  /*2f90*/  BSYNC.RECONVERGENT B7 ;  /* 0x0000000000077941 */ /* 0x000fea0003800200 */
.L_x_92:
        /* <DEDUP_REMOVED lines=11> */
.L_x_88:
[----:B------:R-:W-:Y:S05]  /*3050*/  BSYNC.RECONVERGENT B5 ;  /* 0x0000000000057941 */ /* 0x000fea0003800200 */
.L_x_87:
[----:B------:R-:W-:Y:S05]  /*3060*/  @P1 BRA `(.L_x_95) ;  /* 0xffffffec00dc1947 */ /* 0x000fea000383ffff */
.L_x_36:
[----:B------:R-:W-:Y:S05]  /*3070*/  BSYNC B6 ;  /* 0x0000000000067941 */ /* 0x000fea0003800000 */
.L_x_35:
[----:B0-----:R-:W-:-:S04]  /*3080*/  IADD3 R21, PT, PT, R16, 0x1, RZ ;  /* 0x0000000110157810 */ /* 0x001fc80007ffe0ff */
[----:B------:R-:W-:-:S13]  /*3090*/  ISETP.GE.U32.AND P0, PT, R21, R18, PT ;  /* 0x000000121500720c */ /* 0x000fda0003f06070 */
[----:B------:R-:W-:Y:S05]  /*30a0*/  @P0 BRA `(.L_x_31) ;  /* 0x0000001c00740947 */ /* 0x000fea0003800000 */
[----:B------:R-:W-:Y:S01]  /*30b0*/  LOP3.LUT R3, RZ, R16, RZ, 0x33, !PT ;  /* 0x00000010ff037212 */ /* 0x000fe200078e33ff */
[----:B------:R-:W-:Y:S03]  /*30c0*/  BSSY.RECONVERGENT B5, `(.L_x_96) ;  /* 0x00000cf000057945 */ /* 0x000fe60003800200 */
[----:B------:R-:W-:-:S04]  /*30d0*/  IADD3 R3, PT, PT, R18, R3, RZ ;  /* 0x0000000312037210 */ /* 0x000fc80007ffe0ff */
[----:B------:R-:W-:-:S13]  /*30e0*/  LOP3.LUT P0, RZ, R3, 0x3, RZ, 0xc0, !PT ;  /* 0x0000000303ff7812 */ /* 0x000fda000780c0ff */
[----:B------:R-:W-:Y:S05]  /*30f0*/  @!P0 BRA `(.L_x_97) ;  /* 0x0000000c002c8947 */ /* 0x000fea0003800000 */
[----:B------:R-:W-:Y:S01]  /*3100*/  IMAD.WIDE.U32 R2, R16, 0xc, R6 ;  /* 0x0000000c10027825 */ /* 0x000fe200078e0006 */
[----:B------:R-:W0:Y:S01]  /*3110*/  LDCU UR6, c[0x0][0x3ac] ;  /* 0x00007580ff0677ac */ /* 0x000e220008000800 */
[----:B------:R-:W1:Y:S03]  /*3120*/  LDC.64 R4, c[0x0][0x390] ;  /* 0x0000e400ff047b82 */ /* 0x000e660000000a00 */
[----:B------:R-:W2:Y:S04]  /*3130*/  LD.E R21, desc[UR4][R2.64+0x10] ;  /* 0x0000100402157980 */ /* 0x000ea8000c101900 */
[----:B------:R-:W3:Y:S04]  /*3140*/  LD.E R22, desc[UR4][R2.64+0xc] ;  /* 0x00000c0402167980 */ /* 0x000ee8000c101900 */
[----:B------:R-:W4:Y:S01]  /*3150*/  LD.E R23, desc[UR4][R2.64+0x14] ;  /* 0x0000140402177980 */ /* 0x000f22000c101900 */
[----:B------:R-:W-:Y:S01]  /*3160*/  BSSY.RECONVERGENT B6, `(.L_x_98) ;  /* 0x000003b000067945 */ /* 0x000fe20003800200 */
[----:B-1----:R-:W-:-:S04]  /*3170*/  IMAD.WIDE R4, R8, 0x8, R4 ;  /* 0x0000000808047825 */ /* 0x002fc800078e0204 */
[----:B--2---:R-:W-:Y:S01]  /*3180*/  FADD R26, -R14, R21 ;  /* 0x000000150e1a7221 */ /* 0x004fe20000000100 */
[----:B---3--:R-:W-:-:S03]  /*3190*/  FADD R0, -R15, R22 ;  /* 0x000000160f007221 */ /* 0x008fc60000000100 */
[----:B------:R-:W-:-:S04]  /*31a0*/  FMUL R27, R26, R26 ;  /* 0x0000001a1a1b7220 */ /* 0x000fc80000400000 */
[----:B------:R-:W-:Y:S01]  /*31b0*/  FFMA R27, R0, R0, R27 ;  /* 0x00000000001b7223 */ /* 0x000fe2000000001b */
[----:B----4-:R-:W-:-:S04]  /*31c0*/  FADD R0, -R13, R23 ;  /* 0x000000170d007221 */ /* 0x010fc80000000100 */
        /* <DEDUP_REMOVED lines=12> */
.L_x_101:
[----:B-1----:R-:W-:Y:S01]  /*3290*/  FMUL.FTZ R38, R27, R0 ;  /* 0x000000001b267220 */ /* 0x002fe20000410000 */
[----:B------:R-:W-:-:S03]  /*32a0*/  FMUL.FTZ R0, R0, 0.5 ;  /* 0x3f00000000007820 */ /* 0x000fc60000410000 */
[----:B------:R-:W-:-:S04]  /*32b0*/  FFMA R27, -R38, R38, R27 ;  /* 0x00000026261b7223 */ /* 0x000fc8000000011b */
[----:B------:R-:W-:-:S07]  /*32c0*/  FFMA R38, R27, R0, R38 ;  /* 0x000000001b267223 */ /* 0x000fce0000000026 */
.L_x_102:
[----:B------:R-:W-:Y:S05]  /*32d0*/  BSYNC.RECONVERGENT B7 ;  /* 0x0000000000077941 */ /* 0x000fea0003800200 */
.L_x_100:
        /* <DEDUP_REMOVED lines=21> */
.L_x_104:
[----:B------:R-:W-:Y:S01]  /*3430*/  FMUL.FTZ R38, R23, R22 ;  /* 0x0000001617267220 */ /* 0x000fe20000410000 */
[----:B------:R-:W-:-:S03]  /*3440*/  FMUL.FTZ R0, R22, 0.5 ;  /* 0x3f00000016007820 */ /* 0x000fc60000410000 */
[----:B------:R-:W-:-:S04]  /*3450*/  FFMA R23, -R38, R38, R23 ;  /* 0x0000002626177223 */ /* 0x000fc80000000117 */
[----:B------:R-:W-:-:S07]  /*3460*/  FFMA R38, R23, R0, R38 ;  /* 0x0000000017267223 */ /* 0x000fce0000000026 */
.L_x_105:
[----:B------:R-:W-:Y:S05]  /*3470*/  BSYNC.RECONVERGENT B7 ;  /* 0x0000000000077941 */ /* 0x000fea0003800200 */
.L_x_103:
        /* <DEDUP_REMOVED lines=9> */
.L_x_99:
[----:B------:R-:W-:Y:S05]  /*3510*/  BSYNC.RECONVERGENT B6 ;  /* 0x0000000000067941 */ /* 0x000fea0003800200 */
.L_x_98:
[----:B------:R-:W-:-:S04]  /*3520*/  LOP3.LUT R21, RZ, R16, RZ, 0x33, !PT ;  /* 0x00000010ff157212 */ /* 0x000fc800078e33ff */
[----:B------:R-:W-:Y:S02]  /*3530*/  IADD3 R0, PT, PT, R18, R21, RZ ;  /* 0x0000001512007210 */ /* 0x000fe40007ffe0ff */
[----:B------:R-:W-:Y:S02]  /*3540*/  IADD3 R21, PT, PT, R16, 0x2, RZ ;  /* 0x0000000210157810 */ /* 0x000fe40007ffe0ff */
[----:B------:R-:W-:-:S04]  /*3550*/  LOP3.LUT R0, R0, 0x3, RZ, 0xc0, !PT ;  /* 0x0000000300007812 */ /* 0x000fc800078ec0ff */
[----:B------:R-:W-:-:S13]  /*3560*/  ISETP.NE.AND P0, PT, R0, 0x1, PT ;  /* 0x000000010000780c */ /* 0x000fda0003f05270 */
[----:B------:R-:W-:Y:S05]  /*3570*/  @!P0 BRA `(.L_x_97) ;  /* 0x00000008000c8947 */ /* 0x000fea0003800000 */
        /* <DEDUP_REMOVED lines=22> */
.L_x_109:
[----:B-1----:R-:W-:Y:S01]  /*36e0*/  FMUL.FTZ R38, R27, R0 ;  /* 0x000000001b267220 */ /* 0x002fe20000410000 */
[----:B------:R-:W-:-:S03]  /*36f0*/  FMUL.FTZ R0, R0, 0.5 ;  /* 0x3f00000000007820 */ /* 0x000fc60000410000 */
[----:B------:R-:W-:-:S04]  /*3700*/  FFMA R27, -R38, R38, R27 ;  /* 0x00000026261b7223 */ /* 0x000fc8000000011b */
[----:B------:R-:W-:-:S07]  /*3710*/  FFMA R38, R27, R0, R38 ;  /* 0x000000001b267223 */ /* 0x000fce0000000026 */
.L_x_110:
[----:B------:R-:W-:Y:S05]  /*3720*/  BSYNC.RECONVERGENT B7 ;  /* 0x0000000000077941 */ /* 0x000fea0003800200 */
.L_x_108:
        /* <DEDUP_REMOVED lines=21> */
.L_x_112:
[----:B------:R-:W-:Y:S01]  /*3880*/  FMUL.FTZ R38, R23, R22 ;  /* 0x0000001617267220 */ /* 0x000fe20000410000 */
[----:B------:R-:W-:-:S03]  /*3890*/  FMUL.FTZ R0, R22, 0.5 ;  /* 0x3f00000016007820 */ /* 0x000fc60000410000 */
[----:B------:R-:W-:-:S04]  /*38a0*/  FFMA R23, -R38, R38, R23 ;  /* 0x0000002626177223 */ /* 0x000fc80000000117 */
[----:B------:R-:W-:-:S07]  /*38b0*/  FFMA R38, R23, R0, R38 ;  /* 0x0000000017267223 */ /* 0x000fce0000000026 */
.L_x_113:
[----:B------:R-:W-:Y:S05]  /*38c0*/  BSYNC.RECONVERGENT B7 ;  /* 0x0000000000077941 */ /* 0x000fea0003800200 */
.L_x_111:
        /* <DEDUP_REMOVED lines=9> */
.L_x_107:
[----:B------:R-:W-:Y:S05]  /*3960*/  BSYNC.RECONVERGENT B6 ;  /* 0x0000000000067941 */ /* 0x000fea0003800200 */
.L_x_106:
[----:B------:R-:W-:-:S04]  /*3970*/  LOP3.LUT R21, RZ, R16, RZ, 0x33, !PT ;  /* 0x00000010ff157212 */ /* 0x000fc800078e33ff */
[----:B------:R-:W-:-:S04]  /*3980*/  IADD3 R21, PT, PT, R18, R21, RZ ;  /* 0x0000001512157210 */ /* 0x000fc80007ffe0ff */
[----:B------:R-:W-:-:S04]  /*3990*/  LOP3.LUT R21, R21, 0x3, RZ, 0xc0, !PT ;  /* 0x0000000315157812 */ /* 0x000fc800078ec0ff */
[----:B------:R-:W-:Y:S02]  /*39a0*/  ISETP.NE.AND P0, PT, R21, 0x2, PT ;  /* 0x000000021500780c */ /* 0x000fe40003f05270 */
[----:B------:R-:W-:-:S11]  /*39b0*/  IADD3 R21, PT, PT, R16, 0x3, RZ ;  /* 0x0000000310157810 */ /* 0x000fd60007ffe0ff */
[----:B------:R-:W-:Y:S05]  /*39c0*/  @!P0 BRA `(.L_x_97) ;  /* 0x0000000000f88947 */ /* 0x000fea0003800000 */
[----:B0-----:R-:W2:Y:S01]  /*39d0*/  LD.E R22, desc[UR4][R2.64+0x28] ;  /* 0x0000280402167980 */ /* 0x001ea2000c101900 */
[----:B------:R-:W0:Y:S03]  /*39e0*/  LDCU UR6, c[0x0][0x3ac] ;  /* 0x00007580ff0677ac */ /* 0x000e260008000800 */
[----:B------:R-:W3:Y:S04]  /*39f0*/  LD.E R23, desc[UR4][R2.64+0x24] ;  /* 0x0000240402177980 */ /* 0x000ee8000c101900 */
[----:B------:R-:W4:Y:S01]  /*3a00*/  LD.E R26, desc[UR4][R2.64+0x2c] ;  /* 0x00002c04021a7980 */ /* 0x000f22000c101900 */
[----:B--2---:R-:W-:Y:S01]  /*3a10*/  FADD R21, -R14, R22 ;  /* 0x000000160e157221 */ /* 0x004fe20000000100 */
[----:B---3--:R-:W-:-:S03]  /*3a20*/  FADD R0, -R15, R23 ;  /* 0x000000170f007221 */ /* 0x008fc60000000100 */
[----:B------:R-:W-:Y:S01]  /*3a30*/  FMUL R27, R21, R21 ;  /* 0x00000015151b7220 */ /* 0x000fe20000400000 */
[----:B----4-:R-:W-:-:S03]  /*3a40*/  FADD R21, -R13, R26 ;  /* 0x0000001a0d157221 */ /* 0x010fc60000000100 */
[----:B------:R-:W-:-:S04]  /*3a50*/  FFMA R0, R0, R0, R27 ;  /* 0x0000000000007223 */ /* 0x000fc8000000001b */
[----:B------:R-:W-:Y:S01]  /*3a60*/  FFMA R27, R21, R21, R0 ;  /* 0x00000015151b7223 */ /* 0x000fe20000000000 */
[----:B------:R-:W-:-:S04]  /*3a70*/  IADD3 R21, PT, PT, R16, 0x4, RZ ;  /* 0x0000000410157810 */ /* 0x000fc80007ffe0ff */
        /* <DEDUP_REMOVED lines=11> */
.L_x_115:
[----:B-1----:R-:W-:Y:S01]  /*3b30*/  FMUL.FTZ R38, R27, R0 ;  /* 0x000000001b267220 */ /* 0x002fe20000410000 */
[----:B------:R-:W-:-:S03]  /*3b40*/  FMUL.FTZ R0, R0, 0.5 ;  /* 0x3f00000000007820 */ /* 0x000fc60000410000 */
[----:B------:R-:W-:-:S04]  /*3b50*/  FFMA R3, -R38, R38, R27 ;  /* 0x0000002626037223 */ /* 0x000fc8000000011b */
[----:B------:R-:W-:-:S07]  /*3b60*/  FFMA R38, R3, R0, R38 ;  /* 0x0000000003267223 */ /* 0x000fce0000000026 */
.L_x_116:
[----:B------:R-:W-:Y:S05]  /*3b70*/  BSYNC.RECONVERGENT B6 ;  /* 0x0000000000067941 */ /* 0x000fea0003800200 */
.L_x_114:
        /* <DEDUP_REMOVED lines=21> */
.L_x_118:
[----:B------:R-:W-:Y:S01]  /*3cd0*/  FMUL.FTZ R38, R3, R2 ;  /* 0x0000000203267220 */ /* 0x000fe20000410000 */
[----:B------:R-:W-:-:S03]  /*3ce0*/  FMUL.FTZ R0, R2, 0.5 ;  /* 0x3f00000002007820 */ /* 0x000fc60000410000 */
[----:B------:R-:W-:-:S04]  /*3cf0*/  FFMA R3, -R38, R38, R3 ;  /* 0x0000002626037223 */ /* 0x000fc80000000103 */
[----:B------:R-:W-:-:S07]  /*3d00*/  FFMA R38, R3, R0, R38 ;  /* 0x0000000003267223 */ /* 0x000fce0000000026 */
.L_x_119:
[----:B------:R-:W-:Y:S05]  /*3d10*/  BSYNC.RECONVERGENT B6 ;  /* 0x0000000000067941 */ /* 0x000fea0003800200 */
.L_x_117:
        /* <DEDUP_REMOVED lines=9> */
.L_x_97:
[----:B------:R-:W-:Y:S05]  /*3db0*/  BSYNC.RECONVERGENT B5 ;  /* 0x0000000000057941 */ /* 0x000fea0003800200 */
.L_x_96:
[----:B------:R-:W-:-:S04]  /*3dc0*/  IADD3 R0, PT, PT, R18, -0x2, -R16 ;  /* 0xfffffffe12007810 */ /* 0x000fc80007ffe810 */
[----:B------:R-:W-:-:S13]  /*3dd0*/  ISETP.GE.U32.AND P0, PT, R0, 0x3, PT ;  /* 0x000000030000780c */ /* 0x000fda0003f06070 */
[----:B------:R-:W-:Y:S05]  /*3de0*/  @!P0 BRA `(.L_x_31) ;  /* 0x0000001000248947 */ /* 0x000fea0003800000 */
.L_x_152:
[----:B01----:R-:W-:-:S05]  /*3df0*/  IMAD.WIDE.U32 R2, R21, 0xc, R6 ;  /* 0x0000000c15027825 */ /* 0x003fca00078e0006 */
[----:B------:R-:W2:Y:S04]  /*3e00*/  LD.E R4, desc[UR4][R2.64+0x4] ;  /* 0x0000040402047980 */ /* 0x000ea8000c101900 */
[----:B------:R-:W3:Y:S04]  /*3e10*/  LD.E R5, desc[UR4][R2.64] ;  /* 0x0000000402057980 */ /* 0x000ee8000c101900 */
[----:B0-----:R-:W4:Y:S01]  /*3e20*/  LD.E R22, desc[UR4][R2.64+0x8] ;  /* 0x0000080402167980 */ /* 0x001f22000c101900 */
        /* <DEDUP_REMOVED lines=22> */
.L_x_123:
[----:B-1----:R-:W-:Y:S01]  /*3f90*/  FMUL.FTZ R38, R23, R0 ;  /* 0x0000000017267220 */ /* 0x002fe20000410000 */
[----:B------:R-:W-:-:S03]  /*3fa0*/  FMUL.FTZ R0, R0, 0.5 ;  /* 0x3f00000000007820 */ /* 0x000fc60000410000 */
[----:B------:R-:W-:-:S04]  /*3fb0*/  FFMA R23, -R38, R38, R23 ;  /* 0x0000002626177223 */ /* 0x000fc80000000117 */
[----:B------:R-:W-:-:S07]  /*3fc0*/  FFMA R38, R23, R0, R38 ;  /* 0x0000000017267223 */ /* 0x000fce0000000026 */
.L_x_124:
[----:B------:R-:W-:Y:S05]  /*3fd0*/  BSYNC.RECONVERGENT B6 ;  /* 0x0000000000067941 */ /* 0x000fea0003800200 */
.L_x_122:
        /* <DEDUP_REMOVED lines=21> */
.L_x_126:
[----:B------:R-:W-:Y:S01]  /*4130*/  FMUL.FTZ R38, R5, R4 ;  /* 0x0000000405267220 */ /* 0x000fe20000410000 */
[----:B------:R-:W-:-:S03]  /*4140*/  FMUL.FTZ R0, R4, 0.5 ;  /* 0x3f00000004007820 */ /* 0x000fc60000410000 */
[----:B------:R-:W-:-:S04]  /*4150*/  FFMA R5, -R38, R38, R5 ;  /* 0x0000002626057223 */ /* 0x000fc80000000105 */
[----:B------:R-:W-:-:S07]  /*4160*/  FFMA R38, R5, R0, R38 ;  /* 0x0000000005267223 */ /* 0x000fce0000000026 */
.L_x_127:
[----:B------:R-:W-:Y:S05]  /*4170*/  BSYNC.RECONVERGENT B6 ;  /* 0x0000000000067941 */ /* 0x000fea0003800200 */
.L_x_125:
[----:B------:R-:W1:Y:S01]  /*4180*/  LDC.64 R4, c[0x0][0x390] ;  /* 0x0000e400ff047b82 */ /* 0x000e620000000a00 */
[----:B------:R-:W2:Y:S01]  /*4190*/  LDCU UR6, c[0x0][0x3b4] ;  /* 0x00007680ff0677ac */ /* 0x000ea20008000800 */
[----:B-1----:R-:W-:-:S06]  /*41a0*/  IMAD.WIDE R4, R8, 0x8, R4 ;  /* 0x0000000808047825 */ /* 0x002fcc00078e0204 */
[----:B------:R-:W0:Y:S01]  /*41b0*/  LDG.E.64 R4, desc[UR4][R4.64] ;  /* 0x0000000404047981 */ /* 0x000e22000c1e1b00 */
[----:B--2---:R-:W-:-:S04]  /*41c0*/  FMUL R38, R38, UR6 ;  /* 0x0000000626267c20 */ /* 0x004fc80008400000 */
[----:B------:R-:W1:Y:S01]  /*41d0*/  F2I.TRUNC.NTZ R23, R38 ;  /* 0x0000002600177305 */ /* 0x000e62000020f100 */
[----:B0-----:R-:W-:-:S06]  /*41e0*/  IMAD.WIDE R4, R22, 0x8, R4 ;  /* 0x0000000816047825 */ /* 0x001fcc00078e0204 */
[----:B------:R-:W1:Y:S01]  /*41f0*/  LD.E.64 R4, desc[UR4][R4.64] ;  /* 0x0000000404047980 */ /* 0x000e62000c101b00 */
[----:B------:R-:W-:Y:S02]  /*4200*/  HFMA2 R27, -RZ, RZ, 0, 5.9604644775390625e-08 ;  /* 0x00000001ff1b7431 */ /* 0x000fe400000001ff */
[----:B-1----:R-:W-:-:S05]  /*4210*/  IMAD.WIDE R4, R23, 0x4, R4 ;  /* 0x0000000417047825 */ /* 0x002fca00078e0204 */
[----:B------:R0:W-:Y:S02]  /*4220*/  ATOM.E.ADD.STRONG.GPU PT, RZ, desc[UR4][R4.64], R27 ;  /* 0x8000001b04ff798a */ /* 0x0001e400081ef104 */
.L_x_121:
[----:B------:R-:W-:Y:S05]  /*4230*/  BSYNC.RECONVERGENT B5 ;  /* 0x0000000000057941 */ /* 0x000fea0003800200 */
.L_x_120:
[----:B0-----:R-:W2:Y:S01]  /*4240*/  LD.E R4, desc[UR4][R2.64+0x10] ;  /* 0x0000100402047980 */ /* 0x001ea2000c101900 */
[----:B------:R-:W0:Y:S03]  /*4250*/  LDCU UR6, c[0x0][0x3ac] ;  /* 0x00007580ff0677ac */ /* 0x000e260008000800 */
        /* <DEDUP_REMOVED lines=20> */
.L_x_131:
[----:B-1----:R-:W-:Y:S01]  /*43a0*/  FMUL.FTZ R38, R23, R0 ;  /* 0x0000000017267220 */ /* 0x002fe20000410000 */
[----:B------:R-:W-:-:S03]  /*43b0*/  FMUL.FTZ R0, R0, 0.5 ;  /* 0x3f00000000007820 */ /* 0x000fc60000410000 */
[----:B------:R-:W-:-:S04]  /*43c0*/  FFMA R23, -R38, R38, R23 ;  /* 0x0000002626177223 */ /* 0x000fc80000000117 */
[----:B------:R-:W-:-:S07]  /*43d0*/  FFMA R38, R23, R0, R38 ;  /* 0x0000000017267223 */ /* 0x000fce0000000026 */
.L_x_132:
[----:B------:R-:W-:Y:S05]  /*43e0*/  BSYNC.RECONVERGENT B6 ;  /* 0x0000000000067941 */ /* 0x000fea0003800200 */
.L_x_130:
        /* <DEDUP_REMOVED lines=21> */
.L_x_134:
[----:B------:R-:W-:Y:S01]  /*4540*/  FMUL.FTZ R38, R5, R4 ;  /* 0x0000000405267220 */ /* 0x000fe20000410000 */
[----:B------:R-:W-:-:S03]  /*4550*/  FMUL.FTZ R0, R4, 0.5 ;  /* 0x3f00000004007820 */ /* 0x000fc60000410000 */
[----:B------:R-:W-:-:S04]  /*4560*/  FFMA R5, -R38, R38, R5 ;  /* 0x0000002626057223 */ /* 0x000fc80000000105 */
[----:B------:R-:W-:-:S07]  /*4570*/  FFMA R38, R5, R0, R38 ;  /* 0x0000000005267223 */ /* 0x000fce0000000026 */
.L_x_135:
[----:B------:R-:W-:Y:S05]  /*4580*/  BSYNC.RECONVERGENT B6 ;  /* 0x0000000000067941 */ /* 0x000fea0003800200 */
.L_x_133:
        /* <DEDUP_REMOVED lines=11> */
.L_x_129:
[----:B------:R-:W-:Y:S05]  /*4640*/  BSYNC.RECONVERGENT B5 ;  /* 0x0000000000057941 */ /* 0x000fea0003800200 */
.L_x_128:
        /* <DEDUP_REMOVED lines=22> */
.L_x_139:
[----:B-1----:R-:W-:Y:S01]  /*47b0*/  FMUL.FTZ R38, R23, R0 ;  /* 0x0000000017267220 */ /* 0x002fe20000410000 */
[----:B------:R-:W-:-:S03]  /*47c0*/  FMUL.FTZ R0, R0, 0.5 ;  /* 0x3f00000000007820 */ /* 0x000fc60000410000 */
[----:B------:R-:W-:-:S04]  /*47d0*/  FFMA R23, -R38, R38, R23 ;  /* 0x0000002626177223 */ /* 0x000fc80000000117 */
[----:B------:R-:W-:-:S07]  /*47e0*/  FFMA R38, R23, R0, R38 ;  /* 0x0000000017267223 */ /* 0x000fce0000000026 */
.L_x_140:
[----:B------:R-:W-:Y:S05]  /*47f0*/  BSYNC.RECONVERGENT B6 ;  /* 0x0000000000067941 */ /* 0x000fea0003800200 */
.L_x_138:
        /* <DEDUP_REMOVED lines=21> */
.L_x_142:
[----:B------:R-:W-:Y:S01]  /*4950*/  FMUL.FTZ R38, R5, R4 ;  /* 0x0000000405267220 */ /* 0x000fe20000410000 */
[----:B------:R-:W-:-:S03]  /*4960*/  FMUL.FTZ R0, R4, 0.5 ;  /* 0x3f00000004007820 */ /* 0x000fc60000410000 */
[----:B------:R-:W-:-:S04]  /*4970*/  FFMA R5, -R38, R38, R5 ;  /* 0x0000002626057223 */ /* 0x000fc80000000105 */
[----:B------:R-:W-:-:S07]  /*4980*/  FFMA R38, R5, R0, R38 ;  /* 0x0000000005267223 */ /* 0x000fce0000000026 */
.L_x_143:
[----:B------:R-:W-:Y:S05]  /*4990*/  BSYNC.RECONVERGENT B6 ;  /* 0x0000000000067941 */ /* 0x000fea0003800200 */
.L_x_141:
        /* <DEDUP_REMOVED lines=11> */
.L_x_137:
[----:B------:R-:W-:Y:S05]  /*4a50*/  BSYNC.RECONVERGENT B5 ;  /* 0x0000000000057941 */ /* 0x000fea0003800200 */
.L_x_136:
        /* <DEDUP_REMOVED lines=22> */
.L_x_147:
[----:B-1----:R-:W-:Y:S01]  /*4bc0*/  FMUL.FTZ R38, R23, R0 ;  /* 0x0000000017267220 */ /* 0x002fe20000410000 */
[----:B------:R-:W-:-:S03]  /*4bd0*/  FMUL.FTZ R0, R0, 0.5 ;  /* 0x3f00000000007820 */ /* 0x000fc60000410000 */
[----:B------:R-:W-:-:S04]  /*4be0*/  FFMA R3, -R38, R38, R23 ;  /* 0x0000002626037223 */ /* 0x000fc80000000117 */
[----:B------:R-:W-:-:S07]  /*4bf0*/  FFMA R38, R3, R0, R38 ;  /* 0x0000000003267223 */ /* 0x000fce0000000026 */
.L_x_148:
[----:B------:R-:W-:Y:S05]  /*4c00*/  BSYNC.RECONVERGENT B6 ;  /* 0x0000000000067941 */ /* 0x000fea0003800200 */
.L_x_146:
        /* <DEDUP_REMOVED lines=21> */
.L_x_150:
[----:B------:R-:W-:Y:S01]  /*4d60*/  FMUL.FTZ R38, R5, R2 ;  /* 0x0000000205267220 */ /* 0x000fe20000410000 */
[----:B------:R-:W-:-:S03]  /*4d70*/  FMUL.FTZ R0, R2, 0.5 ;  /* 0x3f00000002007820 */ /* 0x000fc60000410000 */
[----:B------:R-:W-:-:S04]  /*4d80*/  FFMA R3, -R38, R38, R5 ;  /* 0x0000002626037223 */ /* 0x000fc80000000105 */
[----:B------:R-:W-:-:S07]  /*4d90*/  FFMA R38, R3, R0, R38 ;  /* 0x0000000003267223 */ /* 0x000fce0000000026 */
.L_x_151:
[----:B------:R-:W-:Y:S05]  /*4da0*/  BSYNC.RECONVERGENT B6 ;  /* 0x0000000000067941 */ /* 0x000fea0003800200 */
.L_x_149:
        /* <DEDUP_REMOVED lines=11> */
.L_x_145:
[----:B------:R-:W-:Y:S05]  /*4e60*/  BSYNC.RECONVERGENT B5 ;  /* 0x0000000000057941 */ /* 0x000fea0003800200 */
.L_x_144:
[----:B------:R-:W-:Y:S05]  /*4e70*/  @P1 BRA `(.L_x_152) ;  /* 0xffffffec00dc1947 */ /* 0x000fea000383ffff */
.L_x_31:
[----:B------:R-:W-:Y:S05]  /*4e80*/  BSYNC B2 ;  /* 0x0000000000027941 */ /* 0x000fea0003800000 */
.L_x_30:
[----:B------:R-:W-:-:S04]  /*4e90*/  IADD3 R12, PT, PT, R12, 0x1, RZ ;  /* 0x000000010c0c7810 */ /* 0x000fc80007ffe0ff */
[----:B------:R-:W-:-:S13]  /*4ea0*/  ISETP.NE.AND P0, PT, R12, R17, PT ;  /* 0x000000110c00720c */ /* 0x000fda0003f05270 */
[----:B------:R-:W-:Y:S05]  /*4eb0*/  @P0 BRA `(.L_x_153) ;  /* 0xffffffc000700947 */ /* 0x000fea000383ffff */
.L_x_29:
[----:B------:R-:W-:Y:S05]  /*4ec0*/  BSYNC B3 ;  /* 0x0000000000037941 */ /* 0x000fea0003800000 */
.L_x_28:
[----:B------:R-:W-:-:S04]  /*4ed0*/  IADD3 R16, PT, PT, R16, 0x1, RZ ;  /* 0x0000000110107810 */ /* 0x000fc80007ffe0ff */
[----:B------:R-:W-:-:S13]  /*4ee0*/  ISETP.NE.AND P0, PT, R16, R18, PT ;  /* 0x000000121000720c */ /* 0x000fda0003f05270 */
[----:B------:R-:W-:Y:S05]  /*4ef0*/  @P0 BRA `(.L_x_154) ;  /* 0xffffffc000400947 */ /* 0x000fea000383ffff */
.L_x_27:
[----:B------:R-:W-:Y:S05]  /*4f00*/  BSYNC B4 ;  /* 0x0000000000047941 */ /* 0x000fea0003800000 */
.L_x_26:
[----:B------:R-:W2:Y:S01]  /*4f10*/  LDCU UR6, c[0x0][0x3a8] ;  /* 0x00007500ff0677ac */ /* 0x000ea20008000800 */
[----:B------:R-:W-:Y:S01]  /*4f20*/  IADD3 R19, PT, PT, R19, 0x2, RZ ;  /* 0x0000000213137810 */ /* 0x000fe20007ffe0ff */
[----:B------:R-:W-:Y:S01]  /*4f30*/  BSSY B5, `(.L_x_155) ;  /* 0x000022f000057945 */ /* 0x000fe20003800000 */
[----:B--2---:R-:W-:-:S04]  /*4f40*/  MOV R0, UR6 ;  /* 0x0000000600007c02 */ /* 0x004fc80008000f00 */
[----:B------:R-:W-:-:S13]  /*4f50*/  ISETP.GE.U32.AND P0, PT, R19, R0, PT ;  /* 0x000000001300720c */ /* 0x000fda0003f06070 */
[----:B------:R-:W-:Y:S05]  /*4f60*/  @P0 BRA `(.L_x_156) ;  /* 0x0000002000ac0947 */ /* 0x000fea0003800000 */
.L_x_225:
[----:B------:R-:W-:Y:S01]  /*4f70*/  IADD3 R0, PT, PT, -R35, R19, RZ ;  /* 0x0000001323007210 */ /* 0x000fe20007ffe1ff */
[----:B------:R-:W-:Y:S03]  /*4f80*/  BSSY B4, `(.L_x_157) ;  /* 0x0000224000047945 */ /* 0x000fe60003800000 */
[----:B01----:R-:W-:-:S04]  /*4f90*/  VIADDMNMX.U32 R3, R19, -R20, R0, !PT ;  /* 0x8000001413037246 */ /* 0x003fc80007800000 */
[----:B------:R-:W-:-:S13]  /*4fa0*/  ISETP.GT.U32.AND P0, PT, R3, R32, PT ;  /* 0x000000200300720c */ /* 0x000fda0003f04070 */
[----:B--2---:R-:W-:Y:S05]  /*4fb0*/  @P0 BRA `(.L_x_158) ;  /* 0x0000002000800947 */ /* 0x004fea0003800000 */
[----:B------:R-:W2:Y:S02]  /*4fc0*/  LDG.E.64 R2, desc[UR4][R44.64] ;  /* 0x000000042c027981 */ /* 0x000ea4000c1e1b00 */
[----:B--2---:R-:W-:-:S06]  /*4fd0*/  IMAD.WIDE R2, R34, 0x8, R2 ;  /* 0x0000000822027825 */ /* 0x004fcc00078e0202 */
[----:B------:R-:W2:Y:S02]  /*4fe0*/  LD.E.64 R2, desc[UR4][R2.64] ;  /* 0x0000000402027980 */ /* 0x000ea4000c101b00 */
[----:B--2---:R-:W-:-:S05]  /*4ff0*/  IMAD.WIDE R26, R35, 0x10, R2 ;  /* 0x00000010231a7825 */ /* 0x004fca00078e0202 */
[----:B------:R-:W2:Y:S02]  /*5000*/  LD.E R18, desc[UR4][R26.64] ;  /* 0x000000041a127980 */ /* 0x000ea4000c101900 */
[----:B--2---:R-:W-:-:S13]  /*5010*/  ISETP.NE.AND P0, PT, R18, RZ, PT ;  /* 0x000000ff1200720c */ /* 0x004fda0003f05270 */
[----:B------:R-:W-:Y:S05]  /*5020*/  @!P0 BRA `(.L_x_158) ;  /* 0x0000002000648947 */ /* 0x000fea0003800000 */
[--C-:B------:R-:W-:Y:S01]  /*5030*/  IMAD.WIDE R4, R20, 0x10, R2.reuse ;  /* 0x0000001014047825 */ /* 0x100fe200078e0202 */
[----:B------:R-:W5:Y:S03]  /*5040*/  LD.E.64 R26, desc[UR4][R26.64+0x8] ;  /* 0x000008041a1a7980 */ /* 0x000f66000c101b00 */
[----:B------:R-:W-:Y:S01]  /*5050*/  IMAD.WIDE R6, R19, 0x10, R2 ;  /* 0x0000001013067825 */ /* 0x000fe200078e0202 */
[----:B------:R0:W5:Y:S04]  /*5060*/  LD.E R17, desc[UR4][R4.64] ;  /* 0x0000000404117980 */ /* 0x000168000c101900 */
[----:B------:R0:W5:Y:S04]  /*5070*/  LD.E.64 R24, desc[UR4][R4.64+0x8] ;  /* 0x0000080404187980 */ /* 0x000168000c101b00 */
[----:B------:R0:W5:Y:S04]  /*5080*/  LD.E R16, desc[UR4][R6.64] ;  /* 0x0000000406107980 */ /* 0x000168000c101900 */
[----:B------:R0:W5:Y:S01]  /*5090*/  LD.E.64 R2, desc[UR4][R6.64+0x8] ;  /* 0x0000080406027980 */ /* 0x000162000c101b00 */
[----:B------:R-:W-:-:S07]  /*50a0*/  MOV R15, RZ ;  /* 0x000000ff000f7202 */ /* 0x000fce0000000f00 */
.L_x_224:
[----:B-----5:R-:W-:Y:S01]  /*50b0*/  ISETP.NE.AND P0, PT, R16, RZ, PT ;  /* 0x000000ff1000720c */ /* 0x020fe20003f05270 */
[----:B------:R-:W-:Y:S01]  /*50c0*/  BSSY B3, `(.L_x_159) ;  /* 0x000020e000037945 */ /* 0x000fe20003800000 */
[----:B012---:R-:W-:Y:S02]  /*50d0*/  MOV R5, R15 ;  /* 0x0000000f00057202 */ /* 0x007fe40000000f00 */
[----:B------:R-:W-:-:S04]  /*50e0*/  IADD3 R15, PT, PT, R15, 0x1, RZ ;  /* 0x000000010f0f7810 */ /* 0x000fc80007ffe0ff */
[----:B------:R-:W-:-:S05]  /*50f0*/  ISETP.NE.AND P3, PT, R15, R18, PT ;  /* 0x000000120f00720c */ /* 0x000fca0003f65270 */
[----:B------:R-:W-:Y:S08]  /*5100*/  @!P0 BRA `(.L_x_160) ;  /* 0x0000002000248947 */ /* 0x000ff00003800000 */
[----:B------:R-:W-:-:S05]  /*5110*/  IMAD.WIDE.U32 R4, R5, 0xc, R26 ;  /* 0x0000000c05047825 */ /* 0x000fca00078e001a */
[----:B------:R0:W5:Y:S04]  /*5120*/  LD.E R14, desc[UR4][R4.64] ;  /* 0x00000004040e7980 */ /* 0x000168000c101900 */
[----:B------:R0:W5:Y:S04]  /*5130*/  LD.E R13, desc[UR4][R4.64+0x4] ;  /* 0x00000404040d7980 */ /* 0x000168000c101900 */
[----:B------:R0:W5:Y:S01]  /*5140*/  LD.E R12, desc[UR4][R4.64+0x8] ;  /* 0x00000804040c7980 */ /* 0x000162000c101900 */
[----:B------:R-:W-:-:S07]  /*5150*/  HFMA2 R11, -RZ, RZ, 0, 0 ;  /* 0x00000000ff0b7431 */ /* 0x000fce00000001ff */
.L_x_223:
[----:B012---:R-:W-:-:S05]  /*5160*/  IMAD.WIDE.U32 R4, R11, 0xc, R2 ;  /* 0x0000000c0b047825 */ /* 0x007fca00078e0002 */
[----:B------:R-:W2:Y:S04]  /*5170*/  LD.E R10, desc[UR4][R4.64+0x4] ;  /* 0x00000404040a7980 */ /* 0x000ea8000c101900 */
[----:B------:R-:W3:Y:S04]  /*5180*/  LD.E R9, desc[UR4][R4.64] ;  /* 0x0000000404097980 */ /* 0x000ee8000c101900 */
[----:B------:R-:W4:Y:S01]  /*5190*/  LD.E R8, desc[UR4][R4.64+0x8] ;  /* 0x0000080404087980 */ /* 0x000f22000c101900 */
[----:B------:R-:W-:Y:S05]  /*51a0*/  YIELD ;  /* 0x0000000000007946 */ /* 0x000fea0003800000 */
[----:B------:R-:W0:Y:S01]  /*51b0*/  LDCU UR6, c[0x0][0x3ac] ;  /* 0x00007580ff0677ac */ /* 0x000e220008000800 */
[----:B------:R-:W-:Y:S01]  /*51c0*/  IADD3 R11, PT, PT, R11, 0x1, RZ ;  /* 0x000000010b0b7810 */ /* 0x000fe20007ffe0ff */
[----:B------:R-:W-:Y:S03]  /*51d0*/  BSSY B2, `(.L_x_161) ;  /* 0x00001fb000027945 */ /* 0x000fe60003800000 */
[----:B------:R-:W-:Y:S01]  /*51e0*/  ISETP.NE.AND P2, PT, R11, R16, PT ;  /* 0x000000100b00720c */ /* 0x000fe20003f45270 */
        /* <DEDUP_REMOVED lines=10> */
[----:B------:R-:W-:Y:S01]  /*5290*/  BSSY.RECONVERGENT B6, `(.L_x_163) ;  /* 0x000000c000067945 */ /* 0x000fe20003800200 */
[----:B------:R-:W-:Y:S02]  /*52a0*/  ISETP.NE.AND P1, PT, R17, RZ, PT ;  /* 0x000000ff1100720c */ /* 0x000fe40003f25270 */
[----:B------:R-:W-:-:S13]  /*52b0*/  ISETP.GT.U32.AND P0, PT, R4, 0x727fffff, PT ;  /* 0x727fffff0400780c */ /* 0x000fda0003f04070 */
[----:B01----:R-:W-:Y:S05]  /*52c0*/  @!P0 BRA `(.L_x_164) ;  /* 0x0000000000108947 */ /* 0x003fea0003800000 */
[----:B------:R-:W-:Y:S02]  /*52d0*/  MOV R0, R7 ;  /* 0x0000000700007202 */ /* 0x000fe40000000f00 */
[----:B------:R-:W-:-:S07]  /*52e0*/  MOV R36, 0x5300 ;  /* 0x0000530000247802 */ /* 0x000fce0000000f00 */
[----:B------:R-:W-:Y:S05]  /*52f0*/  CALL.REL.NOINC `($__internal_0_$__cuda_sm20_sqrt_rn_f32_slowpath) ;  /* 0x000001c000487944 */ /* 0x000fea0003c00000 */
[----:B------:R-:W-:Y:S05]  /*5300*/  BRA `(.L_x_165) ;  /* 0x0000000000107947 */ /* 0x000fea0003800000 */
.L_x_164:
[----:B------:R-:W-:Y:S01]  /*5310*/  FMUL.FTZ R38, R7, R0 ;  /* 0x0000000007267220 */ /* 0x000fe20000410000 */
[----:B------:R-:W-:-:S03]  /*5320*/  FMUL.FTZ R0, R0, 0.5 ;  /* 0x3f00000000007820 */ /* 0x000fc60000410000 */
[----:B------:R-:W-:-:S04]  /*5330*/  FFMA R5, -R38, R38, R7 ;  /* 0x0000002626057223 */ /* 0x000fc80000000107 */
[----:B------:R-:W-:-:S07]  /*5340*/  FFMA R38, R5, R0, R38 ;  /* 0x0000000005267223 */ /* 0x000fce0000000026 */
.L_x_165:
[----:B------:R-:W-:Y:S05]  /*5350*/  BSYNC.RECONVERGENT B6 ;  /* 0x0000000000067941 */ /* 0x000fea0003800200 */
.L_x_163:
[----:B------:R-:W-:Y:S05]  /*5360*/  @!P1 BRA `(.L_x_162) ;  /* 0x0000001c00849947 */ /* 0x000fea0003800000 */
[----:B------:R-:W0:Y:S01]  /*5370*/  LDCU UR6, c[0x0][0x3b4] ;  /* 0x00007680ff0677ac */ /* 0x000e220008000800 */
[----:B------:R-:W-:Y:S01]  /*5380*/  ISETP.GE.U32.AND P0, PT, R17, 0x4, PT ;  /* 0x000000041100780c */ /* 0x000fe20003f06070 */
[----:B------:R-:W-:Y:S01]  /*5390*/  BSSY B7, `(.L_x_166) ;  /* 0x0000112000077945 */ /* 0x000fe20003800000 */
[----:B------:R-:W-:Y:S02]  /*53a0*/  HFMA2 R21, -RZ, RZ, 0, 0 ;  /* 0x00000000ff157431 */ /* 0x000fe400000001ff */
[----:B0-----:R-:W-:-:S06]  /*53b0*/  FMUL R7, R38, UR6 ;  /* 0x0000000626077c20 */ /* 0x001fcc0008400000 */
[----:B------:R-:W0:Y:S03]  /*53c0*/  F2I.TRUNC.NTZ R7, R7 ;  /* 0x0000000700077305 */ /* 0x000e26000020f100 */
[----:B------:R-:W-:Y:S05]  /*53d0*/  @!P0 BRA `(.L_x_167) ;  /* 0x0000001000348947 */ /* 0x000fea0003800000 */
[----:B------:R-:W-:Y:S01]  /*53e0*/  BSSY B6, `(.L_x_167) ;  /* 0x000010c000067945 */ /* 0x000fe20003800000 */
[----:B------:R-:W-:-:S07]  /*53f0*/  MOV R6, RZ ;  /* 0x000000ff00067202 */ /* 0x000fce0000000f00 */
.L_x_200:
[----:B------:R-:W-:-:S05]  /*5400*/  IMAD.WIDE.U32 R4, R6, 0xc, R24 ;  /* 0x0000000c06047825 */ /* 0x000fca00078e0018 */
[----:B------:R-:W2:Y:S04]  /*5410*/  LD.E R21, desc[UR4][R4.64+0x4] ;  /* 0x0000040404157980 */ /* 0x000ea8000c101900 */
[----:B------:R-:W3:Y:S04]  /*5420*/  LD.E R22, desc[UR4][R4.64] ;  /* 0x0000000404167980 */ /* 0x000ee8000c101900 */
[----:B------:R-:W4:Y:S01]  /*5430*/  LD.E R23, desc[UR4][R4.64+0x8] ;  /* 0x0000080404177980 */ /* 0x000f22000c101900 */
[----:B------:R-:W-:Y:S05]  /*5440*/  YIELD ;  /* 0x0000000000007946 */ /* 0x000fea0003800000 */
[----:B------:R-:W1:Y:S01]  /*5450*/  LDCU UR6, c[0x0][0x3ac] ;  /* 0x00007580ff0677ac */ /* 0x000e620008000800 */
[----:B------:R-:W-:Y:S01]  /*5460*/  BSSY.RECONVERGENT B8, `(.L_x_168) ;  /* 0x000003c000087945 */ /* 0x000fe20003800200 */
[----:B--2---:R-:W-:Y:S01]  /*5470*/  FADD R28, R10, -R21 ;  /* 0x800000150a1c7221 */ /* 0x004fe20000000000 */
[----:B---3--:R-:W-:-:S03]  /*5480*/  FADD R0, R9, -R22 ;  /* 0x8000001609007221 */ /* 0x008fc60000000000 */
[----:B------:R-:W-:Y:S01]  /*5490*/  FMUL R29, R28, R28 ;  /* 0x0000001c1c1d7220 */ /* 0x000fe20000400000 */
[----:B----4-:R-:W-:-:S03]  /*54a0*/  FADD R28, R8, -R23 ;  /* 0x80000017081c7221 */ /* 0x010fc60000000000 */
[----:B------:R-:W-:-:S04]  /*54b0*/  FFMA R29, R0, R0, R29 ;  /* 0x00000000001d7223 */ /* 0x000fc8000000001d */
[----:B------:R-:W-:-:S05]  /*54c0*/  FFMA R29, R28, R28, R29 ;  /* 0x0000001c1c1d7223 */ /* 0x000fca000000001d */
[----:B-1----:R-:W-:-:S13]  /*54d0*/  FSETP.GTU.AND P0, PT, R29, UR6, PT ;  /* 0x000000061d007c0b */ /* 0x002fda000bf0c000 */
[----:B------:R-:W-:Y:S05]  /*54e0*/  @P0 BRA `(.L_x_169) ;  /* 0x0000000000cc0947 */ /* 0x000fea0003800000 */
[----:B------:R-:W-:Y:S01]  /*54f0*/  IADD3 R28, PT, PT, R29, -0xd000000, RZ ;  /* 0xf30000001d1c7810 */ /* 0x000fe20007ffe0ff */
[----:B------:R1:W2:Y:S01]  /*5500*/  MUFU.RSQ R0, R29 ;  /* 0x0000001d00007308 */ /* 0x0002a20000001400 */
[----:B------:R-:W-:Y:S02]  /*5510*/  BSSY.RECONVERGENT B9, `(.L_x_170) ;  /* 0x000000b000097945 */ /* 0x000fe40003800200 */
[----:B------:R-:W-:-:S13]  /*5520*/  ISETP.GT.U32.AND P0, PT, R28, 0x727fffff, PT ;  /* 0x727fffff1c00780c */ /* 0x000fda0003f04070 */
[----:B-1----:R-:W-:Y:S05]  /*5530*/  @!P0 BRA `(.L_x_171) ;  /* 0x0000000000108947 */ /* 0x002fea0003800000 */
[----:B--2---:R-:W-:Y:S02]  /*5540*/  MOV R0, R29 ;  /* 0x0000001d00007202 */ /* 0x004fe40000000f00 */
[----:B------:R-:W-:-:S07]  /*5550*/  MOV R36, 0x5570 ;  /* 0x0000557000247802 */ /* 0x000fce0000000f00 */
[----:B0-----:R-:W-:Y:S05]  /*5560*/  CALL.REL.NOINC `($__internal_0_$__cuda_sm20_sqrt_rn_f32_slowpath) ;  /* 0x000001bc00ac7944 */ /* 0x001fea0003c00000 */
[----:B------:R-:W-:Y:S05]  /*5570*/  BRA `(.L_x_172) ;  /* 0x0000000000107947 */ /* 0x000fea0003800000 */
.L_x_171:
[----:B--2---:R-:W-:Y:S01]  /*5580*/  FMUL.FTZ R38, R29, R0 ;  /* 0x000000001d267220 */ /* 0x004fe20000410000 */
[----:B------:R-:W-:-:S03]  /*5590*/  FMUL.FTZ R0, R0, 0.5 ;  /* 0x3f00000000007820 */ /* 0x000fc60000410000 */
[----:B------:R-:W-:-:S04]  /*55a0*/  FFMA R29, -R38, R38, R29 ;  /* 0x00000026261d7223 */ /* 0x000fc8000000011d */
[----:B------:R-:W-:-:S07]  /*55b0*/  FFMA R38, R29, R0, R38 ;  /* 0x000000001d267223 */ /* 0x000fce0000000026 */
.L_x_172:
[----:B------:R-:W-:Y:S05]  /*55c0*/  BSYNC.RECONVERGENT B9 ;  /* 0x0000000000097941 */ /* 0x000fea0003800200 */
.L_x_170:
[----:B------:R-:W1:Y:S01]  /*55d0*/  LDCU UR6, c[0x0][0x3ac] ;  /* 0x00007580ff0677ac */ /* 0x000e620008000800 */
[----:B------:R-:W-:Y:S01]  /*55e0*/  FADD R21, -R13, R21 ;  /* 0x000000150d157221 */ /* 0x000fe20000000100 */
[----:B------:R-:W-:Y:S01]  /*55f0*/  FADD R22, -R14, R22 ;  /* 0x000000160e167221 */ /* 0x000fe20000000100 */
[----:B------:R-:W-:Y:S02]  /*5600*/  FADD R23, -R12, R23 ;  /* 0x000000170c177221 */ /* 0x000fe40000000100 */
[----:B------:R-:W-:-:S04]  /*5610*/  FMUL R21, R21, R21 ;  /* 0x0000001515157220 */ /* 0x000fc80000400000 */
[----:B------:R-:W-:-:S04]  /*5620*/  FFMA R22, R22, R22, R21 ;  /* 0x0000001616167223 */ /* 0x000fc80000000015 */
[----:B------:R-:W-:-:S05]  /*5630*/  FFMA R23, R23, R23, R22 ;  /* 0x0000001717177223 */ /* 0x000fca0000000016 */
[----:B-1----:R-:W-:-:S13]  /*5640*/  FSETP.GTU.AND P0, PT, R23, UR6, PT ;  /* 0x0000000617007c0b */ /* 0x002fda000bf0c000 */
[----:B------:R-:W-:Y:S05]  /*5650*/  @P0 BRA `(.L_x_169) ;  /* 0x0000000000700947 */ /* 0x000fea0003800000 */
[----:B------:R-:W1:Y:S01]  /*5660*/  LDCU UR6, c[0x0][0x3b4] ;  /* 0x00007680ff0677ac */ /* 0x000e620008000800 */
[----:B------:R-:W-:Y:S01]  /*5670*/  IADD3 R0, PT, PT, R23, -0xd000000, RZ ;  /* 0xf300000017007810 */ /* 0x000fe20007ffe0ff */
[----:B------:R2:W3:Y:S01]  /*5680*/  MUFU.RSQ R22, R23 ;  /* 0x0000001700167308 */ /* 0x0004e20000001400 */
[----:B------:R-:W-:Y:S02]  /*5690*/  BSSY.RECONVERGENT B9, `(.L_x_173) ;  /* 0x000000d000097945 */ /* 0x000fe40003800200 */
[----:B------:R-:W-:Y:S01]  /*56a0*/  ISETP.GT.U32.AND P0, PT, R0, 0x727fffff, PT ;  /* 0x727fffff0000780c */ /* 0x000fe20003f04070 */
[----:B-1----:R-:W-:-:S06]  /*56b0*/  FMUL R21, R38, UR6 ;  /* 0x0000000626157c20 */ /* 0x002fcc0008400000 */
[----:B------:R-:W1:Y:S06]  /*56c0*/  F2I.TRUNC.NTZ R21, R21 ;  /* 0x0000001500157305 */ /* 0x000e6c000020f100 */
[----:B--23--:R-:W-:Y:S05]  /*56d0*/  @!P0 BRA `(.L_x_174) ;  /* 0x0000000000108947 */ /* 0x00cfea0003800000 */
[----:B------:R-:W-:Y:S02]  /*56e0*/  MOV R0, R23 ;  /* 0x0000001700007202 */ /* 0x000fe40000000f00 */
[----:B------:R-:W-:-:S07]  /*56f0*/  MOV R36, 0x5710 ;  /* 0x0000571000247802 */ /* 0x000fce0000000f00 */
[----:B01----:R-:W-:Y:S05]  /*5700*/  CALL.REL.NOINC `($__internal_0_$__cuda_sm20_sqrt_rn_f32_slowpath) ;  /* 0x000001bc00447944 */ /* 0x003fea0003c00000 */
[----:B------:R-:W-:Y:S05]  /*5710*/  BRA `(.L_x_175) ;  /* 0x0000000000107947 */ /* 0x000fea0003800000 */
.L_x_174:
[----:B------:R-:W-:Y:S01]  /*5720*/  FMUL.FTZ R38, R23, R22 ;  /* 0x0000001617267220 */ /* 0x000fe20000410000 */
[----:B------:R-:W-:-:S03]  /*5730*/  FMUL.FTZ R0, R22, 0.5 ;  /* 0x3f00000016007820 */ /* 0x000fc60000410000 */
[----:B------:R-:W-:-:S04]  /*5740*/  FFMA R23, -R38, R38, R23 ;  /* 0x0000002626177223 */ /* 0x000fc80000000117 */
[----:B------:R-:W-:-:S07]  /*5750*/  FFMA R38, R23, R0, R38 ;  /* 0x0000000017267223 */ /* 0x000fce0000000026 */
.L_x_175:
[----:B------:R-:W-:Y:S05]  /*5760*/  BSYNC.RECONVERGENT B9 ;  /* 0x0000000000097941 */ /* 0x000fea0003800200 */
.L_x_173:
[----:B------:R-:W2:Y:S01]  /*5770*/  LDCU UR6, c[0x0][0x3b4] ;  /* 0x00007680ff0677ac */ /* 0x000ea20008000800 */
[----:B------:R-:W3:Y:S01]  /*5780*/  LDC.64 R22, c[0x0][0x390] ;  /* 0x0000e400ff167b82 */ /* 0x000ee20000000a00 */
[----:B--2---:R-:W-:-:S04]  /*5790*/  FMUL R38, R38, UR6 ;  /* 0x0000000626267c20 */ /* 0x004fc80008400000 */
[----:B------:R-:W3:Y:S02]  /*57a0*/  F2I.TRUNC.NTZ R29, R38 ;  /* 0x00000026001d7305 */ /* 0x000ee4000020f100 */
[----:B---3--:R-:W-:-:S06]  /*57b0*/  IMAD.WIDE R22, R29, 0x8, R22 ;  /* 0x000000081d167825 */ /* 0x008fcc00078e0216 */
[----:B------:R-:W0:Y:S02]  /*57c0*/  LDG.E.64 R22, desc[UR4][R22.64] ;  /* 0x0000000416167981 */ /* 0x000e24000c1e1b00 */
[----:B0-----:R-:W-:-:S06]  /*57d0*/  IMAD.WIDE R22, R7, 0x8, R22 ;  /* 0x0000000807167825 */ /* 0x001fcc00078e0216 */
[----:B------:R-:W1:Y:S01]  /*57e0*/  LD.E.64 R22, desc[UR4][R22.64] ;  /* 0x0000000416167980 */ /* 0x000e62000c101b00 */
[----:B------:R-:W-:Y:S02]  /*57f0*/  HFMA2 R29, -RZ, RZ, 0, 5.9604644775390625e-08 ;  /* 0x00000001ff1d7431 */ /* 0x000fe400000001ff */
[----:B-1----:R-:W-:-:S05]  /*5800*/  IMAD.WIDE R22, R21, 0x4, R22 ;  /* 0x0000000415167825 */ /* 0x002fca00078e0216 */
[----:B------:R1:W-:Y:S02]  /*5810*/  ATOM.E.ADD.STRONG.GPU PT, RZ, desc[UR4][R22.64], R29 ;  /* 0x8000001d16ff798a */ /* 0x0003e400081ef104 */
.L_x_169:
[----:B------:R-:W-:Y:S05]  /*5820*/  BSYNC.RECONVERGENT B8 ;  /* 0x0000000000087941 */ /* 0x000fea0003800200 */
.L_x_168:
[----:B------:R-:W2:Y:S01]  /*5830*/  LD.E R21, desc[UR4][R4.64+0x10] ;  /* 0x0000100404157980 */ /* 0x000ea2000c101900 */
[----:B------:R-:W3:Y:S03]  /*5840*/  LDCU UR6, c[0x0][0x3ac] ;  /* 0x00007580ff0677ac */ /* 0x000ee60008000800 */
[----:B-1----:R-:W4:Y:S04]  /*5850*/  LD.E R22, desc[UR4][R4.64+0xc] ;  /* 0x00000c0404167980 */ /* 0x002f28000c101900 */
[----:B------:R-:W5:Y:S01]  /*5860*/  LD.E R23, desc[UR4][R4.64+0x14] ;  /* 0x0000140404177980 */ /* 0x000f62000c101900 */
[----:B------:R-:W-:Y:S01]  /*5870*/  BSSY.RECONVERGENT B8, `(.L_x_176) ;  /* 0x000003c000087945 */ /* 0x000fe20003800200 */
[----:B--2---:R-:W-:Y:S01]  /*5880*/  FADD R28, R10, -R21 ;  /* 0x800000150a1c7221 */ /* 0x004fe20000000000 */
[----:B----4-:R-:W-:-:S03]  /*5890*/  FADD R0, R9, -R22 ;  /* 0x8000001609007221 */ /* 0x010fc60000000000 */
[----:B------:R-:W-:Y:S01]  /*58a0*/  FMUL R29, R28, R28 ;  /* 0x0000001c1c1d7220 */ /* 0x000fe20000400000 */
[----:B-----5:R-:W-:-:S03]  /*58b0*/  FADD R28, R8, -R23 ;  /* 0x80000017081c7221 */ /* 0x020fc60000000000 */
[----:B------:R-:W-:-:S04]  /*58c0*/  FFMA R29, R0, R0, R29 ;  /* 0x00000000001d7223 */ /* 0x000fc8000000001d */
[----:B------:R-:W-:-:S05]  /*58d0*/  FFMA R29, R28, R28, R29 ;  /* 0x0000001c1c1d7223 */ /* 0x000fca000000001d */
[----:B---3--:R-:W-:-:S13]  /*58e0*/  FSETP.GTU.AND P0, PT, R29, UR6, PT ;  /* 0x000000061d007c0b */ /* 0x008fda000bf0c000 */
        /* <DEDUP_REMOVED lines=10> */
.L_x_179:
[----:B--2---:R-:W-:Y:S01]  /*5990*/  FMUL.FTZ R38, R29, R0 ;  /* 0x000000001d267220 */ /* 0x004fe20000410000 */
[----:B------:R-:W-:-:S03]  /*59a0*/  FMUL.FTZ R0, R0, 0.5 ;  /* 0x3f00000000007820 */ /* 0x000fc60000410000 */
[----:B------:R-:W-:-:S04]  /*59b0*/  FFMA R29, -R38, R38, R29 ;  /* 0x00000026261d7223 */ /* 0x000fc8000000011d */
[----:B------:R-:W-:-:S07]  /*59c0*/  FFMA R38, R29, R0, R38 ;  /* 0x000000001d267223 */ /* 0x000fce0000000026 */
.L_x_180:
[----:B------:R-:W-:Y:S05]  /*59d0*/  BSYNC.RECONVERGENT B9 ;  /* 0x0000000000097941 */ /* 0x000fea0003800200 */
.L_x_178:
        /* <DEDUP_REMOVED lines=21> */
.L_x_182:
[----:B------:R-:W-:Y:S01]  /*5b30*/  FMUL.FTZ R38, R23, R22 ;  /* 0x0000001617267220 */ /* 0x000fe20000410000 */
[----:B------:R-:W-:-:S03]  /*5b40*/  FMUL.FTZ R0, R22, 0.5 ;  /* 0x3f00000016007820 */ /* 0x000fc60000410000 */
[----:B------:R-:W-:-:S04]  /*5b50*/  FFMA R23, -R38, R38, R23 ;  /* 0x0000002626177223 */ /* 0x000fc80000000117 */
[----:B------:R-:W-:-:S07]  /*5b60*/  FFMA R38, R23, R0, R38 ;  /* 0x0000000017267223 */ /* 0x000fce0000000026 */
.L_x_183:
[----:B------:R-:W-:Y:S05]  /*5b70*/  BSYNC.RECONVERGENT B9 ;  /* 0x0000000000097941 */ /* 0x000fea0003800200 */
.L_x_181:
        /* <DEDUP_REMOVED lines=11> */
.L_x_177:
[----:B------:R-:W-:Y:S05]  /*5c30*/  BSYNC.RECONVERGENT B8 ;  /* 0x0000000000087941 */ /* 0x000fea0003800200 */
.L_x_176:
        /* <DEDUP_REMOVED lines=22> */
.L_x_187:
[----:B--2---:R-:W-:Y:S01]  /*5da0*/  FMUL.FTZ R38, R29, R0 ;  /* 0x000000001d267220 */ /* 0x004fe20000410000 */
[----:B------:R-:W-:-:S03]  /*5db0*/  FMUL.FTZ R0, R0, 0.5 ;  /* 0x3f00000000007820 */ /* 0x000fc60000410000 */
[----:B------:R-:W-:-:S04]  /*5dc0*/  FFMA R29, -R38, R38, R29 ;  /* 0x00000026261d7223 */ /* 0x000fc8000000011d */
[----:B------:R-:W-:-:S07]  /*5dd0*/  FFMA R38, R29, R0, R38 ;  /* 0x000000001d267223 */ /* 0x000fce0000000026 */
.L_x_188:
[----:B------:R-:W-:Y:S05]  /*5de0*/  BSYNC.RECONVERGENT B9 ;  /* 0x0000000000097941 */ /* 0x000fea0003800200 */
.L_x_186:
        /* <DEDUP_REMOVED lines=21> */
.L_x_190:
[----:B------:R-:W-:Y:S01]  /*5f40*/  FMUL.FTZ R38, R23, R22 ;  /* 0x0000001617267220 */ /* 0x000fe20000410000 */
[----:B------:R-:W-:-:S03]  /*5f50*/  FMUL.FTZ R0, R22, 0.5 ;  /* 0x3f00000016007820 */ /* 0x000fc60000410000 */
[----:B------:R-:W-:-:S04]  /*5f60*/  FFMA R23, -R38, R38, R23 ;  /* 0x0000002626177223 */ /* 0x000fc80000000117 */
[----:B------:R-:W-:-:S07]  /*5f70*/  FFMA R38, R23, R0, R38 ;  /* 0x0000000017267223 */ /* 0x000fce0000000026 */
.L_x_191:
[----:B------:R-:W-:Y:S05]  /*5f80*/  BSYNC.RECONVERGENT B9 ;  /* 0x0000000000097941 */ /* 0x000fea0003800200 */
.L_x_189:
        /* <DEDUP_REMOVED lines=11> */
.L_x_185:
[----:B------:R-:W-:Y:S05]  /*6040*/  BSYNC.RECONVERGENT B8 ;  /* 0x0000000000087941 */ /* 0x000fea0003800200 */
.L_x_184:
[----:B------:R-:W2:Y:S01]  /*6050*/  LD.E R21, desc[UR4][R4.64+0x28] ;  /* 0x0000280404157980 */ /* 0x000ea2000c101900 */
[----:B------:R-:W3:Y:S03]  /*6060*/  LDCU UR6, c[0x0][0x3ac] ;  /* 0x00007580ff0677ac */ /* 0x000ee60008000800 */
[----:B-1----:R-:W4:Y:S04]  /*6070*/  LD.E R22, desc[UR4][R4.64+0x24] ;  /* 0x0000240404167980 */ /* 0x002f28000c101900 */
[----:B------:R-:W5:Y:S01]  /*6080*/  LD.E R4, desc[UR4][R4.64+0x2c] ;  /* 0x00002c0404047980 */ /* 0x000f62000c101900 */
[----:B------:R-:W-:Y:S01]  /*6090*/  BSSY.RECONVERGENT B8, `(.L_x_192) ;  /* 0x000003c000087945 */ /* 0x000fe20003800200 */
[----:B--2---:R-:W-:Y:S01]  /*60a0*/  FADD R23, R10, -R21 ;  /* 0x800000150a177221 */ /* 0x004fe20000000000 */
[----:B----4-:R-:W-:-:S03]  /*60b0*/  FADD R0, R9, -R22 ;  /* 0x8000001609007221 */ /* 0x010fc60000000000 */
[----:B------:R-:W-:-:S04]  /*60c0*/  FMUL R29, R23, R23 ;  /* 0x00000017171d7220 */ /* 0x000fc80000400000 */
[----:B------:R-:W-:Y:S01]  /*60d0*/  FFMA R0, R0, R0, R29 ;  /* 0x0000000000007223 */ /* 0x000fe2000000001d */
[----:B-----5:R-:W-:-:S04]  /*60e0*/  FADD R23, R8, -R4 ;  /* 0x8000000408177221 */ /* 0x020fc80000000000 */
        /* <DEDUP_REMOVED lines=12> */
.L_x_195:
[----:B--2---:R-:W-:Y:S01]  /*61b0*/  FMUL.FTZ R38, R23, R0 ;  /* 0x0000000017267220 */ /* 0x004fe20000410000 */
[----:B------:R-:W-:-:S03]  /*61c0*/  FMUL.FTZ R0, R0, 0.5 ;  /* 0x3f00000000007820 */ /* 0x000fc60000410000 */
[----:B------:R-:W-:-:S04]  /*61d0*/  FFMA R5, -R38, R38, R23 ;  /* 0x0000002626057223 */ /* 0x000fc80000000117 */
[----:B------:R-:W-:-:S07]  /*61e0*/  FFMA R38, R5, R0, R38 ;  /* 0x0000000005267223 */ /* 0x000fce0000000026 */
.L_x_196:
[----:B------:R-:W-:Y:S05]  /*61f0*/  BSYNC.RECONVERGENT B9 ;  /* 0x0000000000097941 */ /* 0x000fea0003800200 */
.L_x_194:
        /* <DEDUP_REMOVED lines=21> */
.L_x_198:
[----:B------:R-:W-:Y:S01]  /*6350*/  FMUL.FTZ R38, R21, R22 ;  /* 0x0000001615267220 */ /* 0x000fe20000410000 */
[----:B------:R-:W-:-:S03]  /*6360*/  FMUL.FTZ R0, R22, 0.5 ;  /* 0x3f00000016007820 */ /* 0x000fc60000410000 */
[----:B------:R-:W-:-:S04]  /*6370*/  FFMA R5, -R38, R38, R21 ;  /* 0x0000002626057223 */ /* 0x000fc80000000115 */
[----:B------:R-:W-:-:S07]  /*6380*/  FFMA R38, R5, R0, R38 ;  /* 0x0000000005267223 */ /* 0x000fce0000000026 */
.L_x_199:
[----:B------:R-:W-:Y:S05]  /*6390*/  BSYNC.RECONVERGENT B9 ;  /* 0x0000000000097941 */ /* 0x000fea0003800200 */
.L_x_197:
        /* <DEDUP_REMOVED lines=11> */
.L_x_193:
[----:B------:R-:W-:Y:S05]  /*6450*/  BSYNC.RECONVERGENT B8 ;  /* 0x0000000000087941 */ /* 0x000fea0003800200 */
.L_x_192:
[----:B------:R-:W-:Y:S02]  /*6460*/  IADD3 R6, PT, PT, R6, 0x4, RZ ;  /* 0x0000000406067810 */ /* 0x000fe40007ffe0ff */
[----:B-1----:R-:W-:-:S04]  /*6470*/  LOP3.LUT R21, R17, 0xfffffffc, RZ, 0xc0, !PT ;  /* 0xfffffffc11157812 */ /* 0x002fc800078ec0ff */
[----:B------:R-:W-:-:S13]  /*6480*/  ISETP.NE.AND P0, PT, R6, R21, PT ;  /* 0x000000150600720c */ /* 0x000fda0003f05270 */
[----:B------:R-:W-:Y:S05]  /*6490*/  @P0 BRA `(.L_x_200) ;  /* 0xffffffec00d80947 */ /* 0x000fea000383ffff */
[----:B------:R-:W-:Y:S05]  /*64a0*/  BSYNC B6 ;  /* 0x0000000000067941 */ /* 0x000fea0003800000 */
.L_x_167:
[----:B------:R-:W-:Y:S05]  /*64b0*/  BSYNC B7 ;  /* 0x0000000000077941 */ /* 0x000fea0003800000 */
.L_x_166:
[----:B------:R-:W-:-:S13]  /*64c0*/  LOP3.LUT P0, RZ, R17, 0x3, RZ, 0xc0, !PT ;  /* 0x0000000311ff7812 */ /* 0x000fda000780c0ff */
[----:B------:R-:W-:Y:S05]  /*64d0*/  @!P0 BRA `(.L_x_162) ;  /* 0x0000000c00288947 */ /* 0x000fea0003800000 */
[----:B------:R-:W-:Y:S01]  /*64e0*/  IMAD.WIDE.U32 R22, R21, 0xc, R24 ;  /* 0x0000000c15167825 */ /* 0x000fe200078e0018 */
[----:B------:R-:W1:Y:S04]  /*64f0*/  LDCU UR6, c[0x0][0x3ac] ;  /* 0x00007580ff0677ac */ /* 0x000e680008000800 */
[----:B------:R-:W2:Y:S04]  /*6500*/  LD.E R4, desc[UR4][R22.64+0x4] ;  /* 0x0000040416047980 */ /* 0x000ea8000c101900 */
[----:B------:R-:W3:Y:S04]  /*6510*/  LD.E R6, desc[UR4][R22.64] ;  /* 0x0000000416067980 */ /* 0x000ee8000c101900 */
[----:B------:R-:W4:Y:S01]  /*6520*/  LD.E R5, desc[UR4][R22.64+0x8] ;  /* 0x0000080416057980 */ /* 0x000f22000c101900 */
        /* <DEDUP_REMOVED lines=18> */
.L_x_204:
[----:B--2---:R-:W-:Y:S01]  /*6650*/  FMUL.FTZ R38, R29, R0 ;  /* 0x000000001d267220 */ /* 0x004fe20000410000 */
[----:B------:R-:W-:-:S03]  /*6660*/  FMUL.FTZ R0, R0, 0.5 ;  /* 0x3f00000000007820 */ /* 0x000fc60000410000 */
[----:B------:R-:W-:-:S04]  /*6670*/  FFMA R23, -R38, R38, R29 ;  /* 0x0000002626177223 */ /* 0x000fc8000000011d */
[----:B------:R-:W-:-:S07]  /*6680*/  FFMA R38, R23, R0, R38 ;  /* 0x0000000017267223 */ /* 0x000fce0000000026 */
.L_x_205:
[----:B------:R-:W-:Y:S05]  /*6690*/  BSYNC.RECONVERGENT B7 ;  /* 0x0000000000077941 */ /* 0x000fea0003800200 */
.L_x_203:
        /* <DEDUP_REMOVED lines=21> */
.L_x_207:
[----:B------:R-:W-:Y:S01]  /*67f0*/  FMUL.FTZ R38, R5, R6 ;  /* 0x0000000605267220 */ /* 0x000fe20000410000 */
[----:B------:R-:W-:-:S03]  /*6800*/  FMUL.FTZ R0, R6, 0.5 ;  /* 0x3f00000006007820 */ /* 0x000fc60000410000 */
[----:B------:R-:W-:-:S04]  /*6810*/  FFMA R5, -R38, R38, R5 ;  /* 0x0000002626057223 */ /* 0x000fc80000000105 */
[----:B------:R-:W-:-:S07]  /*6820*/  FFMA R38, R5, R0, R38 ;  /* 0x0000000005267223 */ /* 0x000fce0000000026 */
.L_x_208:
[----:B------:R-:W-:Y:S05]  /*6830*/  BSYNC.RECONVERGENT B7 ;  /* 0x0000000000077941 */ /* 0x000fea0003800200 */
.L_x_206:
        /* <DEDUP_REMOVED lines=11> */
.L_x_202:
[----:B------:R-:W-:Y:S05]  /*68f0*/  BSYNC.RECONVERGENT B6 ;  /* 0x0000000000067941 */ /* 0x000fea0003800200 */
.L_x_201:
[----:B------:R-:W-:-:S04]  /*6900*/  LOP3.LUT R0, R17, 0x3, RZ, 0xc0, !PT ;  /* 0x0000000311007812 */ /* 0x000fc800078ec0ff */
[----:B------:R-:W-:-:S13]  /*6910*/  ISETP.NE.AND P0, PT, R0, 0x1, PT ;  /* 0x000000010000780c */ /* 0x000fda0003f05270 */
[----:B------:R-:W-:Y:S05]  /*6920*/  @!P0 BRA `(.L_x_162) ;  /* 0x0000000800148947 */ /* 0x000fea0003800000 */
[----:B------:R-:W-:Y:S01]  /*6930*/  IMAD.WIDE.U32 R22, R21, 0xc, R24 ;  /* 0x0000000c15167825 */ /* 0x000fe200078e0018 */
[----:B------:R-:W2:Y:S04]  /*6940*/  LDCU UR6, c[0x0][0x3ac] ;  /* 0x00007580ff0677ac */ /* 0x000ea80008000800 */
[----:B-1----:R-:W3:Y:S04]  /*6950*/  LD.E R4, desc[UR4][R22.64+0x10] ;  /* 0x0000100416047980 */ /* 0x002ee8000c101900 */
[----:B------:R-:W4:Y:S04]  /*6960*/  LD.E R5, desc[UR4][R22.64+0xc] ;  /* 0x00000c0416057980 */ /* 0x000f28000c101900 */
[----:B------:R-:W5:Y:S01]  /*6970*/  LD.E R6, desc[UR4][R22.64+0x14] ;  /* 0x0000140416067980 */ /* 0x000f62000c101900 */
[----:B------:R-:W-:Y:S01]  /*6980*/  BSSY.RECONVERGENT B6, `(.L_x_209) ;  /* 0x000003c000067945 */ /* 0x000fe20003800200 */
[----:B---3--:R-:W-:Y:S01]  /*6990*/  FADD R28, R10, -R4 ;  /* 0x800000040a1c7221 */ /* 0x008fe20000000000 */
[----:B----4-:R-:W-:-:S03]  /*69a0*/  FADD R0, R9, -R5 ;  /* 0x8000000509007221 */ /* 0x010fc60000000000 */
[----:B------:R-:W-:Y:S01]  /*69b0*/  FMUL R29, R28, R28 ;  /* 0x0000001c1c1d7220 */ /* 0x000fe20000400000 */
[----:B-----5:R-:W-:-:S03]  /*69c0*/  FADD R28, R8, -R6 ;  /* 0x80000006081c7221 */ /* 0x020fc60000000000 */
[----:B------:R-:W-:-:S04]  /*69d0*/  FFMA R29, R0, R0, R29 ;  /* 0x00000000001d7223 */ /* 0x000fc8000000001d */
[----:B------:R-:W-:-:S05]  /*69e0*/  FFMA R29, R28, R28, R29 ;  /* 0x0000001c1c1d7223 */ /* 0x000fca000000001d */
[----:B--2---:R-:W-:-:S13]  /*69f0*/  FSETP.GTU.AND P0, PT, R29, UR6, PT ;  /* 0x000000061d007c0b */ /* 0x004fda000bf0c000 */
        /* <DEDUP_REMOVED lines=10> */
.L_x_212:
[----:B--2---:R-:W-:Y:S01]  /*6aa0*/  FMUL.FTZ R38, R29, R0 ;  /* 0x000000001d267220 */ /* 0x004fe20000410000 */
[----:B------:R-:W-:-:S03]  /*6ab0*/  FMUL.FTZ R0, R0, 0.5 ;  /* 0x3f00000000007820 */ /* 0x000fc60000410000 */
[----:B------:R-:W-:-:S04]  /*6ac0*/  FFMA R23, -R38, R38, R29 ;  /* 0x0000002626177223 */ /* 0x000fc8000000011d */
[----:B------:R-:W-:-:S07]  /*6ad0*/  FFMA R38, R23, R0, R38 ;  /* 0x0000000017267223 */ /* 0x000fce0000000026 */
.L_x_213:
[----:B------:R-:W-:Y:S05]  /*6ae0*/  BSYNC.RECONVERGENT B7 ;  /* 0x0000000000077941 */ /* 0x000fea0003800200 */
.L_x_211:
        /* <DEDUP_REMOVED lines=21> */
.L_x_215:
[----:B------:R-:W-:Y:S01]  /*6c40*/  FMUL.FTZ R38, R5, R6 ;  /* 0x0000000605267220 */ /* 0x000fe20000410000 */
[----:B------:R-:W-:-:S03]  /*6c50*/  FMUL.FTZ R0, R6, 0.5 ;  /* 0x3f00000006007820 */ /* 0x000fc60000410000 */
[----:B------:R-:W-:-:S04]  /*6c60*/  FFMA R5, -R38, R38, R5 ;  /* 0x0000002626057223 */ /* 0x000fc80000000105 */
[----:B------:R-:W-:-:S07]  /*6c70*/  FFMA R38, R5, R0, R38 ;  /* 0x0000000005267223 */ /* 0x000fce0000000026 */
.L_x_216:
[----:B------:R-:W-:Y:S05]  /*6c80*/  BSYNC.RECONVERGENT B7 ;  /* 0x0000000000077941 */ /* 0x000fea0003800200 */
.L_x_214:
        /* <DEDUP_REMOVED lines=11> */
.L_x_210:
[----:B------:R-:W-:Y:S05]  /*6d40*/  BSYNC.RECONVERGENT B6 ;  /* 0x0000000000067941 */ /* 0x000fea0003800200 */
.L_x_209:
        /* <DEDUP_REMOVED lines=25> */
.L_x_218:
[----:B--2---:R-:W-:Y:S01]  /*6ee0*/  FMUL.FTZ R38, R9, R0 ;  /* 0x0000000009267220 */ /* 0x004fe20000410000 */
[----:B------:R-:W-:-:S03]  /*6ef0*/  FMUL.FTZ R0, R0, 0.5 ;  /* 0x3f00000000007820 */ /* 0x000fc60000410000 */
[----:B------:R-:W-:-:S04]  /*6f00*/  FFMA R9, -R38, R38, R9 ;  /* 0x0000002626097223 */ /* 0x000fc80000000109 */
[----:B------:R-:W-:-:S07]  /*6f10*/  FFMA R38, R9, R0, R38 ;  /* 0x0000000009267223 */ /* 0x000fce0000000026 */
.L_x_219:
[----:B------:R-:W-:Y:S05]  /*6f20*/  BSYNC.RECONVERGENT B6 ;  /* 0x0000000000067941 */ /* 0x000fea0003800200 */
.L_x_217:
        /* <DEDUP_REMOVED lines=21> */
.L_x_221:
[----:B------:R-:W-:Y:S01]  /*7080*/  FMUL.FTZ R38, R5, R6 ;  /* 0x0000000605267220 */ /* 0x000fe20000410000 */
[----:B------:R-:W-:-:S03]  /*7090*/  FMUL.FTZ R0, R6, 0.5 ;  /* 0x3f00000006007820 */ /* 0x000fc60000410000 */
[----:B------:R-:W-:-:S04]  /*70a0*/  FFMA R5, -R38, R38, R5 ;  /* 0x0000002626057223 */ /* 0x000fc80000000105 */
[----:B------:R-:W-:-:S07]  /*70b0*/  FFMA R38, R5, R0, R38 ;  /* 0x0000000005267223 */ /* 0x000fce0000000026 */
.L_x_222:
[----:B------:R-:W-:Y:S05]  /*70c0*/  BSYNC.RECONVERGENT B6 ;  /* 0x0000000000067941 */ /* 0x000fea0003800200 */
.L_x_220:
        /* <DEDUP_REMOVED lines=11> */
.L_x_162:
[----:B------:R-:W-:Y:S05]  /*7180*/  BSYNC B2 ;  /* 0x0000000000027941 */ /* 0x000fea0003800000 */
.L_x_161:
[----:B------:R-:W-:Y:S05]  /*7190*/  @P2 BRA `(.L_x_223) ;  /* 0xffffffdc00f02947 */ /* 0x000fea000383ffff */
.L_x_160:
[----:B------:R-:W-:Y:S05]  /*71a0*/  BSYNC B3 ;  /* 0x0000000000037941 */ /* 0x000fea0003800000 */
.L_x_159:
[----:B------:R-:W-:Y:S05]  /*71b0*/  @P3 BRA `(.L_x_224) ;  /* 0xffffffdc00bc3947 */ /* 0x000fea000383ffff */
.L_x_158:
[----:B------:R-:W-:Y:S05]  /*71c0*/  BSYNC B4 ;  /* 0x0000000000047941 */ /* 0x000fea0003800000 */
.L_x_157:
[----:B------:R-:W3:Y:S01]  /*71d0*/  LDCU UR6, c[0x0][0x3a8] ;  /* 0x00007500ff0677ac */ /* 0x000ee20008000800 */
[----:B------:R-:W-:Y:S02]  /*71e0*/  IADD3 R19, PT, PT, R19, 0x1, RZ ;  /* 0x0000000113137810 */ /* 0x000fe40007ffe0ff */
[----:B---3--:R-:W-:-:S04]  /*71f0*/  MOV R0, UR6 ;  /* 0x0000000600007c02 */ /* 0x008fc80008000f00 */
[----:B------:R-:W-:-:S13]  /*7200*/  ISETP.NE.AND P0, PT, R19, R0, PT ;  /* 0x000000001300720c */ /* 0x000fda0003f05270 */
[----:B------:R-:W-:Y:S05]  /*7210*/  @P0 BRA `(.L_x_225) ;  /* 0xffffffdc00540947 */ /* 0x000fea000383ffff */
.L_x_156:
[----:B------:R-:W-:Y:S05]  /*7220*/  BSYNC B5 ;  /* 0x0000000000057941 */ /* 0x000fea0003800000 */
.L_x_155:
[----:B--2---:R-:W-:Y:S01]  /*7230*/  IADD3 R21, PT, PT, R34, 0x1, RZ ;  /* 0x0000000122157810 */ /* 0x004fe20007ffe0ff */
[----:B------:R-:W-:Y:S03]  /*7240*/  BSSY B6, `(.L_x_226) ;  /* 0x0000239000067945 */ /* 0x000fe60003800000 */
[----:B------:R-:W-:-:S13]  /*7250*/  ISETP.GE.U32.AND P0, PT, R21, R0, PT ;  /* 0x000000001500720c */ /* 0x000fda0003f06070 */
[----:B------:R-:W-:Y:S05]  /*7260*/  @P0 BRA `(.L_x_227) ;  /* 0x0000002000d80947 */ /* 0x000fea0003800000 */
.L_x_298:
[----:B------:R-:W-:Y:S01]  /*7270*/  BSSY B5, `(.L_x_228) ;  /* 0x0000232000057945 */ /* 0x000fe20003800000 */
[----:B-12---:R-:W-:-:S07]  /*7280*/  MOV R19, RZ ;  /* 0x000000ff00137202 */ /* 0x006fce0000000f00 */
.L_x_297:
[----:B0-2---:R-:W-:Y:S01]  /*7290*/  IADD3 R7, PT, PT, -R34, R21, RZ ;  /* 0x0000001522077210 */ /* 0x005fe20007ffe1ff */
[----:B------:R-:W-:Y:S01]  /*72a0*/  BSSY B4, `(.L_x_229) ;  /* 0x0000229000047945 */ /* 0x000fe20003800000 */
[-C--:B-1----:R-:W-:Y:S02]  /*72b0*/  IADD3 R2, PT, PT, -R20, R19.reuse, RZ ;  /* 0x0000001314027210 */ /* 0x082fe40007ffe1ff */
[----:B------:R-:W-:Y:S01]  /*72c0*/  IADD3 R0, PT, PT, -R35, R19, RZ ;  /* 0x0000001323007210 */ /* 0x000fe20007ffe1ff */
[----:B------:R-:W-:-:S04]  /*72d0*/  IMAD R3, R7, R7, RZ ;  /* 0x0000000707037224 */ /* 0x000fc800078e02ff */
[--C-:B------:R-:W-:Y:S02]  /*72e0*/  IMAD R2, R2, R2, R3.reuse ;  /* 0x0000000202027224 */ /* 0x100fe400078e0203 */
[----:B------:R-:W-:-:S03]  /*72f0*/  IMAD R0, R0, R0, R3 ;  /* 0x0000000000007224 */ /* 0x000fc600078e0203 */
[----:B------:R-:W-:-:S04]  /*7300*/  ISETP.GT.U32.AND P0, PT, R2, R31, PT ;  /* 0x0000001f0200720c */ /* 0x000fc80003f04070 */
[----:B------:R-:W-:-:S13]  /*7310*/  ISETP.GT.U32.OR P0, PT, R0, R31, P0 ;  /* 0x0000001f0000720c */ /* 0x000fda0000704470 */
[----:B------:R-:W-:Y:S05]  /*7320*/  @P0 BRA `(.L_x_230) ;  /* 0x0000002000800947 */ /* 0x000fea0003800000 */
[----:B------:R-:W2:Y:S02]  /*7330*/  LDG.E.64 R2, desc[UR4][R44.64] ;  /* 0x000000042c027981 */ /* 0x000ea4000c1e1b00 */
[----:B--2---:R-:W-:-:S05]  /*7340*/  IMAD.WIDE R2, R34, 0x8, R2 ;  /* 0x0000000822027825 */ /* 0x004fca00078e0202 */
[----:B------:R-:W2:Y:S02]  /*7350*/  LD.E.64 R4, desc[UR4][R2.64] ;  /* 0x0000000402047980 */ /* 0x000ea4000c101b00 */
[----:B--2---:R-:W-:-:S05]  /*7360*/  IMAD.WIDE R28, R35, 0x10, R4 ;  /* 0x00000010231c7825 */ /* 0x004fca00078e0204 */
[----:B------:R-:W2:Y:S01]  /*7370*/  LD.E R18, desc[UR4][R28.64] ;  /* 0x000000041c127980 */ /* 0x000ea2000c101900 */
[----:B------:R-:W-:Y:S01]  /*7380*/  IMAD.WIDE R6, R7, 0x8, R2 ;  /* 0x0000000807067825 */ /* 0x000fe200078e0202 */
[----:B--2---:R-:W-:-:S13]  /*7390*/  ISETP.NE.AND P0, PT, R18, RZ, PT ;  /* 0x000000ff1200720c */ /* 0x004fda0003f05270 */
[----:B------:R-:W-:Y:S05]  /*73a0*/  @!P0 BRA `(.L_x_230) ;  /* 0x0000002000608947 */ /* 0x000fea0003800000 */
[----:B------:R-:W2:Y:S01]  /*73b0*/  LD.E.64 R6, desc[UR4][R6.64] ;  /* 0x0000000406067980 */ /* 0x000ea2000c101b00 */
[----:B------:R-:W-:-:S03]  /*73c0*/  IMAD.WIDE R4, R20, 0x10, R4 ;  /* 0x0000001014047825 */ /* 0x000fc600078e0204 */
[----:B------:R-:W5:Y:S04]  /*73d0*/  LD.E.64 R28, desc[UR4][R28.64+0x8] ;  /* 0x000008041c1c7980 */ /* 0x000f68000c101b00 */
[----:B------:R0:W5:Y:S04]  /*73e0*/  LD.E R17, desc[UR4][R4.64] ;  /* 0x0000000404117980 */ /* 0x000168000c101900 */
[----:B------:R0:W5:Y:S01]  /*73f0*/  LD.E.64 R26, desc[UR4][R4.64+0x8] ;  /* 0x00000804041a7980 */ /* 0x000162000c101b00 */
[----:B--2---:R-:W-:-:S05]  /*7400*/  IMAD.WIDE.U32 R8, R19, 0x10, R6 ;  /* 0x0000001013087825 */ /* 0x004fca00078e0006 */
[----:B------:R0:W5:Y:S04]  /*7410*/  LD.E R16, desc[UR4][R8.64] ;  /* 0x0000000408107980 */ /* 0x000168000c101900 */
[----:B------:R0:W5:Y:S01]  /*7420*/  LD.E.64 R2, desc[UR4][R8.64+0x8] ;  /* 0x0000080408027980 */ /* 0x000162000c101b00 */
[----:B------:R-:W-:-:S07]  /*7430*/  HFMA2 R15, -RZ, RZ, 0, 0 ;  /* 0x00000000ff0f7431 */ /* 0x000fce00000001ff */
.L_x_296:
[----:B-----5:R-:W-:Y:S01]  /*7440*/  ISETP.NE.AND P0, PT, R16, RZ, PT ;  /* 0x000000ff1000720c */ /* 0x020fe20003f05270 */
[----:B------:R-:W-:Y:S01]  /*7450*/  BSSY B3, `(.L_x_231) ;  /* 0x000020c000037945 */ /* 0x000fe20003800000 */
[----:B01----:R-:W-:Y:S02]  /*7460*/  MOV R5, R15 ;  /* 0x0000000f00057202 */ /* 0x003fe40000000f00 */
[----:B------:R-:W-:-:S04]  /*7470*/  IADD3 R15, PT, PT, R15, 0x1, RZ ;  /* 0x000000010f0f7810 */ /* 0x000fc80007ffe0ff */
[----:B------:R-:W-:-:S05]  /*7480*/  ISETP.NE.AND P3, PT, R15, R18, PT ;  /* 0x000000120f00720c */ /* 0x000fca0003f65270 */
[----:B--2---:R-:W-:Y:S08]  /*7490*/  @!P0 BRA `(.L_x_232) ;  /* 0x00000020001c8947 */ /* 0x004ff00003800000 */
[----:B------:R-:W-:-:S05]  /*74a0*/  IMAD.WIDE.U32 R4, R5, 0xc, R28 ;  /* 0x0000000c05047825 */ /* 0x000fca00078e001c */
[----:B------:R0:W5:Y:S04]  /*74b0*/  LD.E R14, desc[UR4][R4.64] ;  /* 0x00000004040e7980 */ /* 0x000168000c101900 */
[----:B------:R0:W5:Y:S04]  /*74c0*/  LD.E R13, desc[UR4][R4.64+0x4] ;  /* 0x00000404040d7980 */ /* 0x000168000c101900 */
[----:B------:R0:W5:Y:S01]  /*74d0*/  LD.E R12, desc[UR4][R4.64+0x8] ;  /* 0x00000804040c7980 */ /* 0x000162000c101900 */
[----:B------:R-:W-:-:S07]  /*74e0*/  MOV R11, RZ ;  /* 0x000000ff000b7202 */ /* 0x000fce0000000f00 */
.L_x_295:
[----:B01----:R-:W-:-:S05]  /*74f0*/  IMAD.WIDE.U32 R4, R11, 0xc, R2 ;  /* 0x0000000c0b047825 */ /* 0x003fca00078e0002 */
[----:B--2---:R-:W2:Y:S04]  /*7500*/  LD.E R10, desc[UR4][R4.64+0x4] ;  /* 0x00000404040a7980 */ /* 0x004ea8000c101900 */
        /* <DEDUP_REMOVED lines=25> */
.L_x_236:
[----:B------:R-:W-:Y:S01]  /*76a0*/  FMUL.FTZ R38, R7, R0 ;  /* 0x0000000007267220 */ /* 0x000fe20000410000 */
[----:B------:R-:W-:-:S03]  /*76b0*/  FMUL.FTZ R0, R0, 0.5 ;  /* 0x3f00000000007820 */ /* 0x000fc60000410000 */
[----:B------:R-:W-:-:S04]  /*76c0*/  FFMA R5, -R38, R38, R7 ;  /* 0x0000002626057223 */ /* 0x000fc80000000107 */
[----:B------:R-:W-:-:S07]  /*76d0*/  FFMA R38, R5, R0, R38 ;  /* 0x0000000005267223 */ /* 0x000fce0000000026 */
.L_x_237:
[----:B------:R-:W-:Y:S05]  /*76e0*/  BSYNC.RECONVERGENT B7 ;  /* 0x0000000000077941 */ /* 0x000fea0003800200 */
.L_x_235:
        /* <DEDUP_REMOVED lines=10> */
.L_x_272:
[----:B-1----:R-:W-:-:S05]  /*7790*/  IMAD.WIDE.U32 R4, R6, 0xc, R26 ;  /* 0x0000000c06047825 */ /* 0x002fca00078e001a */
        /* <DEDUP_REMOVED lines=23> */
.L_x_243:
[----:B--2---:R-:W-:Y:S01]  /*7910*/  FMUL.FTZ R38, R25, R0 ;  /* 0x0000000019267220 */ /* 0x004fe20000410000 */
[----:B------:R-:W-:-:S03]  /*7920*/  FMUL.FTZ R0, R0, 0.5 ;  /* 0x3f00000000007820 */ /* 0x000fc60000410000 */
[----:B------:R-:W-:-:S04]  /*7930*/  FFMA R25, -R38, R38, R25 ;  /* 0x0000002626197223 */ /* 0x000fc80000000119 */
[----:B------:R-:W-:-:S07]  /*7940*/  FFMA R38, R25, R0, R38 ;  /* 0x0000000019267223 */ /* 0x000fce0000000026 */
.L_x_244:
[----:B------:R-:W-:Y:S05]  /*7950*/  BSYNC.RECONVERGENT B10 ;  /* 0x00000000000a7941 */ /* 0x000fea0003800200 */
.L_x_242:
        /* <DEDUP_REMOVED lines=21> */
.L_x_246:
[----:B------:R-:W-:Y:S01]  /*7ab0*/  FMUL.FTZ R38, R23, R24 ;  /* 0x0000001817267220 */ /* 0x000fe20000410000 */
[----:B------:R-:W-:-:S03]  /*7ac0*/  FMUL.FTZ R0, R24, 0.5 ;  /* 0x3f00000018007820 */ /* 0x000fc60000410000 */
[----:B------:R-:W-:-:S04]  /*7ad0*/  FFMA R23, -R38, R38, R23 ;  /* 0x0000002626177223 */ /* 0x000fc80000000117 */
[----:B------:R-:W-:-:S07]  /*7ae0*/  FFMA R38, R23, R0, R38 ;  /* 0x0000000017267223 */ /* 0x000fce0000000026 */
.L_x_247:
[----:B------:R-:W-:Y:S05]  /*7af0*/  BSYNC.RECONVERGENT B10 ;  /* 0x00000000000a7941 */ /* 0x000fea0003800200 */
.L_x_245:
        /* <DEDUP_REMOVED lines=11> */
.L_x_241:
[----:B------:R-:W-:Y:S05]  /*7bb0*/  BSYNC.RECONVERGENT B9 ;  /* 0x0000000000097941 */ /* 0x000fea0003800200 */
.L_x_240:
[----:B-1----:R-:W2:Y:S01]  /*7bc0*/  LD.E R22, desc[UR4][R4.64+0x10] ;  /* 0x0000100404167980 */ /* 0x002ea2000c101900 */
[----:B------:R-:W1:Y:S03]  /*7bd0*/  LDCU UR6, c[0x0][0x3ac] ;  /* 0x00007580ff0677ac */ /* 0x000e660008000800 */
        /* <DEDUP_REMOVED lines=20> */
.L_x_251:
[----:B--2---:R-:W-:Y:S01]  /*7d20*/  FMUL.FTZ R38, R25, R0 ;  /* 0x0000000019267220 */ /* 0x004fe20000410000 */
[----:B------:R-:W-:-:S03]  /*7d30*/  FMUL.FTZ R0, R0, 0.5 ;  /* 0x3f00000000007820 */ /* 0x000fc60000410000 */
[----:B------:R-:W-:-:S04]  /*7d40*/  FFMA R25, -R38, R38, R25 ;  /* 0x0000002626197223 */ /* 0x000fc80000000119 */
[----:B------:R-:W-:-:S07]  /*7d50*/  FFMA R38, R25, R0, R38 ;  /* 0x0000000019267223 */ /* 0x000fce0000000026 */
.L_x_252:
[----:B------:R-:W-:Y:S05]  /*7d60*/  BSYNC.RECONVERGENT B10 ;  /* 0x00000000000a7941 */ /* 0x000fea0003800200 */
.L_x_250:
        /* <DEDUP_REMOVED lines=21> */
.L_x_254:
[----:B------:R-:W-:Y:S01]  /*7ec0*/  FMUL.FTZ R38, R23, R24 ;  /* 0x0000001817267220 */ /* 0x000fe20000410000 */
[----:B------:R-:W-:-:S03]  /*7ed0*/  FMUL.FTZ R0, R24, 0.5 ;  /* 0x3f00000018007820 */ /* 0x000fc60000410000 */
[----:B------:R-:W-:-:S04]  /*7ee0*/  FFMA R23, -R38, R38, R23 ;  /* 0x0000002626177223 */ /* 0x000fc80000000117 */
[----:B------:R-:W-:-:S07]  /*7ef0*/  FFMA R38, R23, R0, R38 ;  /* 0x0000000017267223 */ /* 0x000fce0000000026 */
.L_x_255:
[----:B------:R-:W-:Y:S05]  /*7f00*/  BSYNC.RECONVERGENT B10 ;  /* 0x00000000000a7941 */ /* 0x000fea0003800200 */
.L_x_253:
        /* <DEDUP_REMOVED lines=11> */
.L_x_249:
[----:B------:R-:W-:Y:S05]  /*7fc0*/  BSYNC.RECONVERGENT B9 ;  /* 0x0000000000097941 */ /* 0x000fea0003800200 */
.L_x_248:
        /* <DEDUP_REMOVED lines=22> */
.L_x_259:
[----:B--2---:R-:W-:Y:S01]  /*8130*/  FMUL.FTZ R38, R25, R0 ;  /* 0x0000000019267220 */ /* 0x004fe20000410000 */
[----:B------:R-:W-:-:S03]  /*8140*/  FMUL.FTZ R0, R0, 0.5 ;  /* 0x3f00000000007820 */ /* 0x000fc60000410000 */
[----:B------:R-:W-:-:S04]  /*8150*/  FFMA R25, -R38, R38, R25 ;  /* 0x0000002626197223 */ /* 0x000fc80000000119 */
[----:B------:R-:W-:-:S07]  /*8160*/  FFMA R38, R25, R0, R38 ;  /* 0x0000000019267223 */ /* 0x000fce0000000026 */
.L_x_260:
[----:B------:R-:W-:Y:S05]  /*8170*/  BSYNC.RECONVERGENT B10 ;  /* 0x00000000000a7941 */ /* 0x000fea0003800200 */
.L_x_258:
        /* <DEDUP_REMOVED lines=21> */
.L_x_262:
[----:B------:R-:W-:Y:S01]  /*82d0*/  FMUL.FTZ R38, R23, R24 ;  /* 0x0000001817267220 */ /* 0x000fe20000410000 */
[----:B------:R-:W-:-:S03]  /*82e0*/  FMUL.FTZ R0, R24, 0.5 ;  /* 0x3f00000018007820 */ /* 0x000fc60000410000 */
[----:B------:R-:W-:-:S04]  /*82f0*/  FFMA R23, -R38, R38, R23 ;  /* 0x0000002626177223 */ /* 0x000fc80000000117 */
[----:B------:R-:W-:-:S07]  /*8300*/  FFMA R38, R23, R0, R38 ;  /* 0x0000000017267223 */ /* 0x000fce0000000026 */
.L_x_263:
[----:B------:R-:W-:Y:S05]  /*8310*/  BSYNC.RECONVERGENT B10 ;  /* 0x00000000000a7941 */ /* 0x000fea0003800200 */
.L_x_261:
        /* <DEDUP_REMOVED lines=11> */
.L_x_257:
[----:B------:R-:W-:Y:S05]  /*83d0*/  BSYNC.RECONVERGENT B9 ;  /* 0x0000000000097941 */ /* 0x000fea0003800200 */
.L_x_256:
[----:B-1----:R-:W2:Y:S01]  /*83e0*/  LD.E R22, desc[UR4][R4.64+0x28] ;  /* 0x0000280404167980 */ /* 0x002ea2000c101900 */
[----:B------:R-:W1:Y:S03]  /*83f0*/  LDCU UR6, c[0x0][0x3ac] ;  /* 0x00007580ff0677ac */ /* 0x000e660008000800 */
[----:B------:R-:W3:Y:S04]  /*8400*/  LD.E R23, desc[UR4][R4.64+0x24] ;  /* 0x0000240404177980 */ /* 0x000ee8000c101900 */
[----:B------:R-:W4:Y:S01]  /*8410*/  LD.E R4, desc[UR4][R4.64+0x2c] ;  /* 0x00002c0404047980 */ /* 0x000f22000c101900 */
[----:B------:R-:W-:Y:S01]  /*8420*/  BSSY.RECONVERGENT B9, `(.L_x_264) ;  /* 0x000003c000097945 */ /* 0x000fe20003800200 */
[----:B--2---:R-:W-:Y:S01]  /*8430*/  FADD R24, R10, -R22 ;  /* 0x800000160a187221 */ /* 0x004fe20000000000 */
[----:B---3--:R-:W-:-:S03]  /*8440*/  FADD R0, R9, -R23 ;  /* 0x8000001709007221 */ /* 0x008fc60000000000 */
[----:B------:R-:W-:-:S04]  /*8450*/  FMUL R25, R24, R24 ;  /* 0x0000001818197220 */ /* 0x000fc80000400000 */
[----:B------:R-:W-:Y:S01]  /*8460*/  FFMA R25, R0, R0, R25 ;  /* 0x0000000000197223 */ /* 0x000fe20000000019 */
[----:B----4-:R-:W-:-:S04]  /*8470*/  FADD R24, R8, -R4 ;  /* 0x8000000408187221 */ /* 0x010fc80000000000 */
        /* <DEDUP_REMOVED lines=12> */
.L_x_267:
[----:B--2---:R-:W-:Y:S01]  /*8540*/  FMUL.FTZ R38, R25, R0 ;  /* 0x0000000019267220 */ /* 0x004fe20000410000 */
[----:B------:R-:W-:-:S03]  /*8550*/  FMUL.FTZ R0, R0, 0.5 ;  /* 0x3f00000000007820 */ /* 0x000fc60000410000 */
[----:B------:R-:W-:-:S04]  /*8560*/  FFMA R5, -R38, R38, R25 ;  /* 0x0000002626057223 */ /* 0x000fc80000000119 */
[----:B------:R-:W-:-:S07]  /*8570*/  FFMA R38, R5, R0, R38 ;  /* 0x0000000005267223 */ /* 0x000fce0000000026 */
.L_x_268:
[----:B------:R-:W-:Y:S05]  /*8580*/  BSYNC.RECONVERGENT B10 ;  /* 0x00000000000a7941 */ /* 0x000fea0003800200 */
.L_x_266:
        /* <DEDUP_REMOVED lines=21> */
.L_x_270:
[----:B------:R-:W-:Y:S01]  /*86e0*/  FMUL.FTZ R38, R23, R22 ;  /* 0x0000001617267220 */ /* 0x000fe20000410000 */
[----:B------:R-:W-:-:S03]  /*86f0*/  FMUL.FTZ R0, R22, 0.5 ;  /* 0x3f00000016007820 */ /* 0x000fc60000410000 */
[----:B------:R-:W-:-:S04]  /*8700*/  FFMA R5, -R38, R38, R23 ;  /* 0x0000002626057223 */ /* 0x000fc80000000117 */
[----:B------:R-:W-:-:S07]  /*8710*/  FFMA R38, R5, R0, R38 ;  /* 0x0000000005267223 */ /* 0x000fce0000000026 */
.L_x_271:
[----:B------:R-:W-:Y:S05]  /*8720*/  BSYNC.RECONVERGENT B10 ;  /* 0x00000000000a7941 */ /* 0x000fea0003800200 */
.L_x_269:
        /* <DEDUP_REMOVED lines=11> */
.L_x_265:
[----:B------:R-:W-:Y:S05]  /*87e0*/  BSYNC.RECONVERGENT B9 ;  /* 0x0000000000097941 */ /* 0x000fea0003800200 */
.L_x_264:
[----:B------:R-:W-:Y:S02]  /*87f0*/  IADD3 R6, PT, PT, R6, 0x4, RZ ;  /* 0x0000000406067810 */ /* 0x000fe40007ffe0ff */
[----:B------:R-:W-:-:S04]  /*8800*/  LOP3.LUT R23, R17, 0xfffffffc, RZ, 0xc0, !PT ;  /* 0xfffffffc11177812 */ /* 0x000fc800078ec0ff */
[----:B------:R-:W-:-:S13]  /*8810*/  ISETP.NE.AND P0, PT, R6, R23, PT ;  /* 0x000000170600720c */ /* 0x000fda0003f05270 */
[----:B------:R-:W-:Y:S05]  /*8820*/  @P0 BRA `(.L_x_272) ;  /* 0xffffffec00d80947 */ /* 0x000fea000383ffff */
[----:B------:R-:W-:Y:S05]  /*8830*/  BSYNC B7 ;  /* 0x0000000000077941 */ /* 0x000fea0003800000 */
.L_x_239:
[----:B------:R-:W-:Y:S05]  /*8840*/  BSYNC B8 ;  /* 0x0000000000087941 */ /* 0x000fea0003800000 */
.L_x_238:
[----:B------:R-:W-:-:S13]  /*8850*/  LOP3.LUT P0, RZ, R17, 0x3, RZ, 0xc0, !PT ;  /* 0x0000000311ff7812 */ /* 0x000fda000780c0ff */
        /* <DEDUP_REMOVED lines=24> */
.L_x_276:
[----:B--2---:R-:W-:Y:S01]  /*89e0*/  FMUL.FTZ R38, R25, R0 ;  /* 0x0000000019267220 */ /* 0x004fe20000410000 */
[----:B------:R-:W-:-:S03]  /*89f0*/  FMUL.FTZ R0, R0, 0.5 ;  /* 0x3f00000000007820 */ /* 0x000fc60000410000 */
[----:B------:R-:W-:-:S04]  /*8a00*/  FFMA R25, -R38, R38, R25 ;  /* 0x0000002626197223 */ /* 0x000fc80000000119 */
[----:B------:R-:W-:-:S07]  /*8a10*/  FFMA R38, R25, R0, R38 ;  /* 0x0000000019267223 */ /* 0x000fce0000000026 */
.L_x_277:
[----:B------:R-:W-:Y:S05]  /*8a20*/  BSYNC.RECONVERGENT B8 ;  /* 0x0000000000087941 */ /* 0x000fea0003800200 */
.L_x_275:
        /* <DEDUP_REMOVED lines=21> */
.L_x_279:
[----:B------:R-:W-:Y:S01]  /*8b80*/  FMUL.FTZ R38, R5, R6 ;  /* 0x0000000605267220 */ /* 0x000fe20000410000 */
[----:B------:R-:W-:-:S03]  /*8b90*/  FMUL.FTZ R0, R6, 0.5 ;  /* 0x3f00000006007820 */ /* 0x000fc60000410000 */
[----:B------:R-:W-:-:S04]  /*8ba0*/  FFMA R5, -R38, R38, R5 ;  /* 0x0000002626057223 */ /* 0x000fc80000000105 */
[----:B------:R-:W-:-:S07]  /*8bb0*/  FFMA R38, R5, R0, R38 ;  /* 0x0000000005267223 */ /* 0x000fce0000000026 */
.L_x_280:
[----:B------:R-:W-:Y:S05]  /*8bc0*/  BSYNC.RECONVERGENT B8 ;  /* 0x0000000000087941 */ /* 0x000fea0003800200 */
.L_x_278:
        /* <DEDUP_REMOVED lines=11> */
.L_x_274:
[----:B------:R-:W-:Y:S05]  /*8c80*/  BSYNC.RECONVERGENT B7 ;  /* 0x0000000000077941 */ /* 0x000fea0003800200 */
.L_x_273:
[----:B------:R-:W-:-:S04]  /*8c90*/  LOP3.LUT R0, R17, 0x3, RZ, 0xc0, !PT ;  /* 0x0000000311007812 */ /* 0x000fc800078ec0ff */
[----:B------:R-:W-:-:S13]  /*8ca0*/  ISETP.NE.AND P0, PT, R0, 0x1, PT ;  /* 0x000000010000780c */ /* 0x000fda0003f05270 */
[----:B------:R-:W-:Y:S05]  /*8cb0*/  @!P0 BRA `(.L_x_234) ;  /* 0x00000008000c8947 */ /* 0x000fea0003800000 */
        /* <DEDUP_REMOVED lines=22> */
.L_x_284:
[----:B--2---:R-:W-:Y:S01]  /*8e20*/  FMUL.FTZ R38, R25, R0 ;  /* 0x0000000019267220 */ /* 0x004fe20000410000 */
[----:B------:R-:W-:-:S03]  /*8e30*/  FMUL.FTZ R0, R0, 0.5 ;  /* 0x3f00000000007820 */ /* 0x000fc60000410000 */
[----:B------:R-:W-:-:S04]  /*8e40*/  FFMA R25, -R38, R38, R25 ;  /* 0x0000002626197223 */ /* 0x000fc80000000119 */
[----:B------:R-:W-:-:S07]  /*8e50*/  FFMA R38, R25, R0, R38 ;  /* 0x0000000019267223 */ /* 0x000fce0000000026 */
.L_x_285:
[----:B------:R-:W-:Y:S05]  /*8e60*/  BSYNC.RECONVERGENT B8 ;  /* 0x0000000000087941 */ /* 0x000fea0003800200 */
.L_x_283:
        /* <DEDUP_REMOVED lines=21> */
.L_x_287:
[----:B------:R-:W-:Y:S01]  /*8fc0*/  FMUL.FTZ R38, R5, R6 ;  /* 0x0000000605267220 */ /* 0x000fe20000410000 */
[----:B------:R-:W-:-:S03]  /*8fd0*/  FMUL.FTZ R0, R6, 0.5 ;  /* 0x3f00000006007820 */ /* 0x000fc60000410000 */
[----:B------:R-:W-:-:S04]  /*8fe0*/  FFMA R5, -R38, R38, R5 ;  /* 0x0000002626057223 */ /* 0x000fc80000000105 */
[----:B------:R-:W-:-:S07]  /*8ff0*/  FFMA R38, R5, R0, R38 ;  /* 0x0000000005267223 */ /* 0x000fce0000000026 */
.L_x_288:
[----:B------:R-:W-:Y:S05]  /*9000*/  BSYNC.RECONVERGENT B8 ;  /* 0x0000000000087941 */ /* 0x000fea0003800200 */
.L_x_286:
        /* <DEDUP_REMOVED lines=11> */
.L_x_282:
[----:B------:R-:W-:Y:S05]  /*90c0*/  BSYNC.RECONVERGENT B7 ;  /* 0x0000000000077941 */ /* 0x000fea0003800200 */
.L_x_281:
[----:B------:R-:W-:-:S04]  /*90d0*/  LOP3.LUT R0, R17, 0x3, RZ, 0xc0, !PT ;  /* 0x0000000311007812 */ /* 0x000fc800078ec0ff */
[----:B------:R-:W-:-:S13]  /*90e0*/  ISETP.NE.AND P0, PT, R0, 0x2, PT ;  /* 0x000000020000780c */ /* 0x000fda0003f05270 */
[----:B------:R-:W-:Y:S05]  /*90f0*/  @!P0 BRA `(.L_x_234) ;  /* 0x0000000000fc8947 */ /* 0x000fea0003800000 */
[----:B-1----:R-:W2:Y:S01]  /*9100*/  LD.E R4, desc[UR4][R22.64+0x1c] ;  /* 0x00001c0416047980 */ /* 0x002ea2000c101900 */
[----:B------:R-:W1:Y:S03]  /*9110*/  LDCU UR6, c[0x0][0x3ac] ;  /* 0x00007580ff0677ac */ /* 0x000e660008000800 */
[----:B------:R-:W3:Y:S04]  /*9120*/  LD.E R6, desc[UR4][R22.64+0x18] ;  /* 0x0000180416067980 */ /* 0x000ee8000c101900 */
[----:B------:R-:W4:Y:S01]  /*9130*/  LD.E R5, desc[UR4][R22.64+0x20] ;  /* 0x0000200416057980 */ /* 0x000f22000c101900 */
        /* <DEDUP_REMOVED lines=17> */
.L_x_290:
[----:B--2---:R-:W-:Y:S01]  /*9250*/  FMUL.FTZ R38, R9, R0 ;  /* 0x0000000009267220 */ /* 0x004fe20000410000 */
[----:B------:R-:W-:-:S03]  /*9260*/  FMUL.FTZ R0, R0, 0.5 ;  /* 0x3f00000000007820 */ /* 0x000fc60000410000 */
[----:B------:R-:W-:-:S04]  /*9270*/  FFMA R9, -R38, R38, R9 ;  /* 0x0000002626097223 */ /* 0x000fc80000000109 */
[----:B------:R-:W-:-:S07]  /*9280*/  FFMA R38, R9, R0, R38 ;  /* 0x0000000009267223 */ /* 0x000fce0000000026 */
.L_x_291:
[----:B------:R-:W-:Y:S05]  /*9290*/  BSYNC.RECONVERGENT B7 ;  /* 0x0000000000077941 */ /* 0x000fea0003800200 */
.L_x_289:
        /* <DEDUP_REMOVED lines=21> */
.L_x_293:
[----:B------:R-:W-:Y:S01]  /*93f0*/  FMUL.FTZ R38, R5, R4 ;  /* 0x0000000405267220 */ /* 0x000fe20000410000 */
[----:B------:R-:W-:-:S03]  /*9400*/  FMUL.FTZ R0, R4, 0.5 ;  /* 0x3f00000004007820 */ /* 0x000fc60000410000 */
[----:B------:R-:W-:-:S04]  /*9410*/  FFMA R5, -R38, R38, R5 ;  /* 0x0000002626057223 */ /* 0x000fc80000000105 */
[----:B------:R-:W-:-:S07]  /*9420*/  FFMA R38, R5, R0, R38 ;  /* 0x0000000005267223 */ /* 0x000fce0000000026 */
.L_x_294:
[----:B------:R-:W-:Y:S05]  /*9430*/  BSYNC.RECONVERGENT B7 ;  /* 0x0000000000077941 */ /* 0x000fea0003800200 */
.L_x_292:
        /* <DEDUP_REMOVED lines=11> */
.L_x_234:
[----:B------:R-:W-:Y:S05]  /*94f0*/  BSYNC B2 ;  /* 0x0000000000027941 */ /* 0x000fea0003800000 */
.L_x_233:
[----:B------:R-:W-:Y:S05]  /*9500*/  @P1 BRA `(.L_x_295) ;  /* 0xffffffdc00f81947 */ /* 0x000fea000383ffff */
.L_x_232:
[----:B------:R-:W-:Y:S05]  /*9510*/  BSYNC B3 ;  /* 0x0000000000037941 */ /* 0x000fea0003800000 */
.L_x_231:
[----:B------:R-:W-:Y:S05]  /*9520*/  @P3 BRA `(.L_x_296) ;  /* 0xffffffdc00c43947 */ /* 0x000fea000383ffff */
.L_x_230:
[----:B------:R-:W-:Y:S05]  /*9530*/  BSYNC B4 ;  /* 0x0000000000047941 */ /* 0x000fea0003800000 */
.L_x_229:
[----:B------:R-:W3:Y:S01]  /*9540*/  LDCU UR6, c[0x0][0x3a8] ;  /* 0x00007500ff0677ac */ /* 0x000ee20008000800 */
[----:B------:R-:W-:Y:S02]  /*9550*/  IADD3 R19, PT, PT, R19, 0x1, RZ ;  /* 0x0000000113137810 */ /* 0x000fe40007ffe0ff */
[----:B---3--:R-:W-:-:S04]  /*9560*/  MOV R0, UR6 ;  /* 0x0000000600007c02 */ /* 0x008fc80008000f00 */
[----:B------:R-:W-:-:S13]  /*9570*/  ISETP.NE.AND P0, PT, R19, R0, PT ;  /* 0x000000001300720c */ /* 0x000fda0003f05270 */
[----:B------:R-:W-:Y:S05]  /*9580*/  @P0 BRA `(.L_x_297) ;  /* 0xffffffdc00400947 */ /* 0x000fea000383ffff */
[----:B------:R-:W-:Y:S05]  /*9590*/  BSYNC B5 ;  /* 0x0000000000057941 */ /* 0x000fea0003800000 */
.L_x_228:
[----:B------:R-:W-:-:S04]  /*95a0*/  IADD3 R21, PT, PT, R21, 0x1, RZ ;  /* 0x0000000115157810 */ /* 0x000fc80007ffe0ff */
[----:B------:R-:W-:-:S13]  /*95b0*/  ISETP.GE.U32.AND P0, PT, R21, R0, PT ;  /* 0x000000001500720c */ /* 0x000fda0003f06070 */
[----:B------:R-:W-:Y:S05]  /*95c0*/  @!P0 BRA `(.L_x_298) ;  /* 0xffffffdc00288947 */ /* 0x000fea000383ffff */
.L_x_227:
[----:B------:R-:W-:Y:S05]  /*95d0*/  BSYNC B6 ;  /* 0x0000000000067941 */ /* 0x000fea0003800000 */
.L_x_226:
[----:B------:R-:W-:-:S04]  /*95e0*/  IADD3 R19, PT, PT, R33, 0x1, RZ ;  /* 0x0000000121137810 */ /* 0x000fc80007ffe0ff */
[----:B------:R-:W-:-:S13]  /*95f0*/  ISETP.GE.U32.AND P0, PT, R19, R0, PT ;  /* 0x000000001300720c */ /* 0x000fda0003f06070 */
[----:B------:R-:W-:Y:S05]  /*9600*/  @P0 BRA `(.L_x_25) ;  /* 0x0000002000fc0947 */ /* 0x000fea0003800000 */
.L_x_371:
[----:B------:R-:W-:Y:S01]  /*9610*/  BSSY B6, `(.L_x_299) ;  /* 0x000023b000067945 */ /* 0x000fe20003800000 */
[----:B-12---:R-:W-:-:S07]  /*9620*/  MOV R18, RZ ;  /* 0x000000ff00127202 */ /* 0x006fce0000000f00 */
.L_x_370:
[----:B------:R-:W-:Y:S01]  /*9630*/  HFMA2 R17, -RZ, RZ, 0, 0 ;  /* 0x00000000ff117431 */ /* 0x000fe200000001ff */
[----:B-12---:R-:W-:Y:S06]  /*9640*/  BSSY B5, `(.L_x_300) ;  /* 0x0000234000057945 */ /* 0x006fec0003800000 */
.L_x_369:
[----:B-1----:R-:W-:Y:S01]  /*9650*/  IADD3 R5, PT, PT, -R33, R19, RZ ;  /* 0x0000001321057210 */ /* 0x002fe20007ffe1ff */
[----:B------:R-:W-:Y:S01]  /*9660*/  BSSY B4, `(.L_x_301) ;  /* 0x000022d000047945 */ /* 0x000fe20003800000 */
[----:B------:R-:W-:Y:S02]  /*9670*/  IADD3 R0, PT, PT, -R34, R18, RZ ;  /* 0x0000001222007210 */ /* 0x000fe40007ffe1ff */
[----:B0-2---:R-:W-:Y:S01]  /*9680*/  IADD3 R2, PT, PT, -R20, R17, RZ ;  /* 0x0000001114027210 */ /* 0x005fe20007ffe1ff */
[----:B------:R-:W-:-:S04]  /*9690*/  IMAD R3, R5, R5, RZ ;  /* 0x0000000505037224 */ /* 0x000fc800078e02ff */
[----:B------:R-:W-:Y:S01]  /*96a0*/  IMAD R3, R0, R0, R3 ;  /* 0x0000000000037224 */ /* 0x000fe200078e0203 */
[----:B------:R-:W-:-:S03]  /*96b0*/  IADD3 R0, PT, PT, -R35, R17, RZ ;  /* 0x0000001123007210 */ /* 0x000fc60007ffe1ff */
[--C-:B------:R-:W-:Y:S02]  /*96c0*/  IMAD R2, R2, R2, R3.reuse ;  /* 0x0000000202027224 */ /* 0x100fe400078e0203 */
[----:B------:R-:W-:-:S03]  /*96d0*/  IMAD R0, R0, R0, R3 ;  /* 0x0000000000007224 */ /* 0x000fc600078e0203 */
[----:B------:R-:W-:-:S04]  /*96e0*/  ISETP.GT.U32.AND P0, PT, R2, R31, PT ;  /* 0x0000001f0200720c */ /* 0x000fc80003f04070 */
[----:B------:R-:W-:-:S13]  /*96f0*/  ISETP.GT.U32.OR P0, PT, R0, R31, P0 ;  /* 0x0000001f0000720c */ /* 0x000fda0000704470 */
[----:B------:R-:W-:Y:S05]  /*9700*/  @P0 BRA `(.L_x_302) ;  /* 0x0000002000880947 */ /* 0x000fea0003800000 */
[----:B------:R-:W3:Y:S02]  /*9710*/  LDG.E.64 R2, desc[UR4][R44.64] ;  /* 0x000000042c027981 */ /* 0x000ee4000c1e1b00 */
[----:B---3--:R-:W-:-:S06]  /*9720*/  IMAD.WIDE R2, R34, 0x8, R2 ;  /* 0x0000000822027825 */ /* 0x008fcc00078e0202 */
[----:B------:R-:W3:Y:S02]  /*9730*/  LD.E.64 R2, desc[UR4][R2.64] ;  /* 0x0000000402027980 */ /* 0x000ee4000c101b00 */
[----:B---3--:R-:W-:-:S05]  /*9740*/  IMAD.WIDE R28, R35, 0x10, R2 ;  /* 0x00000010231c7825 */ /* 0x008fca00078e0202 */
[----:B------:R-:W3:Y:S02]  /*9750*/  LD.E R16, desc[UR4][R28.64] ;  /* 0x000000041c107980 */ /* 0x000ee4000c101900 */
[----:B---3--:R-:W-:-:S13]  /*9760*/  ISETP.NE.AND P0, PT, R16, RZ, PT ;  /* 0x000000ff1000720c */ /* 0x008fda0003f05270 */
[----:B------:R-:W-:Y:S05]  /*9770*/  @!P0 BRA `(.L_x_302) ;  /* 0x00000020006c8947 */ /* 0x000fea0003800000 */
[----:B------:R-:W-:Y:S01]  /*9780*/  IMAD.WIDE R4, R5, 0x8, R44 ;  /* 0x0000000805047825 */ /* 0x000fe200078e022c */
[----:B------:R-:W5:Y:S05]  /*9790*/  LD.E.64 R28, desc[UR4][R28.64+0x8] ;  /* 0x000008041c1c7980 */ /* 0x000f6a000c101b00 */
[----:B------:R-:W2:Y:S02]  /*97a0*/  LDG.E.64 R4, desc[UR4][R4.64] ;  /* 0x0000000404047981 */ /* 0x000ea4000c1e1b00 */
[----:B--2---:R-:W-:-:S06]  /*97b0*/  IMAD.WIDE.U32 R6, R18, 0x8, R4 ;  /* 0x0000000812067825 */ /* 0x004fcc00078e0004 */
[----:B------:R-:W2:Y:S01]  /*97c0*/  LD.E.64 R6, desc[UR4][R6.64] ;  /* 0x0000000406067980 */ /* 0x000ea2000c101b00 */
[----:B------:R-:W-:-:S05]  /*97d0*/  IMAD.WIDE R2, R20, 0x10, R2 ;  /* 0x0000001014027825 */ /* 0x000fca00078e0202 */
[----:B------:R0:W5:Y:S04]  /*97e0*/  LD.E R15, desc[UR4][R2.64] ;  /* 0x00000004020f7980 */ /* 0x000168000c101900 */
[----:B------:R0:W5:Y:S01]  /*97f0*/  LD.E.64 R26, desc[UR4][R2.64+0x8] ;  /* 0x00000804021a7980 */ /* 0x000162000c101b00 */
[----:B--2---:R-:W-:-:S05]  /*9800*/  IMAD.WIDE.U32 R8, R17, 0x10, R6 ;  /* 0x0000001011087825 */ /* 0x004fca00078e0006 */
[----:B------:R0:W5:Y:S04]  /*9810*/  LD.E R14, desc[UR4][R8.64] ;  /* 0x00000004080e7980 */ /* 0x000168000c101900 */
[----:B------:R0:W5:Y:S01]  /*9820*/  LD.E.64 R24, desc[UR4][R8.64+0x8] ;  /* 0x0000080408187980 */ /* 0x000162000c101b00 */
[----:B------:R-:W-:-:S07]  /*9830*/  MOV R13, RZ ;  /* 0x000000ff000d7202 */ /* 0x000fce0000000f00 */
.L_x_368:
[----:B-----5:R-:W-:Y:S01]  /*9840*/  ISETP.NE.AND P0, PT, R14, RZ, PT ;  /* 0x000000ff0e00720c */ /* 0x020fe20003f05270 */
[----:B------:R-:W-:Y:S01]  /*9850*/  BSSY B3, `(.L_x_303) ;  /* 0x000020c000037945 */ /* 0x000fe20003800000 */
[----:B0-2---:R-:W-:Y:S02]  /*9860*/  MOV R3, R13 ;  /* 0x0000000d00037202 */ /* 0x005fe40000000f00 */
[----:B------:R-:W-:-:S04]  /*9870*/  IADD3 R13, PT, PT, R13, 0x1, RZ ;  /* 0x000000010d0d7810 */ /* 0x000fc80007ffe0ff */
[----:B------:R-:W-:-:S05]  /*9880*/  ISETP.NE.AND P1, PT, R13, R16, PT ;  /* 0x000000100d00720c */ /* 0x000fca0003f25270 */
[----:B-1----:R-:W-:Y:S08]  /*9890*/  @!P0 BRA `(.L_x_304) ;  /* 0x00000020001c8947 */ /* 0x002ff00003800000 */
[----:B------:R-:W-:-:S05]  /*98a0*/  IMAD.WIDE.U32 R2, R3, 0xc, R28 ;  /* 0x0000000c03027825 */ /* 0x000fca00078e001c */
[----:B------:R0:W5:Y:S04]  /*98b0*/  LD.E R12, desc[UR4][R2.64] ;  /* 0x00000004020c7980 */ /* 0x000168000c101900 */
[----:B------:R0:W5:Y:S04]  /*98c0*/  LD.E R11, desc[UR4][R2.64+0x4] ;  /* 0x00000404020b7980 */ /* 0x000168000c101900 */
[----:B------:R0:W5:Y:S01]  /*98d0*/  LD.E R10, desc[UR4][R2.64+0x8] ;  /* 0x00000804020a7980 */ /* 0x000162000c101900 */
[----:B------:R-:W-:-:S07]  /*98e0*/  HFMA2 R9, -RZ, RZ, 0, 0 ;  /* 0x00000000ff097431 */ /* 0x000fce00000001ff */
.L_x_367:
[----:B0-2---:R-:W-:-:S05]  /*98f0*/  IMAD.WIDE.U32 R2, R9, 0xc, R24 ;  /* 0x0000000c09027825 */ /* 0x005fca00078e0018 */
        /* <DEDUP_REMOVED lines=8> */
[----:B-12--5:R-:W-:Y:S01]  /*9980*/  FADD R4, -R11, R8 ;  /* 0x000000080b047221 */ /* 0x026fe20000000100 */
        /* <DEDUP_REMOVED lines=17> */
.L_x_308:
[----:B------:R-:W-:Y:S01]  /*9aa0*/  FMUL.FTZ R38, R5, R0 ;  /* 0x0000000005267220 */ /* 0x000fe20000410000 */
[----:B------:R-:W-:-:S03]  /*9ab0*/  FMUL.FTZ R0, R0, 0.5 ;  /* 0x3f00000000007820 */ /* 0x000fc60000410000 */
[----:B------:R-:W-:-:S04]  /*9ac0*/  FFMA R3, -R38, R38, R5 ;  /* 0x0000002626037223 */ /* 0x000fc80000000105 */
[----:B------:R-:W-:-:S07]  /*9ad0*/  FFMA R38, R3, R0, R38 ;  /* 0x0000000003267223 */ /* 0x000fce0000000026 */
.L_x_309:
[----:B------:R-:W-:Y:S05]  /*9ae0*/  BSYNC.RECONVERGENT B7 ;  /* 0x0000000000077941 */ /* 0x000fea0003800200 */
.L_x_307:
        /* <DEDUP_REMOVED lines=10> */
.L_x_344:
        /* <DEDUP_REMOVED lines=24> */
.L_x_315:
[----:B--2---:R-:W-:Y:S01]  /*9d10*/  FMUL.FTZ R38, R37, R0 ;  /* 0x0000000025267220 */ /* 0x004fe20000410000 */
[----:B------:R-:W-:-:S03]  /*9d20*/  FMUL.FTZ R0, R0, 0.5 ;  /* 0x3f00000000007820 */ /* 0x000fc60000410000 */
[----:B------:R-:W-:-:S04]  /*9d30*/  FFMA R37, -R38, R38, R37 ;  /* 0x0000002626257223 */ /* 0x000fc80000000125 */
[----:B------:R-:W-:-:S07]  /*9d40*/  FFMA R38, R37, R0, R38 ;  /* 0x0000000025267223 */ /* 0x000fce0000000026 */
.L_x_316:
[----:B------:R-:W-:Y:S05]  /*9d50*/  BSYNC.RECONVERGENT B10 ;  /* 0x00000000000a7941 */ /* 0x000fea0003800200 */
.L_x_314:
        /* <DEDUP_REMOVED lines=21> */
.L_x_318:
[----:B------:R-:W-:Y:S01]  /*9eb0*/  FMUL.FTZ R38, R23, R22 ;  /* 0x0000001617267220 */ /* 0x000fe20000410000 */
[----:B------:R-:W-:-:S03]  /*9ec0*/  FMUL.FTZ R0, R22, 0.5 ;  /* 0x3f00000016007820 */ /* 0x000fc60000410000 */
[----:B------:R-:W-:-:S04]  /*9ed0*/  FFMA R23, -R38, R38, R23 ;  /* 0x0000002626177223 */ /* 0x000fc80000000117 */
[----:B------:R-:W-:-:S07]  /*9ee0*/  FFMA R38, R23, R0, R38 ;  /* 0x0000000017267223 */ /* 0x000fce0000000026 */
.L_x_319:
[----:B------:R-:W-:Y:S05]  /*9ef0*/  BSYNC.RECONVERGENT B10 ;  /* 0x00000000000a7941 */ /* 0x000fea0003800200 */
.L_x_317:
        /* <DEDUP_REMOVED lines=11> */
.L_x_313:
[----:B------:R-:W-:Y:S05]  /*9fb0*/  BSYNC.RECONVERGENT B9 ;  /* 0x0000000000097941 */ /* 0x000fea0003800200 */
.L_x_312:
        /* <DEDUP_REMOVED lines=22> */
.L_x_323:
[----:B--2---:R-:W-:Y:S01]  /*a120*/  FMUL.FTZ R38, R37, R0 ;  /* 0x0000000025267220 */ /* 0x004fe20000410000 */
[----:B------:R-:W-:-:S03]  /*a130*/  FMUL.FTZ R0, R0, 0.5 ;  /* 0x3f00000000007820 */ /* 0x000fc60000410000 */
[----:B------:R-:W-:-:S04]  /*a140*/  FFMA R37, -R38, R38, R37 ;  /* 0x0000002626257223 */ /* 0x000fc80000000125 */
[----:B------:R-:W-:-:S07]  /*a150*/  FFMA R38, R37, R0, R38 ;  /* 0x0000000025267223 */ /* 0x000fce0000000026 */
.L_x_324:
[----:B------:R-:W-:Y:S05]  /*a160*/  BSYNC.RECONVERGENT B10 ;  /* 0x00000000000a7941 */ /* 0x000fea0003800200 */
.L_x_322:
        /* <DEDUP_REMOVED lines=21> */
.L_x_326:
[----:B------:R-:W-:Y:S01]  /*a2c0*/  FMUL.FTZ R38, R23, R22 ;  /* 0x0000001617267220 */ /* 0x000fe20000410000 */
[----:B------:R-:W-:-:S03]  /*a2d0*/  FMUL.FTZ R0, R22, 0.5 ;  /* 0x3f00000016007820 */ /* 0x000fc60000410000 */
[----:B------:R-:W-:-:S04]  /*a2e0*/  FFMA R23, -R38, R38, R23 ;  /* 0x0000002626177223 */ /* 0x000fc80000000117 */
[----:B------:R-:W-:-:S07]  /*a2f0*/  FFMA R38, R23, R0, R38 ;  /* 0x0000000017267223 */ /* 0x000fce0000000026 */
.L_x_327:
[----:B------:R-:W-:Y:S05]  /*a300*/  BSYNC.RECONVERGENT B10 ;  /* 0x00000000000a7941 */ /* 0x000fea0003800200 */
.L_x_325:
        /* <DEDUP_REMOVED lines=11> */
.L_x_321:
[----:B------:R-:W-:Y:S05]  /*a3c0*/  BSYNC.RECONVERGENT B9 ;  /* 0x0000000000097941 */ /* 0x000fea0003800200 */
.L_x_320:
        /* <DEDUP_REMOVED lines=22> */
.L_x_331:
[----:B--2---:R-:W-:Y:S01]  /*a530*/  FMUL.FTZ R38, R37, R0 ;  /* 0x0000000025267220 */ /* 0x004fe20000410000 */
[----:B------:R-:W-:-:S03]  /*a540*/  FMUL.FTZ R0, R0, 0.5 ;  /* 0x3f00000000007820 */ /* 0x000fc60000410000 */
[----:B------:R-:W-:-:S04]  /*a550*/  FFMA R37, -R38, R38, R37 ;  /* 0x0000002626257223 */ /* 0x000fc80000000125 */
[----:B------:R-:W-:-:S07]  /*a560*/  FFMA R38, R37, R0, R38 ;  /* 0x0000000025267223 */ /* 0x000fce0000000026 */
.L_x_332:
[----:B------:R-:W-:Y:S05]  /*a570*/  BSYNC.RECONVERGENT B10 ;  /* 0x00000000000a7941 */ /* 0x000fea0003800200 */
.L_x_330:
        /* <DEDUP_REMOVED lines=21> */
.L_x_334:
[----:B------:R-:W-:Y:S01]  /*a6d0*/  FMUL.FTZ R38, R23, R22 ;  /* 0x0000001617267220 */ /* 0x000fe20000410000 */
[----:B------:R-:W-:-:S03]  /*a6e0*/  FMUL.FTZ R0, R22, 0.5 ;  /* 0x3f00000016007820 */ /* 0x000fc60000410000 */
[----:B------:R-:W-:-:S04]  /*a6f0*/  FFMA R23, -R38, R38, R23 ;  /* 0x0000002626177223 */ /* 0x000fc80000000117 */
[----:B------:R-:W-:-:S07]  /*a700*/  FFMA R38, R23, R0, R38 ;  /* 0x0000000017267223 */ /* 0x000fce0000000026 */
.L_x_335:
[----:B------:R-:W-:Y:S05]  /*a710*/  BSYNC.RECONVERGENT B10 ;  /* 0x00000000000a7941 */ /* 0x000fea0003800200 */
.L_x_333:
        /* <DEDUP_REMOVED lines=11> */
.L_x_329:
[----:B------:R-:W-:Y:S05]  /*a7d0*/  BSYNC.RECONVERGENT B9 ;  /* 0x0000000000097941 */ /* 0x000fea0003800200 */
.L_x_328:
        /* <DEDUP_REMOVED lines=22> */
.L_x_339:
[----:B--2---:R-:W-:Y:S01]  /*a940*/  FMUL.FTZ R38, R23, R0 ;  /* 0x0000000017267220 */ /* 0x004fe20000410000 */
[----:B------:R-:W-:-:S03]  /*a950*/  FMUL.FTZ R0, R0, 0.5 ;  /* 0x3f00000000007820 */ /* 0x000fc60000410000 */
[----:B------:R-:W-:-:S04]  /*a960*/  FFMA R5, -R38, R38, R23 ;  /* 0x0000002626057223 */ /* 0x000fc80000000117 */
[----:B------:R-:W-:-:S07]  /*a970*/  FFMA R38, R5, R0, R38 ;  /* 0x0000000005267223 */ /* 0x000fce0000000026 */
.L_x_340:
[----:B------:R-:W-:Y:S05]  /*a980*/  BSYNC.RECONVERGENT B10 ;  /* 0x00000000000a7941 */ /* 0x000fea0003800200 */
.L_x_338:
        /* <DEDUP_REMOVED lines=21> */
.L_x_342:
[----:B------:R-:W-:Y:S01]  /*aae0*/  FMUL.FTZ R38, R21, R22 ;  /* 0x0000001615267220 */ /* 0x000fe20000410000 */
[----:B------:R-:W-:-:S03]  /*aaf0*/  FMUL.FTZ R0, R22, 0.5 ;  /* 0x3f00000016007820 */ /* 0x000fc60000410000 */
[----:B------:R-:W-:-:S04]  /*ab00*/  FFMA R5, -R38, R38, R21 ;  /* 0x0000002626057223 */ /* 0x000fc80000000115 */
[----:B------:R-:W-:-:S07]  /*ab10*/  FFMA R38, R5, R0, R38 ;  /* 0x0000000005267223 */ /* 0x000fce0000000026 */
.L_x_343:
[----:B------:R-:W-:Y:S05]  /*ab20*/  BSYNC.RECONVERGENT B10 ;  /* 0x00000000000a7941 */ /* 0x000fea0003800200 */
.L_x_341:
        /* <DEDUP_REMOVED lines=11> */
.L_x_337:
[----:B------:R-:W-:Y:S05]  /*abe0*/  BSYNC.RECONVERGENT B9 ;  /* 0x0000000000097941 */ /* 0x000fea0003800200 */
.L_x_336:
[----:B------:R-:W-:Y:S02]  /*abf0*/  IADD3 R2, PT, PT, R2, 0x4, RZ ;  /* 0x0000000402027810 */ /* 0x000fe40007ffe0ff */
[----:B------:R-:W-:-:S04]  /*ac00*/  LOP3.LUT R23, R15, 0xfffffffc, RZ, 0xc0, !PT ;  /* 0xfffffffc0f177812 */ /* 0x000fc800078ec0ff */
[----:B------:R-:W-:-:S13]  /*ac10*/  ISETP.NE.AND P0, PT, R2, R23, PT ;  /* 0x000000170200720c */ /* 0x000fda0003f05270 */
[----:B------:R-:W-:Y:S05]  /*ac20*/  @P0 BRA `(.L_x_344) ;  /* 0xffffffec00d80947 */ /* 0x000fea000383ffff */
[----:B------:R-:W-:Y:S05]  /*ac30*/  BSYNC B7 ;  /* 0x0000000000077941 */ /* 0x000fea0003800000 */
.L_x_311:
[----:B------:R-:W-:Y:S05]  /*ac40*/  BSYNC B8 ;  /* 0x0000000000087941 */ /* 0x000fea0003800000 */
.L_x_310:
        /* <DEDUP_REMOVED lines=25> */
.L_x_348:
[----:B--2---:R-:W-:Y:S01]  /*ade0*/  FMUL.FTZ R38, R21, R0 ;  /* 0x0000000015267220 */ /* 0x004fe20000410000 */
[----:B------:R-:W-:-:S03]  /*adf0*/  FMUL.FTZ R0, R0, 0.5 ;  /* 0x3f00000000007820 */ /* 0x000fc60000410000 */
[----:B------:R-:W-:-:S04]  /*ae00*/  FFMA R21, -R38, R38, R21 ;  /* 0x0000002626157223 */ /* 0x000fc80000000115 */
[----:B------:R-:W-:-:S07]  /*ae10*/  FFMA R38, R21, R0, R38 ;  /* 0x0000000015267223 */ /* 0x000fce0000000026 */
.L_x_349:
[----:B------:R-:W-:Y:S05]  /*ae20*/  BSYNC.RECONVERGENT B8 ;  /* 0x0000000000087941 */ /* 0x000fea0003800200 */
.L_x_347:
        /* <DEDUP_REMOVED lines=21> */
.L_x_351:
[----:B------:R-:W-:Y:S01]  /*af80*/  FMUL.FTZ R38, R5, R4 ;  /* 0x0000000405267220 */ /* 0x000fe20000410000 */
[----:B------:R-:W-:-:S03]  /*af90*/  FMUL.FTZ R0, R4, 0.5 ;  /* 0x3f00000004007820 */ /* 0x000fc60000410000 */
[----:B------:R-:W-:-:S04]  /*afa0*/  FFMA R5, -R38, R38, R5 ;  /* 0x0000002626057223 */ /* 0x000fc80000000105 */
[----:B------:R-:W-:-:S07]  /*afb0*/  FFMA R38, R5, R0, R38 ;  /* 0x0000000005267223 */ /* 0x000fce0000000026 */
.L_x_352:
[----:B------:R-:W-:Y:S05]  /*afc0*/  BSYNC.RECONVERGENT B8 ;  /* 0x0000000000087941 */ /* 0x000fea0003800200 */
.L_x_350:
        /* <DEDUP_REMOVED lines=11> */
.L_x_346:
[----:B------:R-:W-:Y:S05]  /*b080*/  BSYNC.RECONVERGENT B7 ;  /* 0x0000000000077941 */ /* 0x000fea0003800200 */
.L_x_345:
        /* <DEDUP_REMOVED lines=25> */
.L_x_356:
[----:B--2---:R-:W-:Y:S01]  /*b220*/  FMUL.FTZ R38, R21, R0 ;  /* 0x0000000015267220 */ /* 0x004fe20000410000 */
[----:B------:R-:W-:-:S03]  /*b230*/  FMUL.FTZ R0, R0, 0.5 ;  /* 0x3f00000000007820 */ /* 0x000fc60000410000 */
[----:B------:R-:W-:-:S04]  /*b240*/  FFMA R21, -R38, R38, R21 ;  /* 0x0000002626157223 */ /* 0x000fc80000000115 */
[----:B------:R-:W-:-:S07]  /*b250*/  FFMA R38, R21, R0, R38 ;  /* 0x0000000015267223 */ /* 0x000fce0000000026 */
.L_x_357:
[----:B------:R-:W-:Y:S05]  /*b260*/  BSYNC.RECONVERGENT B8 ;  /* 0x0000000000087941 */ /* 0x000fea0003800200 */
.L_x_355:
        /* <DEDUP_REMOVED lines=21> */
.L_x_359:
[----:B------:R-:W-:Y:S01]  /*b3c0*/  FMUL.FTZ R38, R5, R4 ;  /* 0x0000000405267220 */ /* 0x000fe20000410000 */
[----:B------:R-:W-:-:S03]  /*b3d0*/  FMUL.FTZ R0, R4, 0.5 ;  /* 0x3f00000004007820 */ /* 0x000fc60000410000 */
[----:B------:R-:W-:-:S04]  /*b3e0*/  FFMA R5, -R38, R38, R5 ;  /* 0x0000002626057223 */ /* 0x000fc80000000105 */
[----:B------:R-:W-:-:S07]  /*b3f0*/  FFMA R38, R5, R0, R38 ;  /* 0x0000000005267223 */ /* 0x000fce0000000026 */
.L_x_360:
[----:B------:R-:W-:Y:S05]  /*b400*/  BSYNC.RECONVERGENT B8 ;  /* 0x0000000000087941 */ /* 0x000fea0003800200 */
.L_x_358:
        /* <DEDUP_REMOVED lines=11> */
.L_x_354:
[----:B------:R-:W-:Y:S05]  /*b4c0*/  BSYNC.RECONVERGENT B7 ;  /* 0x0000000000077941 */ /* 0x000fea0003800200 */
.L_x_353:
        /* <DEDUP_REMOVED lines=24> */
.L_x_362:
[----:B--2---:R-:W-:Y:S01]  /*b650*/  FMUL.FTZ R38, R7, R0 ;  /* 0x0000000007267220 */ /* 0x004fe20000410000 */
[----:B------:R-:W-:-:S03]  /*b660*/  FMUL.FTZ R0, R0, 0.5 ;  /* 0x3f00000000007820 */ /* 0x000fc60000410000 */
[----:B------:R-:W-:-:S04]  /*b670*/  FFMA R7, -R38, R38, R7 ;  /* 0x0000002626077223 */ /* 0x000fc80000000107 */
[----:B------:R-:W-:-:S07]  /*b680*/  FFMA R38, R7, R0, R38 ;  /* 0x0000000007267223 */ /* 0x000fce0000000026 */
.L_x_363:
[----:B------:R-:W-:Y:S05]  /*b690*/  BSYNC.RECONVERGENT B7 ;  /* 0x0000000000077941 */ /* 0x000fea0003800200 */
.L_x_361:
        /* <DEDUP_REMOVED lines=21> */
.L_x_365:
[----:B------:R-:W-:Y:S01]  /*b7f0*/  FMUL.FTZ R38, R5, R4 ;  /* 0x0000000405267220 */ /* 0x000fe20000410000 */
[----:B------:R-:W-:-:S03]  /*b800*/  FMUL.FTZ R0, R4, 0.5 ;  /* 0x3f00000004007820 */ /* 0x000fc60000410000 */
[----:B------:R-:W-:-:S04]  /*b810*/  FFMA R5, -R38, R38, R5 ;  /* 0x0000002626057223 */ /* 0x000fc80000000105 */
[----:B------:R-:W-:-:S07]  /*b820*/  FFMA R38, R5, R0, R38 ;  /* 0x0000000005267223 */ /* 0x000fce0000000026 */
.L_x_366:
[----:B------:R-:W-:Y:S05]  /*b830*/  BSYNC.RECONVERGENT B7 ;  /* 0x0000000000077941 */ /* 0x000fea0003800200 */
.L_x_364:
        /* <DEDUP_REMOVED lines=11> */
.L_x_306:
[----:B------:R-:W-:Y:S05]  /*b8f0*/  BSYNC B2 ;  /* 0x0000000000027941 */ /* 0x000fea0003800000 */
.L_x_305:
[----:B------:R-:W-:Y:S05]  /*b900*/  @P2 BRA `(.L_x_367) ;  /* 0xffffffdc00f82947 */ /* 0x000fea000383ffff */
.L_x_304:
[----:B------:R-:W-:Y:S05]  /*b910*/  BSYNC B3 ;  /* 0x0000000000037941 */ /* 0x000fea0003800000 */
.L_x_303:
[----:B------:R-:W-:Y:S05]  /*b920*/  @P1 BRA `(.L_x_368) ;  /* 0xffffffdc00c41947 */ /* 0x000fea000383ffff */
.L_x_302:
[----:B------:R-:W-:Y:S05]  /*b930*/  BSYNC B4 ;  /* 0x0000000000047941 */ /* 0x000fea0003800000 */
.L_x_301:
[----:B------:R-:W3:Y:S01]  /*b940*/  LDC R0, c[0x0][0x3a8] ;  /* 0x0000ea00ff007b82 */ /* 0x000ee20000000800 */
[----:B------:R-:W-:-:S04]  /*b950*/  IADD3 R17, PT, PT, R17, 0x1, RZ ;  /* 0x0000000111117810 */ /* 0x000fc80007ffe0ff */
[----:B---3--:R-:W-:-:S13]  /*b960*/  ISETP.NE.AND P0, PT, R17, R0, PT ;  /* 0x000000001100720c */ /* 0x008fda0003f05270 */
[----:B------:R-:W-:Y:S05]  /*b970*/  @P0 BRA `(.L_x_369) ;  /* 0xffffffdc00340947 */ /* 0x000fea000383ffff */
[----:B------:R-:W-:Y:S05]  /*b980*/  BSYNC B5 ;  /* 0x0000000000057941 */ /* 0x000fea0003800000 */
.L_x_300:
[----:B------:R-:W-:-:S04]  /*b990*/  IADD3 R18, PT, PT, R18, 0x1, RZ ;  /* 0x0000000112127810 */ /* 0x000fc80007ffe0ff */
[----:B------:R-:W-:-:S13]  /*b9a0*/  ISETP.NE.AND P0, PT, R18, R0, PT ;  /* 0x000000001200720c */ /* 0x000fda0003f05270 */
[----:B------:R-:W-:Y:S05]  /*b9b0*/  @P0 BRA `(.L_x_370) ;  /* 0xffffffdc001c0947 */ /* 0x000fea000383ffff */
[----:B------:R-:W-:Y:S05]  /*b9c0*/  BSYNC B6 ;  /* 0x0000000000067941 */ /* 0x000fea0003800000 */
.L_x_299:
[----:B------:R-:W-:-:S04]  /*b9d0*/  IADD3 R19, PT, PT, R19, 0x1, RZ ;  /* 0x0000000113137810 */ /* 0x000fc80007ffe0ff */
[----:B------:R-:W-:-:S13]  /*b9e0*/  ISETP.GE.U32.AND P0, PT, R19, R0, PT ;  /* 0x000000001300720c */ /* 0x000fda0003f06070 */
[----:B------:R-:W-:Y:S05]  /*b9f0*/  @!P0 BRA `(.L_x_371) ;  /* 0xffffffdc00048947 */ /* 0x000fea000383ffff */
.L_x_25:
[----:B------:R-:W-:Y:S05]  /*ba00*/  BSYNC B0 ;  /* 0x0000000000007941 */ /* 0x000fea0003800000 */
.L_x_24:
[----:B------:R-:W0:Y:S01]  /*ba10*/  LDCU UR6, c[0x0][0x3a8] ;  /* 0x00007500ff0677ac */ /* 0x000e220008000800 */
[----:B------:R-:W-:Y:S02]  /*ba20*/  IADD3 R0, PT, PT, R20, 0x1, RZ ;  /* 0x0000000114007810 */ /* 0x000fe40007ffe0ff */
[----:B012---:R-:W-:-:S04]  /*ba30*/  MOV R3, UR6 ;  /* 0x0000000600037c02 */ /* 0x007fc80008000f00 */
[----:B------:R-:W-:-:S13]  /*ba40*/  ISETP.GE.U32.AND P0, PT, R0, R3, PT ;  /* 0x000000030000720c */ /* 0x000fda0003f06070 */
[----:B------:R-:W-:Y:S05]  /*ba50*/  @!P0 BRA `(.L_x_372) ;  /* 0xffffff54001c8947 */ /* 0x000fea000383ffff */
.L_x_23:
[----:B------:R-:W-:Y:S05]  /*ba60*/  BSYNC B1 ;  /* 0x0000000000017941 */ /* 0x000fea0003800000 */
.L_x_22:
[----:B------:R-:W-:Y:S01]  /*ba70*/  IADD3 R0, PT, PT, R34, 0x1, RZ ;  /* 0x0000000122007810 */ /* 0x000fe20007ffe0ff */
[----:B------:R-:W-:Y:S03]  /*ba80*/  BSSY B2, `(.L_x_373) ;  /* 0x0000abd000027945 */ /* 0x000fe60003800000 */
[----:B------:R-:W-:-:S13]  /*ba90*/  ISETP.GE.U32.AND P0, PT, R0, R3, PT ;  /* 0x000000030000720c */ /* 0x000fda0003f06070 */
[----:B------:R-:W-:Y:S05]  /*baa0*/  @P0 BRA `(.L_x_374) ;  /* 0x000000a800e80947 */ /* 0x000fea0003800000 */
[----:B0-----:R-:W-:-:S07]  /*bab0*/  MOV R20, R34 ;  /* 0x0000002200147202 */ /* 0x001fce0000000f00 */
.L_x_725:
[----:B------:R-:W-:Y:S01]  /*bac0*/  HFMA2 R18, -RZ, RZ, 0, 0 ;  /* 0x00000000ff127431 */ /* 0x000fe200000001ff */
[----:B------:R-:W-:Y:S01]  /*bad0*/  BSSY B1, `(.L_x_375) ;  /* 0x0000ab4000017945 */ /* 0x000fe20003800000 */
[----:B------:R-:W-:Y:S02]  /*bae0*/  IADD3 R19, PT, PT, R20, 0x2, RZ ;  /* 0x0000000214137810 */ /* 0x000fe40007ffe0ff */
[----:B------:R-:W-:-:S07]  /*baf0*/  MOV R20, R0 ;  /* 0x0000000000147202 */ /* 0x000fce0000000f00 */
.L_x_724:
[----:B------:R-:W-:Y:S01]  /*bb00*/  IADD3 R5, PT, PT, -R34, R20, RZ ;  /* 0x0000001422057210 */ /* 0x000fe20007ffe1ff */
[----:B------:R-:W-:Y:S01]  /*bb10*/  BSSY B0, `(.L_x_376) ;  /* 0x0000aaa000007945 */ /* 0x000fe20003800000 */
[----:B------:R-:W-:-:S03]  /*bb20*/  IADD3 R0, PT, PT, -R35, R18, RZ ;  /* 0x0000001223007210 */ /* 0x000fc60007ffe1ff */
[----:B------:R-:W-:-:S04]  /*bb30*/  IMAD R3, R5, R5, RZ ;  /* 0x0000000505037224 */ /* 0x000fc800078e02ff */
[----:B------:R-:W-:-:S05]  /*bb40*/  IMAD R0, R0, R0, R3 ;  /* 0x0000000000007224 */ /* 0x000fca00078e0203 */
[----:B------:R-:W-:-:S13]  /*bb50*/  ISETP.GT.U32.AND P0, PT, R0, R31, PT ;  /* 0x0000001f0000720c */ /* 0x000fda0003f04070 */
[----:B------:R-:W-:Y:S05]  /*bb60*/  @P0 BRA `(.L_x_377) ;  /* 0x000000a800900947 */ /* 0x000fea0003800000 */
[----:B------:R-:W2:Y:S02]  /*bb70*/  LDG.E.64 R2, desc[UR4][R44.64] ;  /* 0x000000042c027981 */ /* 0x000ea4000c1e1b00 */
[----:B--2---:R-:W-:-:S04]  /*bb80*/  IMAD.WIDE R2, R34, 0x8, R2 ;  /* 0x0000000822027825 */ /* 0x004fc800078e0202 */
[----:B------:R-:W-:-:S06]  /*bb90*/  IMAD.WIDE R4, R5, 0x8, R2 ;  /* 0x0000000805047825 */ /* 0x000fcc00078e0202 */
[----:B------:R-:W2:Y:S02]  /*bba0*/  LD.E.64 R4, desc[UR4][R4.64] ;  /* 0x0000000404047980 */ /* 0x000ea4000c101b00 */
[----:B--2---:R-:W-:-:S05]  /*bbb0*/  IMAD.WIDE.U32 R6, R18, 0x10, R4 ;  /* 0x0000001012067825 */ /* 0x004fca00078e0004 */
[----:B------:R-:W2:Y:S01]  /*bbc0*/  LD.E R21, desc[UR4][R6.64] ;  /* 0x0000000406157980 */ /* 0x000ea2000c101900 */
[----:B------:R-:W-:Y:S01]  /*bbd0*/  BSSY B5, `(.L_x_378) ;  /* 0x00003de000057945 */ /* 0x000fe20003800000 */
[----:B--2---:R-:W-:-:S13]  /*bbe0*/  ISETP.NE.AND P0, PT, R21, RZ, PT ;  /* 0x000000ff1500720c */ /* 0x004fda0003f05270 */
[----:B------:R-:W-:Y:S05]  /*bbf0*/  @!P0 BRA `(.L_x_379) ;  /* 0x0000003c006c8947 */ /* 0x000fea0003800000 */
[----:B------:R-:W2:Y:S04]  /*bc00*/  LD.E.64 R2, desc[UR4][R2.64] ;  /* 0x0000000402027980 */ /* 0x000ea8000c101b00 */
[----:B------:R-:W5:Y:S01]  /*bc10*/  LD.E.64 R6, desc[UR4][R6.64+0x8] ;  /* 0x0000080406067980 */ /* 0x000f62000c101b00 */
[----:B--2---:R-:W-:-:S05]  /*bc20*/  IMAD.WIDE R4, R35, 0x10, R2 ;  /* 0x0000001023047825 */ /* 0x004fca00078e0202 */
[----:B------:R0:W5:Y:S04]  /*bc30*/  LD.E R17, desc[UR4][R4.64] ;  /* 0x0000000404117980 */ /* 0x000168000c101900 */
[----:B------:R0:W5:Y:S01]  /*bc40*/  LD.E.64 R26, desc[UR4][R4.64+0x8] ;  /* 0x00000804041a7980 */ /* 0x000162000c101b00 */
[----:B------:R-:W-:-:S07]  /*bc50*/  HFMA2 R16, -RZ, RZ, 0, 0 ;  /* 0x00000000ff107431 */ /* 0x000fce00000001ff */
.L_x_506:
[----:B-----5:R-:W-:Y:S01]  /*bc60*/  ISETP.NE.AND P0, PT, R17, RZ, PT ;  /* 0x000000ff1100720c */ /* 0x020fe20003f05270 */
[----:B------:R-:W-:-:S12]  /*bc70*/  BSSY B4, `(.L_x_380) ;  /* 0x00003d0000047945 */ /* 0x000fd80003800000 */
[----:B01----:R-:W-:Y:S05]  /*bc80*/  @!P0 BRA `(.L_x_381) ;  /* 0x0000003c00388947 */ /* 0x003fea0003800000 */
[----:B------:R-:W-:-:S05]  /*bc90*/  IMAD.WIDE.U32 R2, R16, 0xc, R6 ;  /* 0x0000000c10027825 */ /* 0x000fca00078e0006 */
[----:B------:R1:W5:Y:S04]  /*bca0*/  LD.E R15, desc[UR4][R2.64] ;  /* 0x00000004020f7980 */ /* 0x000368000c101900 */
[----:B------:R1:W5:Y:S04]  /*bcb0*/  LD.E R14, desc[UR4][R2.64+0x4] ;  /* 0x00000404020e7980 */ /* 0x000368000c101900 */
[----:B------:R1:W5:Y:S01]  /*bcc0*/  LD.E R13, desc[UR4][R2.64+0x8] ;  /* 0x00000804020d7980 */ /* 0x000362000c101900 */
[----:B------:R-:W-:-:S07]  /*bcd0*/  MOV R12, RZ ;  /* 0x000000ff000c7202 */ /* 0x000fce0000000f00 */
.L_x_505:
[----:B01----:R-:W-:-:S05]  /*bce0*/  IMAD.WIDE.U32 R24, R12, 0xc, R26 ;  /* 0x0000000c0c187825 */ /* 0x003fca00078e001a */
[----:B------:R-:W1:Y:S04]  /*bcf0*/  LD.E R11, desc[UR4][R24.64+0x4] ;  /* 0x00000404180b7980 */ /* 0x000e68000c101900 */
[----:B------:R-:W2:Y:S04]  /*bd00*/  LD.E R10, desc[UR4][R24.64] ;  /* 0x00000004180a7980 */ /* 0x000ea8000c101900 */
[----:B------:R-:W3:Y:S01]  /*bd10*/  LD.E R9, desc[UR4][R24.64+0x8] ;  /* 0x0000080418097980 */ /* 0x000ee2000c101900 */
[----:B------:R-:W-:Y:S05]  /*bd20*/  YIELD ;  /* 0x0000000000007946 */ /* 0x000fea0003800000 */
[----:B------:R-:W4:Y:S01]  /*bd30*/  LDCU UR6, c[0x0][0x3ac] ;  /* 0x00007580ff0677ac */ /* 0x000f220008000800 */
[----:B------:R-:W-:Y:S01]  /*bd40*/  BSSY B3, `(.L_x_382) ;  /* 0x00003bf000037945 */ /* 0x000fe20003800000 */
[----:B-1---5:R-:W-:Y:S01]  /*bd50*/  FADD R2, -R14, R11 ;  /* 0x0000000b0e027221 */ /* 0x022fe20000000100 */
[----:B--2---:R-:W-:-:S03]  /*bd60*/  FADD R0, -R15, R10 ;  /* 0x0000000a0f007221 */ /* 0x004fc60000000100 */
[----:B------:R-:W-:Y:S01]  /*bd70*/  FMUL R3, R2, R2 ;  /* 0x0000000202037220 */ /* 0x000fe20000400000 */
[----:B---3--:R-:W-:-:S03]  /*bd80*/  FADD R2, -R13, R9 ;  /* 0x000000090d027221 */ /* 0x008fc60000000100 */
[----:B------:R-:W-:-:S04]  /*bd90*/  FFMA R3, R0, R0, R3 ;  /* 0x0000000000037223 */ /* 0x000fc80000000003 */
[----:B------:R-:W-:-:S05]  /*bda0*/  FFMA R3, R2, R2, R3 ;  /* 0x0000000202037223 */ /* 0x000fca0000000003 */
[----:B----4-:R-:W-:-:S13]  /*bdb0*/  FSETP.GTU.AND P0, PT, R3, UR6, PT ;  /* 0x0000000603007c0b */ /* 0x010fda000bf0c000 */
        /* <DEDUP_REMOVED lines=10> */
.L_x_385:
[----:B--2---:R-:W-:Y:S01]  /*be60*/  FMUL.FTZ R38, R3, R0 ;  /* 0x0000000003267220 */ /* 0x004fe20000410000 */
[----:B------:R-:W-:-:S03]  /*be70*/  FMUL.FTZ R0, R0, 0.5 ;  /* 0x3f00000000007820 */ /* 0x000fc60000410000 */
[----:B------:R-:W-:-:S04]  /*be80*/  FFMA R3, -R38, R38, R3 ;  /* 0x0000002626037223 */ /* 0x000fc80000000103 */
[----:B------:R-:W-:-:S07]  /*be90*/  FFMA R38, R3, R0, R38 ;  /* 0x0000000003267223 */ /* 0x000fce0000000026 */
.L_x_386:
[----:B------:R-:W-:Y:S05]  /*bea0*/  BSYNC.RECONVERGENT B6 ;  /* 0x0000000000067941 */ /* 0x000fea0003800200 */
.L_x_384:
[----:B------:R-:W1:Y:S01]  /*beb0*/  LDCU UR6, c[0x0][0x3b4] ;  /* 0x00007680ff0677ac */ /* 0x000e620008000800 */
[----:B0-----:R-:W0:Y:S01]  /*bec0*/  LDC.64 R4, c[0x0][0x398] ;  /* 0x0000e600ff047b82 */ /* 0x001e220000000a00 */
[----:B------:R-:W-:Y:S01]  /*bed0*/  IADD3 R2, PT, PT, R12, 0x1, RZ ;  /* 0x000000010c027810 */ /* 0x000fe20007ffe0ff */
[----:B------:R-:W-:Y:S03]  /*bee0*/  BSSY B7, `(.L_x_387) ;  /* 0x00001d4000077945 */ /* 0x000fe60003800000 */
[----:B------:R-:W-:Y:S01]  /*bef0*/  ISETP.GE.U32.AND P0, PT, R2, R17, PT ;  /* 0x000000110200720c */ /* 0x000fe20003f06070 */
[----:B-1----:R-:W-:-:S04]  /*bf00*/  FMUL R38, R38, UR6 ;  /* 0x0000000626267c20 */ /* 0x002fc80008400000 */
[----:B------:R-:W0:Y:S02]  /*bf10*/  F2I.TRUNC.NTZ R3, R38 ;  /* 0x0000002600037305 */ /* 0x000e24000020f100 */
[----:B0-----:R-:W-:-:S06]  /*bf20*/  IMAD.WIDE R4, R3, 0x8, R4 ;  /* 0x0000000803047825 */ /* 0x001fcc00078e0204 */
[----:B------:R-:W-:Y:S05]  /*bf30*/  @P0 BRA `(.L_x_388) ;  /* 0x0000001c00380947 */ /* 0x000fea0003800000 */
[----:B------:R-:W-:Y:S01]  /*bf40*/  LOP3.LUT R0, RZ, R12, RZ, 0x33, !PT ;  /* 0x0000000cff007212 */ /* 0x000fe200078e33ff */
[----:B------:R-:W-:Y:S03]  /*bf50*/  BSSY.RECONVERGENT B6, `(.L_x_389) ;  /* 0x00000c8000067945 */ /* 0x000fe60003800200 */
[----:B------:R-:W-:-:S04]  /*bf60*/  IADD3 R0, PT, PT, R17, R0, RZ ;  /* 0x0000000011007210 */ /* 0x000fc80007ffe0ff */
[----:B------:R-:W-:-:S13]  /*bf70*/  LOP3.LUT P0, R3, R0, 0x3, RZ, 0xc0, !PT ;  /* 0x0000000300037812 */ /* 0x000fda000780c0ff */
[----:B------:R-:W-:Y:S05]  /*bf80*/  @!P0 BRA `(.L_x_390) ;  /* 0x0000000c00108947 */ /* 0x000fea0003800000 */
[----:B------:R-:W2:Y:S01]  /*bf90*/  LD.E R2, desc[UR4][R24.64+0x10] ;  /* 0x0000100418027980 */ /* 0x000ea2000c101900 */
        /* <DEDUP_REMOVED lines=21> */
.L_x_394:
[----:B-1----:R-:W-:Y:S01]  /*c0f0*/  FMUL.FTZ R38, R23, R0 ;  /* 0x0000000017267220 */ /* 0x002fe20000410000 */
[----:B------:R-:W-:-:S03]  /*c100*/  FMUL.FTZ R0, R0, 0.5 ;  /* 0x3f00000000007820 */ /* 0x000fc60000410000 */
[----:B------:R-:W-:-:S04]  /*c110*/  FFMA R23, -R38, R38, R23 ;  /* 0x0000002626177223 */ /* 0x000fc80000000117 */
[----:B------:R-:W-:-:S07]  /*c120*/  FFMA R38, R23, R0, R38 ;  /* 0x0000000017267223 */ /* 0x000fce0000000026 */
.L_x_395:
[----:B------:R-:W-:Y:S05]  /*c130*/  BSYNC.RECONVERGENT B9 ;  /* 0x0000000000097941 */ /* 0x000fea0003800200 */
.L_x_393:
        /* <DEDUP_REMOVED lines=21> */
.L_x_397:
[----:B------:R-:W-:Y:S01]  /*c290*/  FMUL.FTZ R38, R23, R8 ;  /* 0x0000000817267220 */ /* 0x000fe20000410000 */
[----:B------:R-:W-:-:S03]  /*c2a0*/  FMUL.FTZ R0, R8, 0.5 ;  /* 0x3f00000008007820 */ /* 0x000fc60000410000 */
[----:B------:R-:W-:-:S04]  /*c2b0*/  FFMA R23, -R38, R38, R23 ;  /* 0x0000002626177223 */ /* 0x000fc80000000117 */
[----:B------:R-:W-:-:S07]  /*c2c0*/  FFMA R38, R23, R0, R38 ;  /* 0x0000000017267223 */ /* 0x000fce0000000026 */
.L_x_398:
[----:B------:R-:W-:Y:S05]  /*c2d0*/  BSYNC.RECONVERGENT B9 ;  /* 0x0000000000097941 */ /* 0x000fea0003800200 */
.L_x_396:
        /* <DEDUP_REMOVED lines=9> */
.L_x_392:
[----:B------:R-:W-:Y:S05]  /*c370*/  BSYNC.RECONVERGENT B8 ;  /* 0x0000000000087941 */ /* 0x000fea0003800200 */
.L_x_391:
[----:B------:R-:W-:Y:S02]  /*c380*/  ISETP.NE.AND P0, PT, R3, 0x1, PT ;  /* 0x000000010300780c */ /* 0x000fe40003f05270 */
[----:B------:R-:W-:-:S11]  /*c390*/  IADD3 R2, PT, PT, R12, 0x2, RZ ;  /* 0x000000020c027810 */ /* 0x000fd60007ffe0ff */
[----:B------:R-:W-:Y:S05]  /*c3a0*/  @!P0 BRA `(.L_x_390) ;  /* 0x0000000800088947 */ /* 0x000fea0003800000 */
[----:B------:R-:W2:Y:S01]  /*c3b0*/  LD.E R2, desc[UR4][R24.64+0x1c] ;  /* 0x00001c0418027980 */ /* 0x000ea2000c101900 */
[----:B------:R-:W1:Y:S03]  /*c3c0*/  LDCU UR6, c[0x0][0x3ac] ;  /* 0x00007580ff0677ac */ /* 0x000e660008000800 */
[----:B------:R-:W3:Y:S04]  /*c3d0*/  LD.E R8, desc[UR4][R24.64+0x18] ;  /* 0x0000180418087980 */ /* 0x000ee8000c101900 */
[----:B0-----:R-:W4:Y:S01]  /*c3e0*/  LD.E R22, desc[UR4][R24.64+0x20] ;  /* 0x0000200418167980 */ /* 0x001f22000c101900 */
        /* <DEDUP_REMOVED lines=18> */
.L_x_402:
[----:B-1----:R-:W-:Y:S01]  /*c510*/  FMUL.FTZ R38, R23, R0 ;  /* 0x0000000017267220 */ /* 0x002fe20000410000 */
[----:B------:R-:W-:-:S03]  /*c520*/  FMUL.FTZ R0, R0, 0.5 ;  /* 0x3f00000000007820 */ /* 0x000fc60000410000 */
[----:B------:R-:W-:-:S04]  /*c530*/  FFMA R23, -R38, R38, R23 ;  /* 0x0000002626177223 */ /* 0x000fc80000000117 */
[----:B------:R-:W-:-:S07]  /*c540*/  FFMA R38, R23, R0, R38 ;  /* 0x0000000017267223 */ /* 0x000fce0000000026 */
.L_x_403:
[----:B------:R-:W-:Y:S05]  /*c550*/  BSYNC.RECONVERGENT B9 ;  /* 0x0000000000097941 */ /* 0x000fea0003800200 */
.L_x_401:
        /* <DEDUP_REMOVED lines=21> */
.L_x_405:
[----:B------:R-:W-:Y:S01]  /*c6b0*/  FMUL.FTZ R38, R23, R8 ;  /* 0x0000000817267220 */ /* 0x000fe20000410000 */
[----:B------:R-:W-:-:S03]  /*c6c0*/  FMUL.FTZ R0, R8, 0.5 ;  /* 0x3f00000008007820 */ /* 0x000fc60000410000 */
[----:B------:R-:W-:-:S04]  /*c6d0*/  FFMA R23, -R38, R38, R23 ;  /* 0x0000002626177223 */ /* 0x000fc80000000117 */
[----:B------:R-:W-:-:S07]  /*c6e0*/  FFMA R38, R23, R0, R38 ;  /* 0x0000000017267223 */ /* 0x000fce0000000026 */
.L_x_406:
[----:B------:R-:W-:Y:S05]  /*c6f0*/  BSYNC.RECONVERGENT B9 ;  /* 0x0000000000097941 */ /* 0x000fea0003800200 */
.L_x_404:
        /* <DEDUP_REMOVED lines=9> */
.L_x_400:
[----:B------:R-:W-:Y:S05]  /*c790*/  BSYNC.RECONVERGENT B8 ;  /* 0x0000000000087941 */ /* 0x000fea0003800200 */
.L_x_399:
[----:B------:R-:W-:Y:S02]  /*c7a0*/  ISETP.NE.AND P0, PT, R3, 0x2, PT ;  /* 0x000000020300780c */ /* 0x000fe40003f05270 */
[----:B------:R-:W-:-:S11]  /*c7b0*/  IADD3 R2, PT, PT, R12, 0x3, RZ ;  /* 0x000000030c027810 */ /* 0x000fd60007ffe0ff */
[----:B------:R-:W-:Y:S05]  /*c7c0*/  @!P0 BRA `(.L_x_390) ;  /* 0x0000000400008947 */ /* 0x000fea0003800000 */
[----:B------:R-:W0:Y:S01]  /*c7d0*/  LD.E R3, desc[UR4][R24.64+0x28] ;  /* 0x0000280418037980 */ /* 0x000e22000c101900 */
[----:B------:R-:W1:Y:S03]  /*c7e0*/  LDCU UR6, c[0x0][0x3ac] ;  /* 0x00007580ff0677ac */ /* 0x000e660008000800 */
[----:B------:R-:W2:Y:S04]  /*c7f0*/  LD.E R2, desc[UR4][R24.64+0x24] ;  /* 0x0000240418027980 */ /* 0x000ea8000c101900 */
[----:B------:R-:W3:Y:S01]  /*c800*/  LD.E R8, desc[UR4][R24.64+0x2c] ;  /* 0x00002c0418087980 */ /* 0x000ee2000c101900 */
[----:B------:R-:W-:Y:S01]  /*c810*/  BSSY.RECONVERGENT B8, `(.L_x_407) ;  /* 0x000003a000087945 */ /* 0x000fe20003800200 */
[----:B0-----:R-:W-:Y:S01]  /*c820*/  FADD R22, -R14, R3 ;  /* 0x000000030e167221 */ /* 0x001fe20000000100 */
[----:B--2---:R-:W-:-:S03]  /*c830*/  FADD R0, -R15, R2 ;  /* 0x000000020f007221 */ /* 0x004fc60000000100 */
[----:B------:R-:W-:Y:S01]  /*c840*/  FMUL R23, R22, R22 ;  /* 0x0000001616177220 */ /* 0x000fe20000400000 */
[----:B---3--:R-:W-:-:S03]  /*c850*/  FADD R22, -R13, R8 ;  /* 0x000000080d167221 */ /* 0x008fc60000000100 */
        /* <DEDUP_REMOVED lines=13> */
.L_x_410:
[----:B-1----:R-:W-:Y:S01]  /*c930*/  FMUL.FTZ R38, R23, R0 ;  /* 0x0000000017267220 */ /* 0x002fe20000410000 */
[----:B------:R-:W-:-:S03]  /*c940*/  FMUL.FTZ R0, R0, 0.5 ;  /* 0x3f00000000007820 */ /* 0x000fc60000410000 */
[----:B------:R-:W-:-:S04]  /*c950*/  FFMA R23, -R38, R38, R23 ;  /* 0x0000002626177223 */ /* 0x000fc80000000117 */
[----:B------:R-:W-:-:S07]  /*c960*/  FFMA R38, R23, R0, R38 ;  /* 0x0000000017267223 */ /* 0x000fce0000000026 */
.L_x_411:
[----:B------:R-:W-:Y:S05]  /*c970*/  BSYNC.RECONVERGENT B9 ;  /* 0x0000000000097941 */ /* 0x000fea0003800200 */
.L_x_409:
        /* <DEDUP_REMOVED lines=21> */
.L_x_413:
[----:B------:R-:W-:Y:S01]  /*cad0*/  FMUL.FTZ R38, R3, R2 ;  /* 0x0000000203267220 */ /* 0x000fe20000410000 */
[----:B------:R-:W-:-:S03]  /*cae0*/  FMUL.FTZ R0, R2, 0.5 ;  /* 0x3f00000002007820 */ /* 0x000fc60000410000 */
[----:B------:R-:W-:-:S04]  /*caf0*/  FFMA R3, -R38, R38, R3 ;  /* 0x0000002626037223 */ /* 0x000fc80000000103 */
[----:B------:R-:W-:-:S07]  /*cb00*/  FFMA R38, R3, R0, R38 ;  /* 0x0000000003267223 */ /* 0x000fce0000000026 */
.L_x_414:
[----:B------:R-:W-:Y:S05]  /*cb10*/  BSYNC.RECONVERGENT B9 ;  /* 0x0000000000097941 */ /* 0x000fea0003800200 */
.L_x_412:
        /* <DEDUP_REMOVED lines=9> */
.L_x_408:
[----:B------:R-:W-:Y:S05]  /*cbb0*/  BSYNC.RECONVERGENT B8 ;  /* 0x0000000000087941 */ /* 0x000fea0003800200 */
.L_x_407:
[----:B0-----:R-:W-:-:S07]  /*cbc0*/  IADD3 R2, PT, PT, R12, 0x4, RZ ;  /* 0x000000040c027810 */ /* 0x001fce0007ffe0ff */
.L_x_390:
[----:B------:R-:W-:Y:S05]  /*cbd0*/  BSYNC.RECONVERGENT B6 ;  /* 0x0000000000067941 */ /* 0x000fea0003800200 */
.L_x_389:
[----:B------:R-:W-:-:S04]  /*cbe0*/  IADD3 R0, PT, PT, R17, -0x2, -R12 ;  /* 0xfffffffe11007810 */ /* 0x000fc80007ffe80c */
[----:B------:R-:W-:-:S13]  /*cbf0*/  ISETP.GE.U32.AND P0, PT, R0, 0x3, PT ;  /* 0x000000030000780c */ /* 0x000fda0003f06070 */
[----:B------:R-:W-:Y:S05]  /*cc00*/  @!P0 BRA `(.L_x_388) ;  /* 0x0000001000048947 */ /* 0x000fea0003800000 */
.L_x_447:
[----:B0-----:R-:W-:-:S05]  /*cc10*/  IMAD.WIDE.U32 R24, R2, 0xc, R26 ;  /* 0x0000000c02187825 */ /* 0x001fca00078e001a */
        /* <DEDUP_REMOVED lines=25> */
.L_x_418:
[----:B-1----:R-:W-:Y:S01]  /*cdb0*/  FMUL.FTZ R38, R23, R0 ;  /* 0x0000000017267220 */ /* 0x002fe20000410000 */
[----:B------:R-:W-:-:S03]  /*cdc0*/  FMUL.FTZ R0, R0, 0.5 ;  /* 0x3f00000000007820 */ /* 0x000fc60000410000 */
[----:B------:R-:W-:-:S04]  /*cdd0*/  FFMA R23, -R38, R38, R23 ;  /* 0x0000002626177223 */ /* 0x000fc80000000117 */
[----:B------:R-:W-:-:S07]  /*cde0*/  FFMA R38, R23, R0, R38 ;  /* 0x0000000017267223 */ /* 0x000fce0000000026 */
.L_x_419:
[----:B------:R-:W-:Y:S05]  /*cdf0*/  BSYNC.RECONVERGENT B8 ;  /* 0x0000000000087941 */ /* 0x000fea0003800200 */
.L_x_417:
        /* <DEDUP_REMOVED lines=21> */
.L_x_421:
[----:B------:R-:W-:Y:S01]  /*cf50*/  FMUL.FTZ R38, R23, R8 ;  /* 0x0000000817267220 */ /* 0x000fe20000410000 */
[----:B------:R-:W-:-:S03]  /*cf60*/  FMUL.FTZ R0, R8, 0.5 ;  /* 0x3f00000008007820 */ /* 0x000fc60000410000 */
[----:B------:R-:W-:-:S04]  /*cf70*/  FFMA R23, -R38, R38, R23 ;  /* 0x0000002626177223 */ /* 0x000fc80000000117 */
[----:B------:R-:W-:-:S07]  /*cf80*/  FFMA R38, R23, R0, R38 ;  /* 0x0000000017267223 */ /* 0x000fce0000000026 */
.L_x_422:
[----:B------:R-:W-:Y:S05]  /*cf90*/  BSYNC.RECONVERGENT B8 ;  /* 0x0000000000087941 */ /* 0x000fea0003800200 */
.L_x_420:
        /* <DEDUP_REMOVED lines=9> */
.L_x_416:
[----:B------:R-:W-:Y:S05]  /*d030*/  BSYNC.RECONVERGENT B6 ;  /* 0x0000000000067941 */ /* 0x000fea0003800200 */
.L_x_415:
        /* <DEDUP_REMOVED lines=22> */
.L_x_426:
[----:B-1----:R-:W-:Y:S01]  /*d1a0*/  FMUL.FTZ R38, R23, R0 ;  /* 0x0000000017267220 */ /* 0x002fe20000410000 */
[----:B------:R-:W-:-:S03]  /*d1b0*/  FMUL.FTZ R0, R0, 0.5 ;  /* 0x3f00000000007820 */ /* 0x000fc60000410000 */
[----:B------:R-:W-:-:S04]  /*d1c0*/  FFMA R23, -R38, R38, R23 ;  /* 0x0000002626177223 */ /* 0x000fc80000000117 */
[----:B------:R-:W-:-:S07]  /*d1d0*/  FFMA R38, R23, R0, R38 ;  /* 0x0000000017267223 */ /* 0x000fce0000000026 */
.L_x_427:
[----:B------:R-:W-:Y:S05]  /*d1e0*/  BSYNC.RECONVERGENT B8 ;  /* 0x0000000000087941 */ /* 0x000fea0003800200 */
.L_x_425:
        /* <DEDUP_REMOVED lines=21> */
.L_x_429:
[----:B------:R-:W-:Y:S01]  /*d340*/  FMUL.FTZ R38, R23, R8 ;  /* 0x0000000817267220 */ /* 0x000fe20000410000 */
[----:B------:R-:W-:-:S03]  /*d350*/  FMUL.FTZ R0, R8, 0.5 ;  /* 0x3f00000008007820 */ /* 0x000fc60000410000 */
[----:B------:R-:W-:-:S04]  /*d360*/  FFMA R23, -R38, R38, R23 ;  /* 0x0000002626177223 */ /* 0x000fc80000000117 */
[----:B------:R-:W-:-:S07]  /*d370*/  FFMA R38, R23, R0, R38 ;  /* 0x0000000017267223 */ /* 0x000fce0000000026 */
.L_x_430:
[----:B------:R-:W-:Y:S05]  /*d380*/  BSYNC.RECONVERGENT B8 ;  /* 0x0000000000087941 */ /* 0x000fea0003800200 */
.L_x_428:
        /* <DEDUP_REMOVED lines=9> */
.L_x_424:
[----:B------:R-:W-:Y:S05]  /*d420*/  BSYNC.RECONVERGENT B6 ;  /* 0x0000000000067941 */ /* 0x000fea0003800200 */
.L_x_423:
        /* <DEDUP_REMOVED lines=22> */
.L_x_434:
[----:B-1----:R-:W-:Y:S01]  /*d590*/  FMUL.FTZ R38, R23, R0 ;  /* 0x0000000017267220 */ /* 0x002fe20000410000 */
[----:B------:R-:W-:-:S03]  /*d5a0*/  FMUL.FTZ R0, R0, 0.5 ;  /* 0x3f00000000007820 */ /* 0x000fc60000410000 */
[----:B------:R-:W-:-:S04]  /*d5b0*/  FFMA R23, -R38, R38, R23 ;  /* 0x0000002626177223 */ /* 0x000fc80000000117 */
[----:B------:R-:W-:-:S07]  /*d5c0*/  FFMA R38, R23, R0, R38 ;  /* 0x0000000017267223 */ /* 0x000fce0000000026 */
.L_x_435:
[----:B------:R-:W-:Y:S05]  /*d5d0*/  BSYNC.RECONVERGENT B8 ;  /* 0x0000000000087941 */ /* 0x000fea0003800200 */
.L_x_433:
        /* <DEDUP_REMOVED lines=21> */
.L_x_437:
[----:B------:R-:W-:Y:S01]  /*d730*/  FMUL.FTZ R38, R23, R8 ;  /* 0x0000000817267220 */ /* 0x000fe20000410000 */
[----:B------:R-:W-:-:S03]  /*d740*/  FMUL.FTZ R0, R8, 0.5 ;  /* 0x3f00000008007820 */ /* 0x000fc60000410000 */
[----:B------:R-:W-:-:S04]  /*d750*/  FFMA R23, -R38, R38, R23 ;  /* 0x0000002626177223 */ /* 0x000fc80000000117 */
[----:B------:R-:W-:-:S07]  /*d760*/  FFMA R38, R23, R0, R38 ;  /* 0x0000000017267223 */ /* 0x000fce0000000026 */
.L_x_438:
[----:B------:R-:W-:Y:S05]  /*d770*/  BSYNC.RECONVERGENT B8 ;  /* 0x0000000000087941 */ /* 0x000fea0003800200 */
.L_x_436:
        /* <DEDUP_REMOVED lines=9> */
.L_x_432:
[----:B------:R-:W-:Y:S05]  /*d810*/  BSYNC.RECONVERGENT B6 ;  /* 0x0000000000067941 */ /* 0x000fea0003800200 */
.L_x_431:
        /* <DEDUP_REMOVED lines=22> */
.L_x_442:
[----:B-1----:R-:W-:Y:S01]  /*d980*/  FMUL.FTZ R38, R23, R0 ;  /* 0x0000000017267220 */ /* 0x002fe20000410000 */
[----:B------:R-:W-:-:S03]  /*d990*/  FMUL.FTZ R0, R0, 0.5 ;  /* 0x3f00000000007820 */ /* 0x000fc60000410000 */
[----:B------:R-:W-:-:S04]  /*d9a0*/  FFMA R23, -R38, R38, R23 ;  /* 0x0000002626177223 */ /* 0x000fc80000000117 */
[----:B------:R-:W-:-:S07]  /*d9b0*/  FFMA R38, R23, R0, R38 ;  /* 0x0000000017267223 */ /* 0x000fce0000000026 */
.L_x_443:
[----:B------:R-:W-:Y:S05]  /*d9c0*/  BSYNC.RECONVERGENT B8 ;  /* 0x0000000000087941 */ /* 0x000fea0003800200 */
.L_x_441:
        /* <DEDUP_REMOVED lines=21> */
.L_x_445:
[----:B------:R-:W-:Y:S01]  /*db20*/  FMUL.FTZ R38, R23, R8 ;  /* 0x0000000817267220 */ /* 0x000fe20000410000 */
[----:B------:R-:W-:-:S03]  /*db30*/  FMUL.FTZ R0, R8, 0.5 ;  /* 0x3f00000008007820 */ /* 0x000fc60000410000 */
[----:B------:R-:W-:-:S04]  /*db40*/  FFMA R23, -R38, R38, R23 ;  /* 0x0000002626177223 */ /* 0x000fc80000000117 */
[----:B------:R-:W-:-:S07]  /*db50*/  FFMA R38, R23, R0, R38 ;  /* 0x0000000017267223 */ /* 0x000fce0000000026 */
.L_x_446:
[----:B------:R-:W-:Y:S05]  /*db60*/  BSYNC.RECONVERGENT B8 ;  /* 0x0000000000087941 */ /* 0x000fea0003800200 */
.L_x_444:
        /* <DEDUP_REMOVED lines=9> */
.L_x_440:
[----:B------:R-:W-:Y:S05]  /*dc00*/  BSYNC.RECONVERGENT B6 ;  /* 0x0000000000067941 */ /* 0x000fea0003800200 */
.L_x_439:
[----:B------:R-:W-:Y:S05]  /*dc10*/  @P1 BRA `(.L_x_447) ;  /* 0xffffffec00fc1947 */ /* 0x000fea000383ffff */
.L_x_388:
[----:B------:R-:W-:Y:S05]  /*dc20*/  BSYNC B7 ;  /* 0x0000000000077941 */ /* 0x000fea0003800000 */
.L_x_387:
[----:B------:R-:W-:-:S04]  /*dc30*/  IADD3 R8, PT, PT, R16, 0x1, RZ ;  /* 0x0000000110087810 */ /* 0x000fc80007ffe0ff */
[----:B------:R-:W-:-:S13]  /*dc40*/  ISETP.GE.U32.AND P0, PT, R8, R21, PT ;  /* 0x000000150800720c */ /* 0x000fda0003f06070 */
[----:B------:R-:W-:Y:S05]  /*dc50*/  @P0 BRA `(.L_x_383) ;  /* 0x0000001c00340947 */ /* 0x000fea0003800000 */
[----:B------:R-:W-:Y:S01]  /*dc60*/  LOP3.LUT R0, RZ, R16, RZ, 0x33, !PT ;  /* 0x00000010ff007212 */ /* 0x000fe200078e33ff */
[----:B------:R-:W-:Y:S03]  /*dc70*/  BSSY.RECONVERGENT B6, `(.L_x_448) ;  /* 0x00000c7000067945 */ /* 0x000fe60003800200 */
[----:B------:R-:W-:-:S04]  /*dc80*/  IADD3 R0, PT, PT, R21, R0, RZ ;  /* 0x0000000015007210 */ /* 0x000fc80007ffe0ff */
[----:B------:R-:W-:-:S13]  /*dc90*/  LOP3.LUT P0, R2, R0, 0x3, RZ, 0xc0, !PT ;  /* 0x0000000300027812 */ /* 0x000fda000780c0ff */
[----:B------:R-:W-:Y:S05]  /*dca0*/  @!P0 BRA `(.L_x_449) ;  /* 0x0000000c000c8947 */ /* 0x000fea0003800000 */
[----:B0-----:R-:W-:Y:S01]  /*dcb0*/  IMAD.WIDE.U32 R24, R16, 0xc, R6 ;  /* 0x0000000c10187825 */ /* 0x001fe200078e0006 */
        /* <DEDUP_REMOVED lines=22> */
.L_x_453:
[----:B-1----:R-:W-:Y:S01]  /*de20*/  FMUL.FTZ R38, R23, R0 ;  /* 0x0000000017267220 */ /* 0x002fe20000410000 */
[----:B------:R-:W-:-:S03]  /*de30*/  FMUL.FTZ R0, R0, 0.5 ;  /* 0x3f00000000007820 */ /* 0x000fc60000410000 */
[----:B------:R-:W-:-:S04]  /*de40*/  FFMA R23, -R38, R38, R23 ;  /* 0x0000002626177223 */ /* 0x000fc80000000117 */
[----:B------:R-:W-:-:S07]  /*de50*/  FFMA R38, R23, R0, R38 ;  /* 0x0000000017267223 */ /* 0x000fce0000000026 */
.L_x_454:
[----:B------:R-:W-:Y:S05]  /*de60*/  BSYNC.RECONVERGENT B8 ;  /* 0x0000000000087941 */ /* 0x000fea0003800200 */
.L_x_452:
        /* <DEDUP_REMOVED lines=21> */
.L_x_456:
[----:B------:R-:W-:Y:S01]  /*dfc0*/  FMUL.FTZ R38, R23, R8 ;  /* 0x0000000817267220 */ /* 0x000fe20000410000 */
[----:B------:R-:W-:-:S03]  /*dfd0*/  FMUL.FTZ R0, R8, 0.5 ;  /* 0x3f00000008007820 */ /* 0x000fc60000410000 */
[----:B------:R-:W-:-:S04]  /*dfe0*/  FFMA R23, -R38, R38, R23 ;  /* 0x0000002626177223 */ /* 0x000fc80000000117 */
[----:B------:R-:W-:-:S07]  /*dff0*/  FFMA R38, R23, R0, R38 ;  /* 0x0000000017267223 */ /* 0x000fce0000000026 */
.L_x_457:
[----:B------:R-:W-:Y:S05]  /*e000*/  BSYNC.RECONVERGENT B8 ;  /* 0x0000000000087941 */ /* 0x000fea0003800200 */
.L_x_455:
        /* <DEDUP_REMOVED lines=9> */
.L_x_451:
[----:B------:R-:W-:Y:S05]  /*e0a0*/  BSYNC.RECONVERGENT B7 ;  /* 0x0000000000077941 */ /* 0x000fea0003800200 */
.L_x_450:
        /* <DEDUP_REMOVED lines=25> */
.L_x_461:
[----:B-1----:R-:W-:Y:S01]  /*e240*/  FMUL.FTZ R38, R23, R0 ;  /* 0x0000000017267220 */ /* 0x002fe20000410000 */
[----:B------:R-:W-:-:S03]  /*e250*/  FMUL.FTZ R0, R0, 0.5 ;  /* 0x3f00000000007820 */ /* 0x000fc60000410000 */
[----:B------:R-:W-:-:S04]  /*e260*/  FFMA R23, -R38, R38, R23 ;  /* 0x0000002626177223 */ /* 0x000fc80000000117 */
[----:B------:R-:W-:-:S07]  /*e270*/  FFMA R38, R23, R0, R38 ;  /* 0x0000000017267223 */ /* 0x000fce0000000026 */
.L_x_462:
[----:B------:R-:W-:Y:S05]  /*e280*/  BSYNC.RECONVERGENT B8 ;  /* 0x0000000000087941 */ /* 0x000fea0003800200 */
.L_x_460:
        /* <DEDUP_REMOVED lines=21> */
.L_x_464:
[----:B------:R-:W-:Y:S01]  /*e3e0*/  FMUL.FTZ R38, R23, R8 ;  /* 0x0000000817267220 */ /* 0x000fe20000410000 */
[----:B------:R-:W-:-:S03]  /*e3f0*/  FMUL.FTZ R0, R8, 0.5 ;  /* 0x3f00000008007820 */ /* 0x000fc60000410000 */
[----:B------:R-:W-:-:S04]  /*e400*/  FFMA R23, -R38, R38, R23 ;  /* 0x0000002626177223 */ /* 0x000fc80000000117 */
[----:B------:R-:W-:-:S07]  /*e410*/  FFMA R38, R23, R0, R38 ;  /* 0x0000000017267223 */ /* 0x000fce0000000026 */
.L_x_465:
[----:B------:R-:W-:Y:S05]  /*e420*/  BSYNC.RECONVERGENT B8 ;  /* 0x0000000000087941 */ /* 0x000fea0003800200 */
.L_x_463:
        /* <DEDUP_REMOVED lines=9> */
.L_x_459:
[----:B------:R-:W-:Y:S05]  /*e4c0*/  BSYNC.RECONVERGENT B7 ;  /* 0x0000000000077941 */ /* 0x000fea0003800200 */
.L_x_458:
[----:B------:R-:W-:Y:S02]  /*e4d0*/  ISETP.NE.AND P0, PT, R2, 0x2, PT ;  /* 0x000000020200780c */ /* 0x000fe40003f05270 */
[----:B------:R-:W-:-:S11]  /*e4e0*/  IADD3 R8, PT, PT, R16, 0x3, RZ ;  /* 0x0000000310087810 */ /* 0x000fd60007ffe0ff */
[----:B------:R-:W-:Y:S05]  /*e4f0*/  @!P0 BRA `(.L_x_449) ;  /* 0x0000000000f88947 */ /* 0x000fea0003800000 */
[----:B------:R-:W2:Y:S01]  /*e500*/  LD.E R2, desc[UR4][R24.64+0x28] ;  /* 0x0000280418027980 */ /* 0x000ea2000c101900 */
[----:B------:R-:W1:Y:S03]  /*e510*/  LDCU UR6, c[0x0][0x3ac] ;  /* 0x00007580ff0677ac */ /* 0x000e660008000800 */
[----:B------:R-:W3:Y:S04]  /*e520*/  LD.E R3, desc[UR4][R24.64+0x24] ;  /* 0x0000240418037980 */ /* 0x000ee8000c101900 */
[----:B0-----:R-:W4:Y:S01]  /*e530*/  LD.E R22, desc[UR4][R24.64+0x2c] ;  /* 0x00002c0418167980 */ /* 0x001f22000c101900 */
[----:B--2---:R-:W-:Y:S01]  /*e540*/  FADD R8, -R14, R2 ;  /* 0x000000020e087221 */ /* 0x004fe20000000100 */
[----:B---3--:R-:W-:-:S03]  /*e550*/  FADD R0, -R15, R3 ;  /* 0x000000030f007221 */ /* 0x008fc60000000100 */
[----:B------:R-:W-:Y:S01]  /*e560*/  FMUL R23, R8, R8 ;  /* 0x0000000808177220 */ /* 0x000fe20000400000 */
[----:B----4-:R-:W-:-:S03]  /*e570*/  FADD R8, -R13, R22 ;  /* 0x000000160d087221 */ /* 0x010fc60000000100 */
[----:B------:R-:W-:-:S04]  /*e580*/  FFMA R23, R0, R0, R23 ;  /* 0x0000000000177223 */ /* 0x000fc80000000017 */
[----:B------:R-:W-:Y:S01]  /*e590*/  FFMA R23, R8, R8, R23 ;  /* 0x0000000808177223 */ /* 0x000fe20000000017 */
[----:B------:R-:W-:-:S04]  /*e5a0*/  IADD3 R8, PT, PT, R16, 0x4, RZ ;  /* 0x0000000410087810 */ /* 0x000fc80007ffe0ff */
        /* <DEDUP_REMOVED lines=11> */
.L_x_467:
[----:B-1----:R-:W-:Y:S01]  /*e660*/  FMUL.FTZ R38, R23, R0 ;  /* 0x0000000017267220 */ /* 0x002fe20000410000 */
[----:B------:R-:W-:-:S03]  /*e670*/  FMUL.FTZ R0, R0, 0.5 ;  /* 0x3f00000000007820 */ /* 0x000fc60000410000 */
[----:B------:R-:W-:-:S04]  /*e680*/  FFMA R23, -R38, R38, R23 ;  /* 0x0000002626177223 */ /* 0x000fc80000000117 */
[----:B------:R-:W-:-:S07]  /*e690*/  FFMA R38, R23, R0, R38 ;  /* 0x0000000017267223 */ /* 0x000fce0000000026 */
.L_x_468:
[----:B------:R-:W-:Y:S05]  /*e6a0*/  BSYNC.RECONVERGENT B7 ;  /* 0x0000000000077941 */ /* 0x000fea0003800200 */
.L_x_466:
        /* <DEDUP_REMOVED lines=21> */
.L_x_470:
[----:B------:R-:W-:Y:S01]  /*e800*/  FMUL.FTZ R38, R3, R2 ;  /* 0x0000000203267220 */ /* 0x000fe20000410000 */
[----:B------:R-:W-:-:S03]  /*e810*/  FMUL.FTZ R0, R2, 0.5 ;  /* 0x3f00000002007820 */ /* 0x000fc60000410000 */
[----:B------:R-:W-:-:S04]  /*e820*/  FFMA R3, -R38, R38, R3 ;  /* 0x0000002626037223 */ /* 0x000fc80000000103 */
[----:B------:R-:W-:-:S07]  /*e830*/  FFMA R38, R3, R0, R38 ;  /* 0x0000000003267223 */ /* 0x000fce0000000026 */
.L_x_471:
[----:B------:R-:W-:Y:S05]  /*e840*/  BSYNC.RECONVERGENT B7 ;  /* 0x0000000000077941 */ /* 0x000fea0003800200 */
.L_x_469:
        /* <DEDUP_REMOVED lines=9> */
.L_x_449:
[----:B------:R-:W-:Y:S05]  /*e8e0*/  BSYNC.RECONVERGENT B6 ;  /* 0x0000000000067941 */ /* 0x000fea0003800200 */
.L_x_448:
[----:B------:R-:W-:-:S04]  /*e8f0*/  IADD3 R0, PT, PT, R21, -0x2, -R16 ;  /* 0xfffffffe15007810 */ /* 0x000fc80007ffe810 */
[----:B------:R-:W-:-:S13]  /*e900*/  ISETP.GE.U32.AND P0, PT, R0, 0x3, PT ;  /* 0x000000030000780c */ /* 0x000fda0003f06070 */
[----:B------:R-:W-:Y:S05]  /*e910*/  @!P0 BRA `(.L_x_383) ;  /* 0x0000001000048947 */ /* 0x000fea0003800000 */
.L_x_504:
[----:B01----:R-:W-:-:S05]  /*e920*/  IMAD.WIDE.U32 R2, R8, 0xc, R6 ;  /* 0x0000000c08027825 */ /* 0x003fca00078e0006 */
[----:B0-----:R-:W2:Y:S04]  /*e930*/  LD.E R22, desc[UR4][R2.64+0x4] ;  /* 0x0000040402167980 */ /* 0x001ea8000c101900 */
[----:B------:R-:W3:Y:S04]  /*e940*/  LD.E R23, desc[UR4][R2.64] ;  /* 0x0000000402177980 */ /* 0x000ee8000c101900 */
        /* <DEDUP_REMOVED lines=23> */
.L_x_475:
[----:B-1----:R-:W-:Y:S01]  /*eac0*/  FMUL.FTZ R38, R25, R0 ;  /* 0x0000000019267220 */ /* 0x002fe20000410000 */
[----:B------:R-:W-:-:S03]  /*ead0*/  FMUL.FTZ R0, R0, 0.5 ;  /* 0x3f00000000007820 */ /* 0x000fc60000410000 */
[----:B------:R-:W-:-:S04]  /*eae0*/  FFMA R25, -R38, R38, R25 ;  /* 0x0000002626197223 */ /* 0x000fc80000000119 */
[----:B------:R-:W-:-:S07]  /*eaf0*/  FFMA R38, R25, R0, R38 ;  /* 0x0000000019267223 */ /* 0x000fce0000000026 */
.L_x_476:
[----:B------:R-:W-:Y:S05]  /*eb00*/  BSYNC.RECONVERGENT B7 ;  /* 0x0000000000077941 */ /* 0x000fea0003800200 */
.L_x_474:
        /* <DEDUP_REMOVED lines=21> */
.L_x_478:
[----:B------:R-:W-:Y:S01]  /*ec60*/  FMUL.FTZ R38, R23, R24 ;  /* 0x0000001817267220 */ /* 0x000fe20000410000 */
[----:B------:R-:W-:-:S03]  /*ec70*/  FMUL.FTZ R0, R24, 0.5 ;  /* 0x3f00000018007820 */ /* 0x000fc60000410000 */
[----:B------:R-:W-:-:S04]  /*ec80*/  FFMA R23, -R38, R38, R23 ;  /* 0x0000002626177223 */ /* 0x000fc80000000117 */
[----:B------:R-:W-:-:S07]  /*ec90*/  FFMA R38, R23, R0, R38 ;  /* 0x0000000017267223 */ /* 0x000fce0000000026 */
.L_x_479:
[----:B------:R-:W-:Y:S05]  /*eca0*/  BSYNC.RECONVERGENT B7 ;  /* 0x0000000000077941 */ /* 0x000fea0003800200 */
.L_x_477:
        /* <DEDUP_REMOVED lines=9> */
.L_x_473:
[----:B------:R-:W-:Y:S05]  /*ed40*/  BSYNC.RECONVERGENT B6 ;  /* 0x0000000000067941 */ /* 0x000fea0003800200 */
.L_x_472:
        /* <DEDUP_REMOVED lines=22> */
.L_x_483:
[----:B-1----:R-:W-:Y:S01]  /*eeb0*/  FMUL.FTZ R38, R25, R0 ;  /* 0x0000000019267220 */ /* 0x002fe20000410000 */
[----:B------:R-:W-:-:S03]  /*eec0*/  FMUL.FTZ R0, R0, 0.5 ;  /* 0x3f00000000007820 */ /* 0x000fc60000410000 */
[----:B------:R-:W-:-:S04]  /*eed0*/  FFMA R25, -R38, R38, R25 ;  /* 0x0000002626197223 */ /* 0x000fc80000000119 */
[----:B------:R-:W-:-:S07]  /*eee0*/  FFMA R38, R25, R0, R38 ;  /* 0x0000000019267223 */ /* 0x000fce0000000026 */
.L_x_484:
[----:B------:R-:W-:Y:S05]  /*eef0*/  BSYNC.RECONVERGENT B7 ;  /* 0x0000000000077941 */ /* 0x000fea0003800200 */
.L_x_482:
        /* <DEDUP_REMOVED lines=21> */
.L_x_486:
[----:B------:R-:W-:Y:S01]  /*f050*/  FMUL.FTZ R38, R23, R24 ;  /* 0x0000001817267220 */ /* 0x000fe20000410000 */
[----:B------:R-:W-:-:S03]  /*f060*/  FMUL.FTZ R0, R24, 0.5 ;  /* 0x3f00000018007820 */ /* 0x000fc60000410000 */
[----:B------:R-:W-:-:S04]  /*f070*/  FFMA R23, -R38, R38, R23 ;  /* 0x0000002626177223 */ /* 0x000fc80000000117 */
[----:B------:R-:W-:-:S07]  /*f080*/  FFMA R38, R23, R0, R38 ;  /* 0x0000000017267223 */ /* 0x000fce0000000026 */
.L_x_487:
[----:B------:R-:W-:Y:S05]  /*f090*/  BSYNC.RECONVERGENT B7 ;  /* 0x0000000000077941 */ /* 0x000fea0003800200 */
.L_x_485:
        /* <DEDUP_REMOVED lines=9> */
.L_x_481:
[----:B------:R-:W-:Y:S05]  /*f130*/  BSYNC.RECONVERGENT B6 ;  /* 0x0000000000067941 */ /* 0x000fea0003800200 */
.L_x_480:
        /* <DEDUP_REMOVED lines=22> */
.L_x_491:
[----:B-1----:R-:W-:Y:S01]  /*f2a0*/  FMUL.FTZ R38, R25, R0 ;  /* 0x0000000019267220 */ /* 0x002fe20000410000 */
[----:B------:R-:W-:-:S03]  /*f2b0*/  FMUL.FTZ R0, R0, 0.5 ;  /* 0x3f00000000007820 */ /* 0x000fc60000410000 */
[----:B------:R-:W-:-:S04]  /*f2c0*/  FFMA R25, -R38, R38, R25 ;  /* 0x0000002626197223 */ /* 0x000fc80000000119 */
[----:B------:R-:W-:-:S07]  /*f2d0*/  FFMA R38, R25, R0, R38 ;  /* 0x0000000019267223 */ /* 0x000fce0000000026 */
.L_x_492:
[----:B------:R-:W-:Y:S05]  /*f2e0*/  BSYNC.RECONVERGENT B7 ;  /* 0x0000000000077941 */ /* 0x000fea0003800200 */
.L_x_490:
        /* <DEDUP_REMOVED lines=21> */
.L_x_494:
[----:B------:R-:W-:Y:S01]  /*f440*/  FMUL.FTZ R38, R23, R24 ;  /* 0x0000001817267220 */ /* 0x000fe20000410000 */
[----:B------:R-:W-:-:S03]  /*f450*/  FMUL.FTZ R0, R24, 0.5 ;  /* 0x3f00000018007820 */ /* 0x000fc60000410000 */
[----:B------:R-:W-:-:S04]  /*f460*/  FFMA R23, -R38, R38, R23 ;  /* 0x0000002626177223 */ /* 0x000fc80000000117 */
[----:B------:R-:W-:-:S07]  /*f470*/  FFMA R38, R23, R0, R38 ;  /* 0x0000000017267223 */ /* 0x000fce0000000026 */
.L_x_495:
[----:B------:R-:W-:Y:S05]  /*f480*/  BSYNC.RECONVERGENT B7 ;  /* 0x0000000000077941 */ /* 0x000fea0003800200 */
.L_x_493:
        /* <DEDUP_REMOVED lines=9> */
.L_x_489:
[----:B------:R-:W-:Y:S05]  /*f520*/  BSYNC.RECONVERGENT B6 ;  /* 0x0000000000067941 */ /* 0x000fea0003800200 */
.L_x_488:
        /* <DEDUP_REMOVED lines=22> */
.L_x_499:
[----:B-1----:R-:W-:Y:S01]  /*f690*/  FMUL.FTZ R38, R25, R0 ;  /* 0x0000000019267220 */ /* 0x002fe20000410000 */
[----:B------:R-:W-:-:S03]  /*f6a0*/  FMUL.FTZ R0, R0, 0.5 ;  /* 0x3f00000000007820 */ /* 0x000fc60000410000 */
[----:B------:R-:W-:-:S04]  /*f6b0*/  FFMA R3, -R38, R38, R25 ;  /* 0x0000002626037223 */ /* 0x000fc80000000119 */
[----:B------:R-:W-:-:S07]  /*f6c0*/  FFMA R38, R3, R0, R38 ;  /* 0x0000000003267223 */ /* 0x000fce0000000026 */
.L_x_500:
[----:B------:R-:W-:Y:S05]  /*f6d0*/  BSYNC.RECONVERGENT B7 ;  /* 0x0000000000077941 */ /* 0x000fea0003800200 */
.L_x_498:
        /* <DEDUP_REMOVED lines=21> */
.L_x_502:
[----:B------:R-:W-:Y:S01]  /*f830*/  FMUL.FTZ R38, R3, R2 ;  /* 0x0000000203267220 */ /* 0x000fe20000410000 */
[----:B------:R-:W-:-:S03]  /*f840*/  FMUL.FTZ R0, R2, 0.5 ;  /* 0x3f00000002007820 */ /* 0x000fc60000410000 */
[----:B------:R-:W-:-:S04]  /*f850*/  FFMA R3, -R38, R38, R3 ;  /* 0x0000002626037223 */ /* 0x000fc80000000103 */
[----:B------:R-:W-:-:S07]  /*f860*/  FFMA R38, R3, R0, R38 ;  /* 0x0000000003267223 */ /* 0x000fce0000000026 */
.L_x_503:
[----:B------:R-:W-:Y:S05]  /*f870*/  BSYNC.RECONVERGENT B7 ;  /* 0x0000000000077941 */ /* 0x000fea0003800200 */
.L_x_501:
        /* <DEDUP_REMOVED lines=9> */
.L_x_497:
[----:B------:R-:W-:Y:S05]  /*f910*/  BSYNC.RECONVERGENT B6 ;  /* 0x0000000000067941 */ /* 0x000fea0003800200 */
.L_x_496:
[----:B------:R-:W-:Y:S05]  /*f920*/  @P1 BRA `(.L_x_504) ;  /* 0xffffffec00fc1947 */ /* 0x000fea000383ffff */
.L_x_383:
[----:B------:R-:W-:Y:S05]  /*f930*/  BSYNC B3 ;  /* 0x0000000000037941 */ /* 0x000fea0003800000 */
.L_x_382:
[----:B------:R-:W-:-:S04]  /*f940*/  IADD3 R12, PT, PT, R12, 0x1, RZ ;  /* 0x000000010c0c7810 */ /* 0x000fc80007ffe0ff */
[----:B------:R-:W-:-:S13]  /*f950*/  ISETP.NE.AND P0, PT, R12, R17, PT ;  /* 0x000000110c00720c */ /* 0x000fda0003f05270 */
[----:B------:R-:W-:Y:S05]  /*f960*/  @P0 BRA `(.L_x_505) ;  /* 0xffffffc000dc0947 */ /* 0x000fea000383ffff */
.L_x_381:
[----:B------:R-:W-:Y:S05]  /*f970*/  BSYNC B4 ;  /* 0x0000000000047941 */ /* 0x000fea0003800000 */
.L_x_380:
[----:B------:R-:W-:-:S04]  /*f980*/  IADD3 R16, PT, PT, R16, 0x1, RZ ;  /* 0x0000000110107810 */ /* 0x000fc80007ffe0ff */
[----:B------:R-:W-:-:S13]  /*f990*/  ISETP.NE.AND P0, PT, R16, R21, PT ;  /* 0x000000151000720c */ /* 0x000fda0003f05270 */
[----:B------:R-:W-:Y:S05]  /*f9a0*/  @P0 BRA `(.L_x_506) ;  /* 0xffffffc000ac0947 */ /* 0x000fea000383ffff */
.L_x_379:
[----:B------:R-:W-:Y:S05]  /*f9b0*/  BSYNC B5 ;  /* 0x0000000000057941 */ /* 0x000fea0003800000 */
.L_x_378:
[----:B------:R-:W2:Y:S01]  /*f9c0*/  LDCU UR6, c[0x0][0x3a8] ;  /* 0x00007500ff0677ac */ /* 0x000ea20008000800 */
[----:B------:R-:W-:Y:S01]  /*f9d0*/  IADD3 R17, PT, PT, R18, 0x1, RZ ;  /* 0x0000000112117810 */ /* 0x000fe20007ffe0ff */
[----:B------:R-:W-:Y:S01]  /*f9e0*/  BSSY B6, `(.L_x_507) ;  /* 0x0000234000067945 */ /* 0x000fe20003800000 */
[----:B--2---:R-:W-:-:S04]  /*f9f0*/  MOV R0, UR6 ;  /* 0x0000000600007c02 */ /* 0x004fc80008000f00 */
[----:B------:R-:W-:-:S13]  /*fa00*/  ISETP.GE.U32.AND P0, PT, R17, R0, PT ;  /* 0x000000001100720c */ /* 0x000fda0003f06070 */
[----:B------:R-:W-:Y:S05]  /*fa10*/  @P0 BRA `(.L_x_508) ;  /* 0x0000002000c00947 */ /* 0x000fea0003800000 */
.L_x_577:
[----:B--2---:R-:W2:Y:S01]  /*fa20*/  LDCU UR6, c[0x0][0x3a8] ;  /* 0x00007500ff0677ac */ /* 0x004ea20008000800 */
[----:B------:R-:W-:Y:S01]  /*fa30*/  IADD3 R7, PT, PT, -R34, R20, RZ ;  /* 0x0000001422077210 */ /* 0x000fe20007ffe1ff */
[----:B------:R-:W-:Y:S01]  /*fa40*/  BSSY B5, `(.L_x_509) ;  /* 0x0000228000057945 */ /* 0x000fe20003800000 */
[----:B------:R-:W-:Y:S02]  /*fa50*/  IADD3 R0, PT, PT, -R35, R17, RZ ;  /* 0x0000001123007210 */ /* 0x000fe40007ffe1ff */
[----:B01----:R-:W-:Y:S01]  /*fa60*/  IADD3 R2, PT, PT, R17, -R18, RZ ;  /* 0x8000001211027210 */ /* 0x003fe20007ffe0ff */
[----:B------:R-:W-:-:S04]  /*fa70*/  IMAD R3, R7, R7, RZ ;  /* 0x0000000707037224 */ /* 0x000fc800078e02ff */
[----:B------:R-:W-:Y:S01]  /*fa80*/  IMAD R0, R0, R0, R3 ;  /* 0x0000000000007224 */ /* 0x000fe200078e0203 */
[----:B--2---:R-:W-:-:S04]  /*fa90*/  ISETP.GE.U32.AND P0, PT, R2, UR6, PT ;  /* 0x0000000602007c0c */ /* 0x004fc8000bf06070 */
        /* <DEDUP_REMOVED lines=10> */
[----:B------:R-:W2:Y:S04]  /*fb40*/  LD.E.64 R6, desc[UR4][R6.64] ;  /* 0x0000000406067980 */ /* 0x000ea8000c101b00 */
[----:B------:R0:W5:Y:S01]  /*fb50*/  LD.E.64 R28, desc[UR4][R4.64+0x8] ;  /* 0x00000804041c7980 */ /* 0x000162000c101b00 */
[----:B--2---:R-:W-:-:S04]  /*fb60*/  IMAD.WIDE.U32 R2, R18, 0x10, R6 ;  /* 0x0000001012027825 */ /* 0x004fc800078e0006 */
[----:B------:R-:W-:Y:S01]  /*fb70*/  IMAD.WIDE.U32 R8, R17, 0x10, R6 ;  /* 0x0000001011087825 */ /* 0x000fe200078e0006 */
[----:B------:R0:W5:Y:S04]  /*fb80*/  LD.E R15, desc[UR4][R2.64] ;  /* 0x00000004020f7980 */ /* 0x000168000c101900 */
[----:B------:R0:W5:Y:S04]  /*fb90*/  LD.E.64 R26, desc[UR4][R2.64+0x8] ;  /* 0x00000804021a7980 */ /* 0x000168000c101b00 */
[----:B------:R0:W5:Y:S04]  /*fba0*/  LD.E R14, desc[UR4][R8.64] ;  /* 0x00000004080e7980 */ /* 0x000168000c101900 */
[----:B------:R0:W5:Y:S01]  /*fbb0*/  LD.E.64 R24, desc[UR4][R8.64+0x8] ;  /* 0x0000080408187980 */ /* 0x000162000c101b00 */
[----:B------:R-:W-:-:S07]  /*fbc0*/  MOV R13, RZ ;  /* 0x000000ff000d7202 */ /* 0x000fce0000000f00 */
.L_x_576:
        /* <DEDUP_REMOVED lines=10> */
[----:B------:R-:W-:-:S07]  /*fc70*/  HFMA2 R9, -RZ, RZ, 0, 0 ;  /* 0x00000000ff097431 */ /* 0x000fce00000001ff */
.L_x_575:
        /* <DEDUP_REMOVED lines=27> */
.L_x_516:
[----:B------:R-:W-:Y:S01]  /*fe30*/  FMUL.FTZ R38, R5, R0 ;  /* 0x0000000005267220 */ /* 0x000fe20000410000 */
[----:B------:R-:W-:-:S03]  /*fe40*/  FMUL.FTZ R0, R0, 0.5 ;  /* 0x3f00000000007820 */ /* 0x000fc60000410000 */
[----:B------:R-:W-:-:S04]  /*fe50*/  FFMA R3, -R38, R38, R5 ;  /* 0x0000002626037223 */ /* 0x000fc80000000105 */
[----:B------:R-:W-:-:S07]  /*fe60*/  FFMA R38, R3, R0, R38 ;  /* 0x0000000003267223 */ /* 0x000fce0000000026 */
.L_x_517:
[----:B------:R-:W-:Y:S05]  /*fe70*/  BSYNC.RECONVERGENT B7 ;  /* 0x0000000000077941 */ /* 0x000fea0003800200 */
.L_x_515:
        /* <DEDUP_REMOVED lines=10> */
.L_x_552:
        /* <DEDUP_REMOVED lines=24> */
.L_x_523:
[----:B--2---:R-:W-:Y:S01]  /*100a0*/  FMUL.FTZ R38, R37, R0 ;  /* 0x0000000025267220 */ /* 0x004fe20000410000 */
[----:B------:R-:W-:-:S03]  /*100b0*/  FMUL.FTZ R0, R0, 0.5 ;  /* 0x3f00000000007820 */ /* 0x000fc60000410000 */
[----:B------:R-:W-:-:S04]  /*100c0*/  FFMA R37, -R38, R38, R37 ;  /* 0x0000002626257223 */ /* 0x000fc80000000125 */
[----:B------:R-:W-:-:S07]  /*100d0*/  FFMA R38, R37, R0, R38 ;  /* 0x0000000025267223 */ /* 0x000fce0000000026 */
.L_x_524:
[----:B------:R-:W-:Y:S05]  /*100e0*/  BSYNC.RECONVERGENT B10 ;  /* 0x00000000000a7941 */ /* 0x000fea0003800200 */
.L_x_522:
        /* <DEDUP_REMOVED lines=21> */
.L_x_526:
[----:B------:R-:W-:Y:S01]  /*10240*/  FMUL.FTZ R38, R23, R22 ;  /* 0x0000001617267220 */ /* 0x000fe20000410000 */
[----:B------:R-:W-:-:S03]  /*10250*/  FMUL.FTZ R0, R22, 0.5 ;  /* 0x3f00000016007820 */ /* 0x000fc60000410000 */
[----:B------:R-:W-:-:S04]  /*10260*/  FFMA R23, -R38, R38, R23 ;  /* 0x0000002626177223 */ /* 0x000fc80000000117 */
[----:B------:R-:W-:-:S07]  /*10270*/  FFMA R38, R23, R0, R38 ;  /* 0x0000000017267223 */ /* 0x000fce0000000026 */
.L_x_527:
[----:B------:R-:W-:Y:S05]  /*10280*/  BSYNC.RECONVERGENT B10 ;  /* 0x00000000000a7941 */ /* 0x000fea0003800200 */
.L_x_525:
        /* <DEDUP_REMOVED lines=11> */
.L_x_521:
[----:B------:R-:W-:Y:S05]  /*10340*/  BSYNC.RECONVERGENT B9 ;  /* 0x0000000000097941 */ /* 0x000fea0003800200 */
.L_x_520:
        /* <DEDUP_REMOVED lines=22> */
.L_x_531:
[----:B--2---:R-:W-:Y:S01]  /*104b0*/  FMUL.FTZ R38, R37, R0 ;  /* 0x0000000025267220 */ /* 0x004fe20000410000 */
[----:B------:R-:W-:-:S03]  /*104c0*/  FMUL.FTZ R0, R0, 0.5 ;  /* 0x3f00000000007820 */ /* 0x000fc60000410000 */
[----:B------:R-:W-:-:S04]  /*104d0*/  FFMA R37, -R38, R38, R37 ;  /* 0x0000002626257223 */ /* 0x000fc80000000125 */
[----:B------:R-:W-:-:S07]  /*104e0*/  FFMA R38, R37, R0, R38 ;  /* 0x0000000025267223 */ /* 0x000fce0000000026 */
.L_x_532:
[----:B------:R-:W-:Y:S05]  /*104f0*/  BSYNC.RECONVERGENT B10 ;  /* 0x00000000000a7941 */ /* 0x000fea0003800200 */
.L_x_530:
        /* <DEDUP_REMOVED lines=21> */
.L_x_534:
[----:B------:R-:W-:Y:S01]  /*10650*/  FMUL.FTZ R38, R23, R22 ;  /* 0x0000001617267220 */ /* 0x000fe20000410000 */
[----:B------:R-:W-:-:S03]  /*10660*/  FMUL.FTZ R0, R22, 0.5 ;  /* 0x3f00000016007820 */ /* 0x000fc60000410000 */
[----:B------:R-:W-:-:S04]  /*10670*/  FFMA R23, -R38, R38, R23 ;  /* 0x0000002626177223 */ /* 0x000fc80000000117 */
[----:B------:R-:W-:-:S07]  /*10680*/  FFMA R38, R23, R0, R38 ;  /* 0x0000000017267223 */ /* 0x000fce0000000026 */
.L_x_535:
[----:B------:R-:W-:Y:S05]  /*10690*/  BSYNC.RECONVERGENT B10 ;  /* 0x00000000000a7941 */ /* 0x000fea0003800200 */
.L_x_533:
        /* <DEDUP_REMOVED lines=11> */
.L_x_529:
[----:B------:R-:W-:Y:S05]  /*10750*/  BSYNC.RECONVERGENT B9 ;  /* 0x0000000000097941 */ /* 0x000fea0003800200 */
.L_x_528:
        /* <DEDUP_REMOVED lines=22> */
.L_x_539:
[----:B--2---:R-:W-:Y:S01]  /*108c0*/  FMUL.FTZ R38, R37, R0 ;  /* 0x0000000025267220 */ /* 0x004fe20000410000 */
[----:B------:R-:W-:-:S03]  /*108d0*/  FMUL.FTZ R0, R0, 0.5 ;  /* 0x3f00000000007820 */ /* 0x000fc60000410000 */
[----:B------:R-:W-:-:S04]  /*108e0*/  FFMA R37, -R38, R38, R37 ;  /* 0x0000002626257223 */ /* 0x000fc80000000125 */
[----:B------:R-:W-:-:S07]  /*108f0*/  FFMA R38, R37, R0, R38 ;  /* 0x0000000025267223 */ /* 0x000fce0000000026 */
.L_x_540:
[----:B------:R-:W-:Y:S05]  /*10900*/  BSYNC.RECONVERGENT B10 ;  /* 0x00000000000a7941 */ /* 0x000fea0003800200 */
.L_x_538:
        /* <DEDUP_REMOVED lines=21> */
.L_x_542:
[----:B------:R-:W-:Y:S01]  /*10a60*/  FMUL.FTZ R38, R23, R22 ;  /* 0x0000001617267220 */ /* 0x000fe20000410000 */
[----:B------:R-:W-:-:S03]  /*10a70*/  FMUL.FTZ R0, R22, 0.5 ;  /* 0x3f00000016007820 */ /* 0x000fc60000410000 */
[----:B------:R-:W-:-:S04]  /*10a80*/  FFMA R23, -R38, R38, R23 ;  /* 0x0000002626177223 */ /* 0x000fc80000000117 */
[----:B------:R-:W-:-:S07]  /*10a90*/  FFMA R38, R23, R0, R38 ;  /* 0x0000000017267223 */ /* 0x000fce0000000026 */
.L_x_543:
[----:B------:R-:W-:Y:S05]  /*10aa0*/  BSYNC.RECONVERGENT B10 ;  /* 0x00000000000a7941 */ /* 0x000fea0003800200 */
.L_x_541:
        /* <DEDUP_REMOVED lines=11> */
.L_x_537:
[----:B------:R-:W-:Y:S05]  /*10b60*/  BSYNC.RECONVERGENT B9 ;  /* 0x0000000000097941 */ /* 0x000fea0003800200 */
.L_x_536:
        /* <DEDUP_REMOVED lines=22> */
.L_x_547:
[----:B--2---:R-:W-:Y:S01]  /*10cd0*/  FMUL.FTZ R38, R23, R0 ;  /* 0x0000000017267220 */ /* 0x004fe20000410000 */
[----:B------:R-:W-:-:S03]  /*10ce0*/  FMUL.FTZ R0, R0, 0.5 ;  /* 0x3f00000000007820 */ /* 0x000fc60000410000 */
[----:B------:R-:W-:-:S04]  /*10cf0*/  FFMA R3, -R38, R38, R23 ;  /* 0x0000002626037223 */ /* 0x000fc80000000117 */
[----:B------:R-:W-:-:S07]  /*10d00*/  FFMA R38, R3, R0, R38 ;  /* 0x0000000003267223 */ /* 0x000fce0000000026 */
.L_x_548:
[----:B------:R-:W-:Y:S05]  /*10d10*/  BSYNC.RECONVERGENT B10 ;  /* 0x00000000000a7941 */ /* 0x000fea0003800200 */
.L_x_546:
        /* <DEDUP_REMOVED lines=21> */
.L_x_550:
[----:B------:R-:W-:Y:S01]  /*10e70*/  FMUL.FTZ R38, R21, R22 ;  /* 0x0000001615267220 */ /* 0x000fe20000410000 */
[----:B------:R-:W-:-:S03]  /*10e80*/  FMUL.FTZ R0, R22, 0.5 ;  /* 0x3f00000016007820 */ /* 0x000fc60000410000 */
[----:B------:R-:W-:-:S04]  /*10e90*/  FFMA R3, -R38, R38, R21 ;  /* 0x0000002626037223 */ /* 0x000fc80000000115 */
[----:B------:R-:W-:-:S07]  /*10ea0*/  FFMA R38, R3, R0, R38 ;  /* 0x0000000003267223 */ /* 0x000fce0000000026 */
.L_x_551:
[----:B------:R-:W-:Y:S05]  /*10eb0*/  BSYNC.RECONVERGENT B10 ;  /* 0x00000000000a7941 */ /* 0x000fea0003800200 */
.L_x_549:
        /* <DEDUP_REMOVED lines=11> */
.L_x_545:
[----:B------:R-:W-:Y:S05]  /*10f70*/  BSYNC.RECONVERGENT B9 ;  /* 0x0000000000097941 */ /* 0x000fea0003800200 */
.L_x_544:
[----:B------:R-:W-:Y:S02]  /*10f80*/  IADD3 R4, PT, PT, R4, 0x4, RZ ;  /* 0x0000000404047810 */ /* 0x000fe40007ffe0ff */
[----:B------:R-:W-:-:S04]  /*10f90*/  LOP3.LUT R23, R15, 0xfffffffc, RZ, 0xc0, !PT ;  /* 0xfffffffc0f177812 */ /* 0x000fc800078ec0ff */
[----:B------:R-:W-:-:S13]  /*10fa0*/  ISETP.NE.AND P0, PT, R4, R23, PT ;  /* 0x000000170400720c */ /* 0x000fda0003f05270 */
[----:B------:R-:W-:Y:S05]  /*10fb0*/  @P0 BRA `(.L_x_552) ;  /* 0xffffffec00d80947 */ /* 0x000fea000383ffff */
[----:B------:R-:W-:Y:S05]  /*10fc0*/  BSYNC B7 ;  /* 0x0000000000077941 */ /* 0x000fea0003800000 */
.L_x_519:
[----:B------:R-:W-:Y:S05]  /*10fd0*/  BSYNC B8 ;  /* 0x0000000000087941 */ /* 0x000fea0003800000 */
.L_x_518:
        /* <DEDUP_REMOVED lines=25> */
.L_x_556:
[----:B--2---:R-:W-:Y:S01]  /*11170*/  FMUL.FTZ R38, R21, R0 ;  /* 0x0000000015267220 */ /* 0x004fe20000410000 */
[----:B------:R-:W-:-:S03]  /*11180*/  FMUL.FTZ R0, R0, 0.5 ;  /* 0x3f00000000007820 */ /* 0x000fc60000410000 */
[----:B------:R-:W-:-:S04]  /*11190*/  FFMA R21, -R38, R38, R21 ;  /* 0x0000002626157223 */ /* 0x000fc80000000115 */
[----:B------:R-:W-:-:S07]  /*111a0*/  FFMA R38, R21, R0, R38 ;  /* 0x0000000015267223 */ /* 0x000fce0000000026 */
.L_x_557:
[----:B------:R-:W-:Y:S05]  /*111b0*/  BSYNC.RECONVERGENT B8 ;  /* 0x0000000000087941 */ /* 0x000fea0003800200 */
.L_x_555:
        /* <DEDUP_REMOVED lines=21> */
.L_x_559:
[----:B------:R-:W-:Y:S01]  /*11310*/  FMUL.FTZ R38, R3, R4 ;  /* 0x0000000403267220 */ /* 0x000fe20000410000 */
[----:B------:R-:W-:-:S03]  /*11320*/  FMUL.FTZ R0, R4, 0.5 ;  /* 0x3f00000004007820 */ /* 0x000fc60000410000 */
[----:B------:R-:W-:-:S04]  /*11330*/  FFMA R3, -R38, R38, R3 ;  /* 0x0000002626037223 */ /* 0x000fc80000000103 */
[----:B------:R-:W-:-:S07]  /*11340*/  FFMA R38, R3, R0, R38 ;  /* 0x0000000003267223 */ /* 0x000fce0000000026 */
.L_x_560:
[----:B------:R-:W-:Y:S05]  /*11350*/  BSYNC.RECONVERGENT B8 ;  /* 0x0000000000087941 */ /* 0x000fea0003800200 */
.L_x_558:
        /* <DEDUP_REMOVED lines=11> */
.L_x_554:
[----:B------:R-:W-:Y:S05]  /*11410*/  BSYNC.RECONVERGENT B7 ;  /* 0x0000000000077941 */ /* 0x000fea0003800200 */
.L_x_553:
        /* <DEDUP_REMOVED lines=25> */
.L_x_564:
[----:B--2---:R-:W-:Y:S01]  /*115b0*/  FMUL.FTZ R38, R21, R0 ;  /* 0x0000000015267220 */ /* 0x004fe20000410000 */
[----:B------:R-:W-:-:S03]  /*115c0*/  FMUL.FTZ R0, R0, 0.5 ;  /* 0x3f00000000007820 */ /* 0x000fc60000410000 */
[----:B------:R-:W-:-:S04]  /*115d0*/  FFMA R21, -R38, R38, R21 ;  /* 0x0000002626157223 */ /* 0x000fc80000000115 */
[----:B------:R-:W-:-:S07]  /*115e0*/  FFMA R38, R21, R0, R38 ;  /* 0x0000000015267223 */ /* 0x000fce0000000026 */
.L_x_565:
[----:B------:R-:W-:Y:S05]  /*115f0*/  BSYNC.RECONVERGENT B8 ;  /* 0x0000000000087941 */ /* 0x000fea0003800200 */
.L_x_563:
        /* <DEDUP_REMOVED lines=21> */
.L_x_567:
[----:B------:R-:W-:Y:S01]  /*11750*/  FMUL.FTZ R38, R3, R4 ;  /* 0x0000000403267220 */ /* 0x000fe20000410000 */
[----:B------:R-:W-:-:S03]  /*11760*/  FMUL.FTZ R0, R4, 0.5 ;  /* 0x3f00000004007820 */ /* 0x000fc60000410000 */
[----:B------:R-:W-:-:S04]  /*11770*/  FFMA R3, -R38, R38, R3 ;  /* 0x0000002626037223 */ /* 0x000fc80000000103 */
[----:B------:R-:W-:-:S07]  /*11780*/  FFMA R38, R3, R0, R38 ;  /* 0x0000000003267223 */ /* 0x000fce0000000026 */
.L_x_568:
[----:B------:R-:W-:Y:S05]  /*11790*/  BSYNC.RECONVERGENT B8 ;  /* 0x0000000000087941 */ /* 0x000fea0003800200 */
.L_x_566:
        /* <DEDUP_REMOVED lines=11> */
.L_x_562:
[----:B------:R-:W-:Y:S05]  /*11850*/  BSYNC.RECONVERGENT B7 ;  /* 0x0000000000077941 */ /* 0x000fea0003800200 */
.L_x_561:
        /* <DEDUP_REMOVED lines=24> */
.L_x_570:
[----:B--2---:R-:W-:Y:S01]  /*119e0*/  FMUL.FTZ R38, R7, R0 ;  /* 0x0000000007267220 */ /* 0x004fe20000410000 */
[----:B------:R-:W-:-:S03]  /*119f0*/  FMUL.FTZ R0, R0, 0.5 ;  /* 0x3f00000000007820 */ /* 0x000fc60000410000 */
[----:B------:R-:W-:-:S04]  /*11a00*/  FFMA R7, -R38, R38, R7 ;  /* 0x0000002626077223 */ /* 0x000fc80000000107 */
[----:B------:R-:W-:-:S07]  /*11a10*/  FFMA R38, R7, R0, R38 ;  /* 0x0000000007267223 */ /* 0x000fce0000000026 */
.L_x_571:
[----:B------:R-:W-:Y:S05]  /*11a20*/  BSYNC.RECONVERGENT B7 ;  /* 0x0000000000077941 */ /* 0x000fea0003800200 */
.L_x_569:
        /* <DEDUP_REMOVED lines=21> */
.L_x_573:
[----:B------:R-:W-:Y:S01]  /*11b80*/  FMUL.FTZ R38, R3, R2 ;  /* 0x0000000203267220 */ /* 0x000fe20000410000 */
[----:B------:R-:W-:-:S03]  /*11b90*/  FMUL.FTZ R0, R2, 0.5 ;  /* 0x3f00000002007820 */ /* 0x000fc60000410000 */
[----:B------:R-:W-:-:S04]  /*11ba0*/  FFMA R3, -R38, R38, R3 ;  /* 0x0000002626037223 */ /* 0x000fc80000000103 */
[----:B------:R-:W-:-:S07]  /*11bb0*/  FFMA R38, R3, R0, R38 ;  /* 0x0000000003267223 */ /* 0x000fce0000000026 */
.L_x_574:
[----:B------:R-:W-:Y:S05]  /*11bc0*/  BSYNC.RECONVERGENT B7 ;  /* 0x0000000000077941 */ /* 0x000fea0003800200 */
.L_x_572:
        /* <DEDUP_REMOVED lines=11> */
.L_x_514:
[----:B------:R-:W-:Y:S05]  /*11c80*/  BSYNC B3 ;  /* 0x0000000000037941 */ /* 0x000fea0003800000 */
.L_x_513:
[----:B------:R-:W-:Y:S05]  /*11c90*/  @P1 BRA `(.L_x_575) ;  /* 0xffffffdc00f81947 */ /* 0x000fea000383ffff */
.L_x_512:
[----:B------:R-:W-:Y:S05]  /*11ca0*/  BSYNC B4 ;  /* 0x0000000000047941 */ /* 0x000fea0003800000 */
.L_x_511:
[----:B------:R-:W-:Y:S05]  /*11cb0*/  @P3 BRA `(.L_x_576) ;  /* 0xffffffdc00c43947 */ /* 0x000fea000383ffff */
.L_x_510:
[----:B------:R-:W-:Y:S05]  /*11cc0*/  BSYNC B5 ;  /* 0x0000000000057941 */ /* 0x000fea0003800000 */
.L_x_509:
[----:B------:R-:W3:Y:S01]  /*11cd0*/  LDCU UR6, c[0x0][0x3a8] ;  /* 0x00007500ff0677ac */ /* 0x000ee20008000800 */
[----:B------:R-:W-:Y:S02]  /*11ce0*/  IADD3 R17, PT, PT, R17, 0x1, RZ ;  /* 0x0000000111117810 */ /* 0x000fe40007ffe0ff */
[----:B---3--:R-:W-:-:S04]  /*11cf0*/  MOV R0, UR6 ;  /* 0x0000000600007c02 */ /* 0x008fc80008000f00 */
[----:B------:R-:W-:-:S13]  /*11d00*/  ISETP.NE.AND P0, PT, R17, R0, PT ;  /* 0x000000001100720c */ /* 0x000fda0003f05270 */
[----:B------:R-:W-:Y:S05]  /*11d10*/  @P0 BRA `(.L_x_577) ;  /* 0xffffffdc00400947 */ /* 0x000fea000383ffff */
.L_x_508:
[----:B------:R-:W-:Y:S05]  /*11d20*/  BSYNC B6 ;  /* 0x0000000000067941 */ /* 0x000fea0003800000 */
.L_x_507:
[----:B------:R-:W-:Y:S01]  /*11d30*/  ISETP.GE.U32.AND P0, PT, R19, R0, PT ;  /* 0x000000001300720c */ /* 0x000fe20003f06070 */
[----:B------:R-:W-:-:S12]  /*11d40*/  BSSY B9, `(.L_x_578) ;  /* 0x000023f000097945 */ /* 0x000fd80003800000 */
[----:B------:R-:W-:Y:S05]  /*11d50*/  @P0 BRA `(.L_x_579) ;  /* 0x0000002000f40947 */ /* 0x000fea0003800000 */
[----:B-1----:R-:W-:-:S07]  /*11d60*/  MOV R21, R19 ;  /* 0x0000001300157202 */ /* 0x002fce0000000f00 */
.L_x_650:
[----:B------:R-:W-:Y:S01]  /*11d70*/  HFMA2 R17, -RZ, RZ, 0, 0 ;  /* 0x00000000ff117431 */ /* 0x000fe200000001ff */
[----:B-12---:R-:W-:Y:S06]  /*11d80*/  BSSY B8, `(.L_x_580) ;  /* 0x0000237000087945 */ /* 0x006fec0003800000 */
.L_x_649:
[----:B012---:R-:W-:Y:S01]  /*11d90*/  IADD3 R2, PT, PT, -R34, R21, RZ ;  /* 0x0000001522027210 */ /* 0x007fe20007ffe1ff */
[----:B------:R-:W-:Y:S01]  /*11da0*/  BSSY B7, `(.L_x_581) ;  /* 0x000022f000077945 */ /* 0x000fe20003800000 */
[----:B------:R-:W-:-:S03]  /*11db0*/  IADD3 R0, PT, PT, -R35, R17, RZ ;  /* 0x0000001123007210 */ /* 0x000fc60007ffe1ff */
[----:B------:R-:W-:-:S04]  /*11dc0*/  IMAD R3, R2, R2, RZ ;  /* 0x0000000202037224 */ /* 0x000fc800078e02ff */
[----:B------:R-:W-:-:S05]  /*11dd0*/  IMAD R0, R0, R0, R3 ;  /* 0x0000000000007224 */ /* 0x000fca00078e0203 */
[----:B------:R-:W-:-:S13]  /*11de0*/  ISETP.GT.U32.AND P0, PT, R0, R31, PT ;  /* 0x0000001f0000720c */ /* 0x000fda0003f04070 */
[----:B------:R-:W-:Y:S05]  /*11df0*/  @P0 BRA `(.L_x_582) ;  /* 0x0000002000a40947 */ /* 0x000fea0003800000 */
[----:B------:R-:W-:Y:S02]  /*11e00*/  IADD3 R9, PT, PT, -R20, R21, RZ ;  /* 0x0000001514097210 */ /* 0x000fe40007ffe1ff */
[----:B------:R-:W-:-:S03]  /*11e10*/  IADD3 R0, PT, PT, R17, -R18, RZ ;  /* 0x8000001211007210 */ /* 0x000fc60007ffe0ff */
[----:B------:R-:W-:-:S04]  /*11e20*/  IMAD R3, R9, R9, RZ ;  /* 0x0000000909037224 */ /* 0x000fc800078e02ff */
[----:B------:R-:W-:-:S05]  /*11e30*/  IMAD R0, R0, R0, R3 ;  /* 0x0000000000007224 */ /* 0x000fca00078e0203 */
[----:B------:R-:W-:-:S13]  /*11e40*/  ISETP.GT.U32.AND P0, PT, R0, R31, PT ;  /* 0x0000001f0000720c */ /* 0x000fda0003f04070 */
[----:B------:R-:W-:Y:S05]  /*11e50*/  @P0 BRA `(.L_x_582) ;  /* 0x00000020008c0947 */ /* 0x000fea0003800000 */
[----:B------:R-:W3:Y:S02]  /*11e60*/  LDG.E.64 R2, desc[UR4][R44.64] ;  /* 0x000000042c027981 */ /* 0x000ee4000c1e1b00 */
[----:B---3--:R-:W-:-:S05]  /*11e70*/  IMAD.WIDE R2, R34, 0x8, R2 ;  /* 0x0000000822027825 */ /* 0x008fca00078e0202 */
[----:B--2---:R-:W2:Y:S02]  /*11e80*/  LD.E.64 R4, desc[UR4][R2.64] ;  /* 0x0000000402047980 */ /* 0x004ea4000c101b00 */
[----:B--2---:R-:W-:-:S05]  /*11e90*/  IMAD.WIDE R4, R35, 0x10, R4 ;  /* 0x0000001023047825 */ /* 0x004fca00078e0204 */
[----:B------:R-:W2:Y:S01]  /*11ea0*/  LD.E R16, desc[UR4][R4.64] ;  /* 0x0000000404107980 */ /* 0x000ea2000c101900 */
[----:B------:R-:W-:-:S05]  /*11eb0*/  IADD3 R7, PT, PT, -R34, R20, RZ ;  /* 0x0000001422077210 */ /* 0x000fca0007ffe1ff */
[----:B------:R-:W-:-:S04]  /*11ec0*/  IMAD.WIDE R6, R7, 0x8, R2 ;  /* 0x0000000807067825 */ /* 0x000fc800078e0202 */
[----:B------:R-:W-:Y:S01]  /*11ed0*/  IMAD.WIDE R8, R9, 0x8, R6 ;  /* 0x0000000809087825 */ /* 0x000fe200078e0206 */
[----:B--2---:R-:W-:-:S13]  /*11ee0*/  ISETP.NE.AND P0, PT, R16, RZ, PT ;  /* 0x000000ff1000720c */ /* 0x004fda0003f05270 */
[----:B------:R-:W-:Y:S05]  /*11ef0*/  @!P0 BRA `(.L_x_582) ;  /* 0x0000002000648947 */ /* 0x000fea0003800000 */
[----:B------:R-:W2:Y:S04]  /*11f00*/  LD.E.64 R6, desc[UR4][R6.64] ;  /* 0x0000000406067980 */ /* 0x000ea8000c101b00 */
[----:B------:R-:W3:Y:S04]  /*11f10*/  LD.E.64 R8, desc[UR4][R8.64] ;  /* 0x0000000408087980 */ /* 0x000ee8000c101b00 */
[----:B------:R0:W5:Y:S01]  /*11f20*/  LD.E.64 R42, desc[UR4][R4.64+0x8] ;  /* 0x00000804042a7980 */ /* 0x000162000c101b00 */
[----:B--2---:R-:W-:-:S04]  /*11f30*/  IMAD.WIDE.U32 R2, R18, 0x10, R6 ;  /* 0x0000001012027825 */ /* 0x004fc800078e0006 */
[----:B---3--:R-:W-:Y:S01]  /*11f40*/  IMAD.WIDE.U32 R10, R17, 0x10, R8 ;  /* 0x00000010110a7825 */ /* 0x008fe200078e0008 */
[----:B------:R0:W5:Y:S04]  /*11f50*/  LD.E R15, desc[UR4][R2.64] ;  /* 0x00000004020f7980 */ /* 0x000168000c101900 */
[----:B------:R0:W5:Y:S04]  /*11f60*/  LD.E.64 R28, desc[UR4][R2.64+0x8] ;  /* 0x00000804021c7980 */ /* 0x000168000c101b00 */
[----:B------:R0:W5:Y:S04]  /*11f70*/  LD.E R14, desc[UR4][R10.64] ;  /* 0x000000040a0e7980 */ /* 0x000168000c101900 */
[----:B------:R0:W5:Y:S01]  /*11f80*/  LD.E.64 R26, desc[UR4][R10.64+0x8] ;  /* 0x000008040a1a7980 */ /* 0x000162000c101b00 */
[----:B------:R-:W-:-:S07]  /*11f90*/  MOV R13, RZ ;  /* 0x000000ff000d7202 */ /* 0x000fce0000000f00 */
.L_x_648:
        /* <DEDUP_REMOVED lines=11> */
.L_x_647:
        /* <DEDUP_REMOVED lines=27> */
.L_x_588:
[----:B------:R-:W-:Y:S01]  /*12200*/  FMUL.FTZ R38, R5, R0 ;  /* 0x0000000005267220 */ /* 0x000fe20000410000 */
[----:B------:R-:W-:-:S03]  /*12210*/  FMUL.FTZ R0, R0, 0.5 ;  /* 0x3f00000000007820 */ /* 0x000fc60000410000 */
[----:B------:R-:W-:-:S04]  /*12220*/  FFMA R3, -R38, R38, R5 ;  /* 0x0000002626037223 */ /* 0x000fc80000000105 */
[----:B------:R-:W-:-:S07]  /*12230*/  FFMA R38, R3, R0, R38 ;  /* 0x0000000003267223 */ /* 0x000fce0000000026 */
.L_x_589:
[----:B------:R-:W-:Y:S05]  /*12240*/  BSYNC.RECONVERGENT B3 ;  /* 0x0000000000037941 */ /* 0x000fea0003800200 */
.L_x_587:
        /* <DEDUP_REMOVED lines=10> */
.L_x_624:
        /* <DEDUP_REMOVED lines=24> */
.L_x_595:
[----:B--2---:R-:W-:Y:S01]  /*12470*/  FMUL.FTZ R38, R25, R0 ;  /* 0x0000000019267220 */ /* 0x004fe20000410000 */
[----:B------:R-:W-:-:S03]  /*12480*/  FMUL.FTZ R0, R0, 0.5 ;  /* 0x3f00000000007820 */ /* 0x000fc60000410000 */
[----:B------:R-:W-:-:S04]  /*12490*/  FFMA R25, -R38, R38, R25 ;  /* 0x0000002626197223 */ /* 0x000fc80000000119 */
[----:B------:R-:W-:-:S07]  /*124a0*/  FFMA R38, R25, R0, R38 ;  /* 0x0000000019267223 */ /* 0x000fce0000000026 */
.L_x_596:
[----:B------:R-:W-:Y:S05]  /*124b0*/  BSYNC.RECONVERGENT B11 ;  /* 0x00000000000b7941 */ /* 0x000fea0003800200 */
.L_x_594:
        /* <DEDUP_REMOVED lines=21> */
.L_x_598:
[----:B------:R-:W-:Y:S01]  /*12610*/  FMUL.FTZ R38, R23, R24 ;  /* 0x0000001817267220 */ /* 0x000fe20000410000 */
[----:B------:R-:W-:-:S03]  /*12620*/  FMUL.FTZ R0, R24, 0.5 ;  /* 0x3f00000018007820 */ /* 0x000fc60000410000 */
[----:B------:R-:W-:-:S04]  /*12630*/  FFMA R23, -R38, R38, R23 ;  /* 0x0000002626177223 */ /* 0x000fc80000000117 */
[----:B------:R-:W-:-:S07]  /*12640*/  FFMA R38, R23, R0, R38 ;  /* 0x0000000017267223 */ /* 0x000fce0000000026 */
.L_x_599:
[----:B------:R-:W-:Y:S05]  /*12650*/  BSYNC.RECONVERGENT B11 ;  /* 0x00000000000b7941 */ /* 0x000fea0003800200 */
.L_x_597:
        /* <DEDUP_REMOVED lines=11> */
.L_x_593:
[----:B------:R-:W-:Y:S05]  /*12710*/  BSYNC.RECONVERGENT B10 ;  /* 0x00000000000a7941 */ /* 0x000fea0003800200 */
.L_x_592:
        /* <DEDUP_REMOVED lines=22> */
.L_x_603:
[----:B--2---:R-:W-:Y:S01]  /*12880*/  FMUL.FTZ R38, R25, R0 ;  /* 0x0000000019267220 */ /* 0x004fe20000410000 */
[----:B------:R-:W-:-:S03]  /*12890*/  FMUL.FTZ R0, R0, 0.5 ;  /* 0x3f00000000007820 */ /* 0x000fc60000410000 */
[----:B------:R-:W-:-:S04]  /*128a0*/  FFMA R25, -R38, R38, R25 ;  /* 0x0000002626197223 */ /* 0x000fc80000000119 */
[----:B------:R-:W-:-:S07]  /*128b0*/  FFMA R38, R25, R0, R38 ;  /* 0x0000000019267223 */ /* 0x000fce0000000026 */
.L_x_604:
[----:B------:R-:W-:Y:S05]  /*128c0*/  BSYNC.RECONVERGENT B11 ;  /* 0x00000000000b7941 */ /* 0x000fea0003800200 */
.L_x_602:
        /* <DEDUP_REMOVED lines=21> */
.L_x_606:
[----:B------:R-:W-:Y:S01]  /*12a20*/  FMUL.FTZ R38, R23, R24 ;  /* 0x0000001817267220 */ /* 0x000fe20000410000 */
[----:B------:R-:W-:-:S03]  /*12a30*/  FMUL.FTZ R0, R24, 0.5 ;  /* 0x3f00000018007820 */ /* 0x000fc60000410000 */
[----:B------:R-:W-:-:S04]  /*12a40*/  FFMA R23, -R38, R38, R23 ;  /* 0x0000002626177223 */ /* 0x000fc80000000117 */
[----:B------:R-:W-:-:S07]  /*12a50*/  FFMA R38, R23, R0, R38 ;  /* 0x0000000017267223 */ /* 0x000fce0000000026 */
.L_x_607:
[----:B------:R-:W-:Y:S05]  /*12a60*/  BSYNC.RECONVERGENT B11 ;  /* 0x00000000000b7941 */ /* 0x000fea0003800200 */
.L_x_605:
        /* <DEDUP_REMOVED lines=11> */
.L_x_601:
[----:B------:R-:W-:Y:S05]  /*12b20*/  BSYNC.RECONVERGENT B10 ;  /* 0x00000000000a7941 */ /* 0x000fea0003800200 */
.L_x_600:
        /* <DEDUP_REMOVED lines=22> */
.L_x_611:
[----:B--2---:R-:W-:Y:S01]  /*12c90*/  FMUL.FTZ R38, R25, R0 ;  /* 0x0000000019267220 */ /* 0x004fe20000410000 */
[----:B------:R-:W-:-:S03]  /*12ca0*/  FMUL.FTZ R0, R0, 0.5 ;  /* 0x3f00000000007820 */ /* 0x000fc60000410000 */
[----:B------:R-:W-:-:S04]  /*12cb0*/  FFMA R25, -R38, R38, R25 ;  /* 0x0000002626197223 */ /* 0x000fc80000000119 */
[----:B------:R-:W-:-:S07]  /*12cc0*/  FFMA R38, R25, R0, R38 ;  /* 0x0000000019267223 */ /* 0x000fce0000000026 */
.L_x_612:
[----:B------:R-:W-:Y:S05]  /*12cd0*/  BSYNC.RECONVERGENT B11 ;  /* 0x00000000000b7941 */ /* 0x000fea0003800200 */
.L_x_610:
        /* <DEDUP_REMOVED lines=21> */
.L_x_614:
[----:B------:R-:W-:Y:S01]  /*12e30*/  FMUL.FTZ R38, R23, R24 ;  /* 0x0000001817267220 */ /* 0x000fe20000410000 */
[----:B------:R-:W-:-:S03]  /*12e40*/  FMUL.FTZ R0, R24, 0.5 ;  /* 0x3f00000018007820 */ /* 0x000fc60000410000 */
[----:B------:R-:W-:-:S04]  /*12e50*/  FFMA R23, -R38, R38, R23 ;  /* 0x0000002626177223 */ /* 0x000fc80000000117 */
[----:B------:R-:W-:-:S07]  /*12e60*/  FFMA R38, R23, R0, R38 ;  /* 0x0000000017267223 */ /* 0x000fce0000000026 */
.L_x_615:
[----:B------:R-:W-:Y:S05]  /*12e70*/  BSYNC.RECONVERGENT B11 ;  /* 0x00000000000b7941 */ /* 0x000fea0003800200 */
.L_x_613:
        /* <DEDUP_REMOVED lines=11> */
.L_x_609:
[----:B------:R-:W-:Y:S05]  /*12f30*/  BSYNC.RECONVERGENT B10 ;  /* 0x00000000000a7941 */ /* 0x000fea0003800200 */
.L_x_608:
        /* <DEDUP_REMOVED lines=22> */
.L_x_619:
[----:B--2---:R-:W-:Y:S01]  /*130a0*/  FMUL.FTZ R38, R25, R0 ;  /* 0x0000000019267220 */ /* 0x004fe20000410000 */
[----:B------:R-:W-:-:S03]  /*130b0*/  FMUL.FTZ R0, R0, 0.5 ;  /* 0x3f00000000007820 */ /* 0x000fc60000410000 */
[----:B------:R-:W-:-:S04]  /*130c0*/  FFMA R3, -R38, R38, R25 ;  /* 0x0000002626037223 */ /* 0x000fc80000000119 */
[----:B------:R-:W-:-:S07]  /*130d0*/  FFMA R38, R3, R0, R38 ;  /* 0x0000000003267223 */ /* 0x000fce0000000026 */
.L_x_620:
[----:B------:R-:W-:Y:S05]  /*130e0*/  BSYNC.RECONVERGENT B11 ;  /* 0x00000000000b7941 */ /* 0x000fea0003800200 */
.L_x_618:
        /* <DEDUP_REMOVED lines=21> */
.L_x_622:
[----:B------:R-:W-:Y:S01]  /*13240*/  FMUL.FTZ R38, R23, R22 ;  /* 0x0000001617267220 */ /* 0x000fe20000410000 */
[----:B------:R-:W-:-:S03]  /*13250*/  FMUL.FTZ R0, R22, 0.5 ;  /* 0x3f00000016007820 */ /* 0x000fc60000410000 */
[----:B------:R-:W-:-:S04]  /*13260*/  FFMA R3, -R38, R38, R23 ;  /* 0x0000002626037223 */ /* 0x000fc80000000117 */
[----:B------:R-:W-:-:S07]  /*13270*/  FFMA R38, R3, R0, R38 ;  /* 0x0000000003267223 */ /* 0x000fce0000000026 */
.L_x_623:
[----:B------:R-:W-:Y:S05]  /*13280*/  BSYNC.RECONVERGENT B11 ;  /* 0x00000000000b7941 */ /* 0x000fea0003800200 */
.L_x_621:
        /* <DEDUP_REMOVED lines=11> */
.L_x_617:
[----:B------:R-:W-:Y:S05]  /*13340*/  BSYNC.RECONVERGENT B10 ;  /* 0x00000000000a7941 */ /* 0x000fea0003800200 */
.L_x_616:
[----:B------:R-:W-:Y:S02]  /*13350*/  IADD3 R4, PT, PT, R4, 0x4, RZ ;  /* 0x0000000404047810 */ /* 0x000fe40007ffe0ff */
[----:B------:R-:W-:-:S04]  /*13360*/  LOP3.LUT R23, R15, 0xfffffffc, RZ, 0xc0, !PT ;  /* 0xfffffffc0f177812 */ /* 0x000fc800078ec0ff */
[----:B------:R-:W-:-:S13]  /*13370*/  ISETP.NE.AND P0, PT, R4, R23, PT ;  /* 0x000000170400720c */ /* 0x000fda0003f05270 */
[----:B------:R-:W-:Y:S05]  /*13380*/  @P0 BRA `(.L_x_624) ;  /* 0xffffffec00d80947 */ /* 0x000fea000383ffff */
[----:B------:R-:W-:Y:S05]  /*13390*/  BSYNC B3 ;  /* 0x0000000000037941 */ /* 0x000fea0003800000 */
.L_x_591:
[----:B------:R-:W-:Y:S05]  /*133a0*/  BSYNC B4 ;  /* 0x0000000000047941 */ /* 0x000fea0003800000 */
.L_x_590:
        /* <DEDUP_REMOVED lines=25> */
.L_x_628:
[----:B--2---:R-:W-:Y:S01]  /*13540*/  FMUL.FTZ R38, R25, R0 ;  /* 0x0000000019267220 */ /* 0x004fe20000410000 */
[----:B------:R-:W-:-:S03]  /*13550*/  FMUL.FTZ R0, R0, 0.5 ;  /* 0x3f00000000007820 */ /* 0x000fc60000410000 */
[----:B------:R-:W-:-:S04]  /*13560*/  FFMA R25, -R38, R38, R25 ;  /* 0x0000002626197223 */ /* 0x000fc80000000119 */
[----:B------:R-:W-:-:S07]  /*13570*/  FFMA R38, R25, R0, R38 ;  /* 0x0000000019267223 */ /* 0x000fce0000000026 */
.L_x_629:
[----:B------:R-:W-:Y:S05]  /*13580*/  BSYNC.RECONVERGENT B4 ;  /* 0x0000000000047941 */ /* 0x000fea0003800200 */
.L_x_627:
        /* <DEDUP_REMOVED lines=21> */
.L_x_631:
[----:B------:R-:W-:Y:S01]  /*136e0*/  FMUL.FTZ R38, R3, R4 ;  /* 0x0000000403267220 */ /* 0x000fe20000410000 */
[----:B------:R-:W-:-:S03]  /*136f0*/  FMUL.FTZ R0, R4, 0.5 ;  /* 0x3f00000004007820 */ /* 0x000fc60000410000 */
[----:B------:R-:W-:-:S04]  /*13700*/  FFMA R3, -R38, R38, R3 ;  /* 0x0000002626037223 */ /* 0x000fc80000000103 */
[----:B------:R-:W-:-:S07]  /*13710*/  FFMA R38, R3, R0, R38 ;  /* 0x0000000003267223 */ /* 0x000fce0000000026 */
.L_x_632:
[----:B------:R-:W-:Y:S05]  /*13720*/  BSYNC.RECONVERGENT B4 ;  /* 0x0000000000047941 */ /* 0x000fea0003800200 */
.L_x_630:
        /* <DEDUP_REMOVED lines=11> */
.L_x_626:
[----:B------:R-:W-:Y:S05]  /*137e0*/  BSYNC.RECONVERGENT B3 ;  /* 0x0000000000037941 */ /* 0x000fea0003800200 */
.L_x_625:
        /* <DEDUP_REMOVED lines=25> */
.L_x_636:
[----:B--2---:R-:W-:Y:S01]  /*13980*/  FMUL.FTZ R38, R25, R0 ;  /* 0x0000000019267220 */ /* 0x004fe20000410000 */
[----:B------:R-:W-:-:S03]  /*13990*/  FMUL.FTZ R0, R0, 0.5 ;  /* 0x3f00000000007820 */ /* 0x000fc60000410000 */
[----:B------:R-:W-:-:S04]  /*139a0*/  FFMA R25, -R38, R38, R25 ;  /* 0x0000002626197223 */ /* 0x000fc80000000119 */
[----:B------:R-:W-:-:S07]  /*139b0*/  FFMA R38, R25, R0, R38 ;  /* 0x0000000019267223 */ /* 0x000fce0000000026 */
.L_x_637:
[----:B------:R-:W-:Y:S05]  /*139c0*/  BSYNC.RECONVERGENT B4 ;  /* 0x0000000000047941 */ /* 0x000fea0003800200 */
.L_x_635:
        /* <DEDUP_REMOVED lines=21> */
.L_x_639:
[----:B------:R-:W-:Y:S01]  /*13b20*/  FMUL.FTZ R38, R3, R4 ;  /* 0x0000000403267220 */ /* 0x000fe20000410000 */
[----:B------:R-:W-:-:S03]  /*13b30*/  FMUL.FTZ R0, R4, 0.5 ;  /* 0x3f00000004007820 */ /* 0x000fc60000410000 */
[----:B------:R-:W-:-:S04]  /*13b40*/  FFMA R3, -R38, R38, R3 ;  /* 0x0000002626037223 */ /* 0x000fc80000000103 */
[----:B------:R-:W-:-:S07]  /*13b50*/  FFMA R38, R3, R0, R38 ;  /* 0x0000000003267223 */ /* 0x000fce0000000026 */
.L_x_640:
[----:B------:R-:W-:Y:S05]  /*13b60*/  BSYNC.RECONVERGENT B4 ;  /* 0x0000000000047941 */ /* 0x000fea0003800200 */
.L_x_638:
        /* <DEDUP_REMOVED lines=11> */
.L_x_634:
[----:B------:R-:W-:Y:S05]  /*13c20*/  BSYNC.RECONVERGENT B3 ;  /* 0x0000000000037941 */ /* 0x000fea0003800200 */
.L_x_633:
        /* <DEDUP_REMOVED lines=24> */
.L_x_642:
[----:B--2---:R-:W-:Y:S01]  /*13db0*/  FMUL.FTZ R38, R7, R0 ;  /* 0x0000000007267220 */ /* 0x004fe20000410000 */
[----:B------:R-:W-:-:S03]  /*13dc0*/  FMUL.FTZ R0, R0, 0.5 ;  /* 0x3f00000000007820 */ /* 0x000fc60000410000 */
[----:B------:R-:W-:-:S04]  /*13dd0*/  FFMA R7, -R38, R38, R7 ;  /* 0x0000002626077223 */ /* 0x000fc80000000107 */
[----:B------:R-:W-:-:S07]  /*13de0*/  FFMA R38, R7, R0, R38 ;  /* 0x0000000007267223 */ /* 0x000fce0000000026 */
.L_x_643:
[----:B------:R-:W-:Y:S05]  /*13df0*/  BSYNC.RECONVERGENT B3 ;  /* 0x0000000000037941 */ /* 0x000fea0003800200 */
.L_x_641:
        /* <DEDUP_REMOVED lines=21> */
.L_x_645:
[----:B------:R-:W-:Y:S01]  /*13f50*/  FMUL.FTZ R38, R3, R2 ;  /* 0x0000000203267220 */ /* 0x000fe20000410000 */
[----:B------:R-:W-:-:S03]  /*13f60*/  FMUL.FTZ R0, R2, 0.5 ;  /* 0x3f00000002007820 */ /* 0x000fc60000410000 */
[----:B------:R-:W-:-:S04]  /*13f70*/  FFMA R3, -R38, R38, R3 ;  /* 0x0000002626037223 */ /* 0x000fc80000000103 */
[----:B------:R-:W-:-:S07]  /*13f80*/  FFMA R38, R3, R0, R38 ;  /* 0x0000000003267223 */ /* 0x000fce0000000026 */
.L_x_646:
[----:B------:R-:W-:Y:S05]  /*13f90*/  BSYNC.RECONVERGENT B3 ;  /* 0x0000000000037941 */ /* 0x000fea0003800200 */
.L_x_644:
        /* <DEDUP_REMOVED lines=11> */
.L_x_586:
[----:B------:R-:W-:Y:S05]  /*14050*/  BSYNC B5 ;  /* 0x0000000000057941 */ /* 0x000fea0003800000 */
.L_x_585:
[----:B------:R-:W-:Y:S05]  /*14060*/  @P2 BRA `(.L_x_647) ;  /* 0xffffffdc00f82947 */ /* 0x000fea000383ffff */
.L_x_584:
[----:B------:R-:W-:Y:S05]  /*14070*/  BSYNC B6 ;  /* 0x0000000000067941 */ /* 0x000fea0003800000 */
.L_x_583:
[----:B------:R-:W-:Y:S05]  /*14080*/  @P1 BRA `(.L_x_648) ;  /* 0xffffffdc00c41947 */ /* 0x000fea000383ffff */
.L_x_582:
[----:B------:R-:W-:Y:S05]  /*14090*/  BSYNC B7 ;  /* 0x0000000000077941 */ /* 0x000fea0003800000 */
.L_x_581:
[----:B------:R-:W3:Y:S01]  /*140a0*/  LDCU UR6, c[0x0][0x3a8] ;  /* 0x00007500ff0677ac */ /* 0x000ee20008000800 */
[----:B------:R-:W-:Y:S02]  /*140b0*/  IADD3 R17, PT, PT, R17, 0x1, RZ ;  /* 0x0000000111117810 */ /* 0x000fe40007ffe0ff */
[----:B---3--:R-:W-:-:S04]  /*140c0*/  MOV R0, UR6 ;  /* 0x0000000600007c02 */ /* 0x008fc80008000f00 */
[----:B------:R-:W-:-:S13]  /*140d0*/  ISETP.NE.AND P0, PT, R17, R0, PT ;  /* 0x000000001100720c */ /* 0x000fda0003f05270 */
[----:B------:R-:W-:Y:S05]  /*140e0*/  @P0 BRA `(.L_x_649) ;  /* 0xffffffdc00280947 */ /* 0x000fea000383ffff */
[----:B------:R-:W-:Y:S05]  /*140f0*/  BSYNC B8 ;  /* 0x0000000000087941 */ /* 0x000fea0003800000 */
.L_x_580:
[----:B------:R-:W-:-:S04]  /*14100*/  IADD3 R21, PT, PT, R21, 0x1, RZ ;  /* 0x0000000115157810 */ /* 0x000fc80007ffe0ff */
[----:B------:R-:W-:-:S13]  /*14110*/  ISETP.NE.AND P0, PT, R21, R0, PT ;  /* 0x000000001500720c */ /* 0x000fda0003f05270 */
[----:B------:R-:W-:Y:S05]  /*14120*/  @P0 BRA `(.L_x_650) ;  /* 0xffffffdc00100947 */ /* 0x000fea000383ffff */
.L_x_579:
[----:B------:R-:W-:Y:S05]  /*14130*/  BSYNC B9 ;  /* 0x0000000000097941 */ /* 0x000fea0003800000 */
.L_x_578:
[----:B------:R-:W-:-:S04]  /*14140*/  IADD3 R17, PT, PT, R33, 0x1, RZ ;  /* 0x0000000121117810 */ /* 0x000fc80007ffe0ff */
[----:B------:R-:W-:-:S13]  /*14150*/  ISETP.GE.U32.AND P0, PT, R17, R0, PT ;  /* 0x000000001100720c */ /* 0x000fda0003f06070 */
[----:B------:R-:W-:Y:S05]  /*14160*/  @P0 BRA `(.L_x_377) ;  /* 0x0000002400100947 */ /* 0x000fea0003800000 */
.L_x_723:
[----:B------:R-:W-:Y:S01]  /*14170*/  BSSY B9, `(.L_x_651) ;  /* 0x0000240000097945 */ /* 0x000fe20003800000 */
[----:B012---:R-:W-:-:S07]  /*14180*/  MOV R16, RZ ;  /* 0x000000ff00107202 */ /* 0x007fce0000000f00 */
.L_x_722:
[----:B------:R-:W-:Y:S01]  /*14190*/  HFMA2 R15, -RZ, RZ, 0, 0 ;  /* 0x00000000ff0f7431 */ /* 0x000fe200000001ff */
[----:B012---:R-:W-:Y:S06]  /*141a0*/  BSSY B8, `(.L_x_652) ;  /* 0x0000239000087945 */ /* 0x007fec0003800000 */
.L_x_721:
[----:B--2---:R-:W-:Y:S01]  /*141b0*/  IADD3 R7, PT, PT, -R33, R17, RZ ;  /* 0x0000001121077210 */ /* 0x004fe20007ffe1ff */
[----:B------:R-:W-:Y:S01]  /*141c0*/  BSSY B7, `(.L_x_653) ;  /* 0x0000232000077945 */ /* 0x000fe20003800000 */
[-C--:B0-----:R-:W-:Y:S02]  /*141d0*/  IADD3 R4, PT, PT, -R20, R16.reuse, RZ ;  /* 0x0000001014047210 */ /* 0x081fe40007ffe1ff */
[----:B------:R-:W-:Y:S01]  /*141e0*/  IADD3 R0, PT, PT, -R34, R16, RZ ;  /* 0x0000001022007210 */ /* 0x000fe20007ffe1ff */
[----:B-1----:R-:W-:Y:S01]  /*141f0*/  IMAD R3, R7, R7, RZ ;  /* 0x0000000707037224 */ /* 0x002fe200078e02ff */
[----:B------:R-:W-:-:S03]  /*14200*/  IADD3 R2, PT, PT, R15, -R18, RZ ;  /* 0x800000120f027210 */ /* 0x000fc60007ffe0ff */
[--C-:B------:R-:W-:Y:S02]  /*14210*/  IMAD R5, R4, R4, R3.reuse ;  /* 0x0000000404057224 */ /* 0x100fe400078e0203 */
[----:B------:R-:W-:Y:S01]  /*14220*/  IMAD R3, R0, R0, R3 ;  /* 0x0000000000037224 */ /* 0x000fe200078e0203 */
[----:B------:R-:W-:Y:S01]  /*14230*/  IADD3 R0, PT, PT, -R35, R15, RZ ;  /* 0x0000000f23007210 */ /* 0x000fe20007ffe1ff */
[----:B------:R-:W-:-:S04]  /*14240*/  IMAD R2, R2, R2, R5 ;  /* 0x0000000202027224 */ /* 0x000fc800078e0205 */
[----:B------:R-:W-:Y:S01]  /*14250*/  IMAD R0, R0, R0, R3 ;  /* 0x0000000000007224 */ /* 0x000fe200078e0203 */
        /* <DEDUP_REMOVED lines=8> */
[----:B------:R-:W-:-:S05]  /*142e0*/  IADD3 R5, PT, PT, -R34, R20, RZ ;  /* 0x0000001422057210 */ /* 0x000fca0007ffe1ff */
[----:B------:R-:W-:Y:S01]  /*142f0*/  IMAD.WIDE R4, R5, 0x8, R2 ;  /* 0x0000000805047825 */ /* 0x000fe200078e0202 */
[----:B--2---:R-:W-:-:S13]  /*14300*/  ISETP.NE.AND P0, PT, R14, RZ, PT ;  /* 0x000000ff0e00720c */ /* 0x004fda0003f05270 */
[----:B------:R-:W-:Y:S05]  /*14310*/  @!P0 BRA `(.L_x_654) ;  /* 0x0000002000708947 */ /* 0x000fea0003800000 */
[----:B------:R-:W-:Y:S01]  /*14320*/  IMAD.WIDE R2, R7, 0x8, R44 ;  /* 0x0000000807027825 */ /* 0x000fe200078e022c */
[----:B------:R-:W2:Y:S04]  /*14330*/  LD.E.64 R4, desc[UR4][R4.64] ;  /* 0x0000000404047980 */ /* 0x000ea8000c101b00 */
[----:B------:R-:W5:Y:S04]  /*14340*/  LD.E.64 R42, desc[UR4][R42.64+0x8] ;  /* 0x000008042a2a7980 */ /* 0x000f68000c101b00 */
[----:B------:R-:W3:Y:S02]  /*14350*/  LDG.E.64 R2, desc[UR4][R2.64] ;  /* 0x0000000402027981 */ /* 0x000ee4000c1e1b00 */
[----:B---3--:R-:W-:-:S06]  /*14360*/  IMAD.WIDE.U32 R6, R16, 0x8, R2 ;  /* 0x0000000810067825 */ /* 0x008fcc00078e0002 */
[----:B------:R-:W3:Y:S01]  /*14370*/  LD.E.64 R6, desc[UR4][R6.64] ;  /* 0x0000000406067980 */ /* 0x000ee2000c101b00 */
[----:B--2---:R-:W-:-:S05]  /*14380*/  IMAD.WIDE.U32 R8, R18, 0x10, R4 ;  /* 0x0000001012087825 */ /* 0x004fca00078e0004 */
[----:B------:R0:W5:Y:S04]  /*14390*/  LD.E R13, desc[UR4][R8.64] ;  /* 0x00000004080d7980 */ /* 0x000168000c101900 */
[----:B------:R0:W5:Y:S01]  /*143a0*/  LD.E.64 R28, desc[UR4][R8.64+0x8] ;  /* 0x00000804081c7980 */ /* 0x000162000c101b00 */
[----:B---3--:R-:W-:-:S05]  /*143b0*/  IMAD.WIDE.U32 R22, R15, 0x10, R6 ;  /* 0x000000100f167825 */ /* 0x008fca00078e0006 */
[----:B------:R0:W5:Y:S04]  /*143c0*/  LD.E R12, desc[UR4][R22.64] ;  /* 0x00000004160c7980 */ /* 0x000168000c101900 */
[----:B------:R0:W5:Y:S01]  /*143d0*/  LD.E.64 R26, desc[UR4][R22.64+0x8] ;  /* 0x00000804161a7980 */ /* 0x000162000c101b00 */
[----:B------:R-:W-:-:S07]  /*143e0*/  MOV R11, RZ ;  /* 0x000000ff000b7202 */ /* 0x000fce0000000f00 */
.L_x_720:
        /* <DEDUP_REMOVED lines=8> */
[----:B0-----:R1:W5:Y:S04]  /*14470*/  LD.E R9, desc[UR4][R2.64+0x4] ;  /* 0x0000040402097980 */ /* 0x001368000c101900 */
[----:B------:R1:W5:Y:S01]  /*14480*/  LD.E R8, desc[UR4][R2.64+0x8] ;  /* 0x0000080402087980 */ /* 0x000362000c101900 */
[----:B------:R-:W-:-:S07]  /*14490*/  HFMA2 R7, -RZ, RZ, 0, 0 ;  /* 0x00000000ff077431 */ /* 0x000fce00000001ff */
.L_x_719:
        /* <DEDUP_REMOVED lines=27> */
.L_x_660:
[----:B------:R-:W-:Y:S01]  /*14650*/  FMUL.FTZ R38, R21, R0 ;  /* 0x0000000015267220 */ /* 0x000fe20000410000 */
[----:B------:R-:W-:-:S03]  /*14660*/  FMUL.FTZ R0, R0, 0.5 ;  /* 0x3f00000000007820 */ /* 0x000fc60000410000 */
[----:B------:R-:W-:-:S04]  /*14670*/  FFMA R3, -R38, R38, R21 ;  /* 0x0000002626037223 */ /* 0x000fc80000000115 */
[----:B------:R-:W-:-:S07]  /*14680*/  FFMA R38, R3, R0, R38 ;  /* 0x0000000003267223 */ /* 0x000fce0000000026 */
.L_x_661:
[----:B------:R-:W-:Y:S05]  /*14690*/  BSYNC.RECONVERGENT B3 ;  /* 0x0000000000037941 */ /* 0x000fea0003800200 */
.L_x_659:
        /* <DEDUP_REMOVED lines=10> */
.L_x_696:
        /* <DEDUP_REMOVED lines=24> */
.L_x_667:
[----:B--2---:R-:W-:Y:S01]  /*148c0*/  FMUL.FTZ R38, R37, R0 ;  /* 0x0000000025267220 */ /* 0x004fe20000410000 */
[----:B------:R-:W-:-:S03]  /*148d0*/  FMUL.FTZ R0, R0, 0.5 ;  /* 0x3f00000000007820 */ /* 0x000fc60000410000 */
[----:B------:R-:W-:-:S04]  /*148e0*/  FFMA R37, -R38, R38, R37 ;  /* 0x0000002626257223 */ /* 0x000fc80000000125 */
[----:B------:R-:W-:-:S07]  /*148f0*/  FFMA R38, R37, R0, R38 ;  /* 0x0000000025267223 */ /* 0x000fce0000000026 */
.L_x_668:
[----:B------:R-:W-:Y:S05]  /*14900*/  BSYNC.RECONVERGENT B11 ;  /* 0x00000000000b7941 */ /* 0x000fea0003800200 */
.L_x_666:
        /* <DEDUP_REMOVED lines=21> */
.L_x_670:
[----:B------:R-:W-:Y:S01]  /*14a60*/  FMUL.FTZ R38, R23, R22 ;  /* 0x0000001617267220 */ /* 0x000fe20000410000 */
[----:B------:R-:W-:-:S03]  /*14a70*/  FMUL.FTZ R0, R22, 0.5 ;  /* 0x3f00000016007820 */ /* 0x000fc60000410000 */
[----:B------:R-:W-:-:S04]  /*14a80*/  FFMA R23, -R38, R38, R23 ;  /* 0x0000002626177223 */ /* 0x000fc80000000117 */
[----:B------:R-:W-:-:S07]  /*14a90*/  FFMA R38, R23, R0, R38 ;  /* 0x0000000017267223 */ /* 0x000fce0000000026 */
.L_x_671:
[----:B------:R-:W-:Y:S05]  /*14aa0*/  BSYNC.RECONVERGENT B11 ;  /* 0x00000000000b7941 */ /* 0x000fea0003800200 */
.L_x_669:
        /* <DEDUP_REMOVED lines=11> */
.L_x_665:
[----:B------:R-:W-:Y:S05]  /*14b60*/  BSYNC.RECONVERGENT B10 ;  /* 0x00000000000a7941 */ /* 0x000fea0003800200 */
.L_x_664:
        /* <DEDUP_REMOVED lines=22> */
.L_x_675:
[----:B--2---:R-:W-:Y:S01]  /*14cd0*/  FMUL.FTZ R38, R37, R0 ;  /* 0x0000000025267220 */ /* 0x004fe20000410000 */
[----:B------:R-:W-:-:S03]  /*14ce0*/  FMUL.FTZ R0, R0, 0.5 ;  /* 0x3f00000000007820 */ /* 0x000fc60000410000 */
[----:B------:R-:W-:-:S04]  /*14cf0*/  FFMA R37, -R38, R38, R37 ;  /* 0x0000002626257223 */ /* 0x000fc80000000125 */
[----:B------:R-:W-:-:S07]  /*14d00*/  FFMA R38, R37, R0, R38 ;  /* 0x0000000025267223 */ /* 0x000fce0000000026 */
.L_x_676:
[----:B------:R-:W-:Y:S05]  /*14d10*/  BSYNC.RECONVERGENT B11 ;  /* 0x00000000000b7941 */ /* 0x000fea0003800200 */
.L_x_674:
        /* <DEDUP_REMOVED lines=21> */
.L_x_678:
[----:B------:R-:W-:Y:S01]  /*14e70*/  FMUL.FTZ R38, R23, R22 ;  /* 0x0000001617267220 */ /* 0x000fe20000410000 */
[----:B------:R-:W-:-:S03]  /*14e80*/  FMUL.FTZ R0, R22, 0.5 ;  /* 0x3f00000016007820 */ /* 0x000fc60000410000 */
[----:B------:R-:W-:-:S04]  /*14e90*/  FFMA R23, -R38, R38, R23 ;  /* 0x0000002626177223 */ /* 0x000fc80000000117 */
[----:B------:R-:W-:-:S07]  /*14ea0*/  FFMA R38, R23, R0, R38 ;  /* 0x0000000017267223 */ /* 0x000fce0000000026 */
.L_x_679:
[----:B------:R-:W-:Y:S05]  /*14eb0*/  BSYNC.RECONVERGENT B11 ;  /* 0x00000000000b7941 */ /* 0x000fea0003800200 */
.L_x_677:
        /* <DEDUP_REMOVED lines=11> */
.L_x_673:
[----:B------:R-:W-:Y:S05]  /*14f70*/  BSYNC.RECONVERGENT B10 ;  /* 0x00000000000a7941 */ /* 0x000fea0003800200 */
.L_x_672:
        /* <DEDUP_REMOVED lines=22> */
.L_x_683:
[----:B--2---:R-:W-:Y:S01]  /*150e0*/  FMUL.FTZ R38, R37, R0 ;  /* 0x0000000025267220 */ /* 0x004fe20000410000 */
[----:B------:R-:W-:-:S03]  /*150f0*/  FMUL.FTZ R0, R0, 0.5 ;  /* 0x3f00000000007820 */ /* 0x000fc60000410000 */
[----:B------:R-:W-:-:S04]  /*15100*/  FFMA R37, -R38, R38, R37 ;  /* 0x0000002626257223 */ /* 0x000fc80000000125 */
[----:B------:R-:W-:-:S07]  /*15110*/  FFMA R38, R37, R0, R38 ;  /* 0x0000000025267223 */ /* 0x000fce0000000026 */
.L_x_684:
[----:B------:R-:W-:Y:S05]  /*15120*/  BSYNC.RECONVERGENT B11 ;  /* 0x00000000000b7941 */ /* 0x000fea0003800200 */
.L_x_682:
        /* <DEDUP_REMOVED lines=21> */
.L_x_686:
[----:B------:R-:W-:Y:S01]  /*15280*/  FMUL.FTZ R38, R23, R22 ;  /* 0x0000001617267220 */ /* 0x000fe20000410000 */
[----:B------:R-:W-:-:S03]  /*15290*/  FMUL.FTZ R0, R22, 0.5 ;  /* 0x3f00000016007820 */ /* 0x000fc60000410000 */
[----:B------:R-:W-:-:S04]  /*152a0*/  FFMA R23, -R38, R38, R23 ;  /* 0x0000002626177223 */ /* 0x000fc80000000117 */
[----:B------:R-:W-:-:S07]  /*152b0*/  FFMA R38, R23, R0, R38 ;  /* 0x0000000017267223 */ /* 0x000fce0000000026 */
.L_x_687:
[----:B------:R-:W-:Y:S05]  /*152c0*/  BSYNC.RECONVERGENT B11 ;  /* 0x00000000000b7941 */ /* 0x000fea0003800200 */
.L_x_685:
        /* <DEDUP_REMOVED lines=11> */
.L_x_681:
[----:B------:R-:W-:Y:S05]  /*15380*/  BSYNC.RECONVERGENT B10 ;  /* 0x00000000000a7941 */ /* 0x000fea0003800200 */
.L_x_680:
        /* <DEDUP_REMOVED lines=22> */
.L_x_691:
[----:B--2---:R-:W-:Y:S01]  /*154f0*/  FMUL.FTZ R38, R23, R0 ;  /* 0x0000000017267220 */ /* 0x004fe20000410000 */
[----:B------:R-:W-:-:S03]  /*15500*/  FMUL.FTZ R0, R0, 0.5 ;  /* 0x3f00000000007820 */ /* 0x000fc60000410000 */
[----:B------:R-:W-:-:S04]  /*15510*/  FFMA R23, -R38, R38, R23 ;  /* 0x0000002626177223 */ /* 0x000fc80000000117 */
[----:B------:R-:W-:-:S07]  /*15520*/  FFMA R38, R23, R0, R38 ;  /* 0x0000000017267223 */ /* 0x000fce0000000026 */
.L_x_692:
[----:B------:R-:W-:Y:S05]  /*15530*/  BSYNC.RECONVERGENT B11 ;  /* 0x00000000000b7941 */ /* 0x000fea0003800200 */
.L_x_690:
        /* <DEDUP_REMOVED lines=21> */
.L_x_694:
[----:B------:R-:W-:Y:S01]  /*15690*/  FMUL.FTZ R38, R23, R22 ;  /* 0x0000001617267220 */ /* 0x000fe20000410000 */
[----:B------:R-:W-:-:S03]  /*156a0*/  FMUL.FTZ R0, R22, 0.5 ;  /* 0x3f00000016007820 */ /* 0x000fc60000410000 */
[----:B------:R-:W-:-:S04]  /*156b0*/  FFMA R23, -R38, R38, R23 ;  /* 0x0000002626177223 */ /* 0x000fc80000000117 */
[----:B------:R-:W-:-:S07]  /*156c0*/  FFMA R38, R23, R0, R38 ;  /* 0x0000000017267223 */ /* 0x000fce0000000026 */
.L_x_695:
[----:B------:R-:W-:Y:S05]  /*156d0*/  BSYNC.RECONVERGENT B11 ;  /* 0x00000000000b7941 */ /* 0x000fea0003800200 */
.L_x_693:
        /* <DEDUP_REMOVED lines=11> */
.L_x_689:
[----:B------:R-:W-:Y:S05]  /*15790*/  BSYNC.RECONVERGENT B10 ;  /* 0x00000000000a7941 */ /* 0x000fea0003800200 */
.L_x_688:
[----:B------:R-:W-:Y:S02]  /*157a0*/  IADD3 R2, PT, PT, R2, 0x4, RZ ;  /* 0x0000000402027810 */ /* 0x000fe40007ffe0ff */
[----:B-1----:R-:W-:-:S04]  /*157b0*/  LOP3.LUT R25, R13, 0xfffffffc, RZ, 0xc0, !PT ;  /* 0xfffffffc0d197812 */ /* 0x002fc800078ec0ff */
[----:B------:R-:W-:-:S13]  /*157c0*/  ISETP.NE.AND P0, PT, R2, R25, PT ;  /* 0x000000190200720c */ /* 0x000fda0003f05270 */
[----:B------:R-:W-:Y:S05]  /*157d0*/  @P0 BRA `(.L_x_696) ;  /* 0xffffffec00d80947 */ /* 0x000fea000383ffff */
[----:B------:R-:W-:Y:S05]  /*157e0*/  BSYNC B3 ;  /* 0x0000000000037941 */ /* 0x000fea0003800000 */
.L_x_663:
[----:B------:R-:W-:Y:S05]  /*157f0*/  BSYNC B4 ;  /* 0x0000000000047941 */ /* 0x000fea0003800000 */
.L_x_662:
        /* <DEDUP_REMOVED lines=25> */
.L_x_700:
[----:B--2---:R-:W-:Y:S01]  /*15990*/  FMUL.FTZ R38, R23, R0 ;  /* 0x0000000017267220 */ /* 0x004fe20000410000 */
[----:B------:R-:W-:-:S03]  /*159a0*/  FMUL.FTZ R0, R0, 0.5 ;  /* 0x3f00000000007820 */ /* 0x000fc60000410000 */
[----:B------:R-:W-:-:S04]  /*159b0*/  FFMA R23, -R38, R38, R23 ;  /* 0x0000002626177223 */ /* 0x000fc80000000117 */
[----:B------:R-:W-:-:S07]  /*159c0*/  FFMA R38, R23, R0, R38 ;  /* 0x0000000017267223 */ /* 0x000fce0000000026 */
.L_x_701:
[----:B------:R-:W-:Y:S05]  /*159d0*/  BSYNC.RECONVERGENT B4 ;  /* 0x0000000000047941 */ /* 0x000fea0003800200 */
.L_x_699:
        /* <DEDUP_REMOVED lines=21> */
.L_x_703:
[----:B------:R-:W-:Y:S01]  /*15b30*/  FMUL.FTZ R38, R21, R22 ;  /* 0x0000001615267220 */ /* 0x000fe20000410000 */
[----:B------:R-:W-:-:S03]  /*15b40*/  FMUL.FTZ R0, R22, 0.5 ;  /* 0x3f00000016007820 */ /* 0x000fc60000410000 */
[----:B------:R-:W-:-:S04]  /*15b50*/  FFMA R21, -R38, R38, R21 ;  /* 0x0000002626157223 */ /* 0x000fc80000000115 */
[----:B------:R-:W-:-:S07]  /*15b60*/  FFMA R38, R21, R0, R38 ;  /* 0x0000000015267223 */ /* 0x000fce0000000026 */
.L_x_704:
[----:B------:R-:W-:Y:S05]  /*15b70*/  BSYNC.RECONVERGENT B4 ;  /* 0x0000000000047941 */ /* 0x000fea0003800200 */
.L_x_702:
        /* <DEDUP_REMOVED lines=11> */
.L_x_698:
[----:B------:R-:W-:Y:S05]  /*15c30*/  BSYNC.RECONVERGENT B3 ;  /* 0x0000000000037941 */ /* 0x000fea0003800200 */
.L_x_697:
        /* <DEDUP_REMOVED lines=25> */
.L_x_708:
[----:B--2---:R-:W-:Y:S01]  /*15dd0*/  FMUL.FTZ R38, R23, R0 ;  /* 0x0000000017267220 */ /* 0x004fe20000410000 */
[----:B------:R-:W-:-:S03]  /*15de0*/  FMUL.FTZ R0, R0, 0.5 ;  /* 0x3f00000000007820 */ /* 0x000fc60000410000 */
[----:B------:R-:W-:-:S04]  /*15df0*/  FFMA R23, -R38, R38, R23 ;  /* 0x0000002626177223 */ /* 0x000fc80000000117 */
[----:B------:R-:W-:-:S07]  /*15e00*/  FFMA R38, R23, R0, R38 ;  /* 0x0000000017267223 */ /* 0x000fce0000000026 */
.L_x_709:
[----:B------:R-:W-:Y:S05]  /*15e10*/  BSYNC.RECONVERGENT B4 ;  /* 0x0000000000047941 */ /* 0x000fea0003800200 */
.L_x_707:
        /* <DEDUP_REMOVED lines=21> */
.L_x_711:
[----:B------:R-:W-:Y:S01]  /*15f70*/  FMUL.FTZ R38, R21, R22 ;  /* 0x0000001615267220 */ /* 0x000fe20000410000 */
[----:B------:R-:W-:-:S03]  /*15f80*/  FMUL.FTZ R0, R22, 0.5 ;  /* 0x3f00000016007820 */ /* 0x000fc60000410000 */
[----:B------:R-:W-:-:S04]  /*15f90*/  FFMA R21, -R38, R38, R21 ;  /* 0x0000002626157223 */ /* 0x000fc80000000115 */
[----:B------:R-:W-:-:S07]  /*15fa0*/  FFMA R38, R21, R0, R38 ;  /* 0x0000000015267223 */ /* 0x000fce0000000026 */
.L_x_712:
[----:B------:R-:W-:Y:S05]  /*15fb0*/  BSYNC.RECONVERGENT B4 ;  /* 0x0000000000047941 */ /* 0x000fea0003800200 */
.L_x_710:
        /* <DEDUP_REMOVED lines=11> */
.L_x_706:
[----:B------:R-:W-:Y:S05]  /*16070*/  BSYNC.RECONVERGENT B3 ;  /* 0x0000000000037941 */ /* 0x000fea0003800200 */
.L_x_705:
        /* <DEDUP_REMOVED lines=24> */
.L_x_714:
[----:B--2---:R-:W-:Y:S01]  /*16200*/  FMUL.FTZ R38, R5, R0 ;  /* 0x0000000005267220 */ /* 0x004fe20000410000 */
[----:B------:R-:W-:-:S03]  /*16210*/  FMUL.FTZ R0, R0, 0.5 ;  /* 0x3f00000000007820 */ /* 0x000fc60000410000 */
[----:B------:R-:W-:-:S04]  /*16220*/  FFMA R5, -R38, R38, R5 ;  /* 0x0000002626057223 */ /* 0x000fc80000000105 */
[----:B------:R-:W-:-:S07]  /*16230*/  FFMA R38, R5, R0, R38 ;  /* 0x0000000005267223 */ /* 0x000fce0000000026 */
.L_x_715:
[----:B------:R-:W-:Y:S05]  /*16240*/  BSYNC.RECONVERGENT B3 ;  /* 0x0000000000037941 */ /* 0x000fea0003800200 */
.L_x_713:
        /* <DEDUP_REMOVED lines=21> */
.L_x_717:
[----:B------:R-:W-:Y:S01]  /*163a0*/  FMUL.FTZ R38, R21, R4 ;  /* 0x0000000415267220 */ /* 0x000fe20000410000 */
[----:B------:R-:W-:-:S03]  /*163b0*/  FMUL.FTZ R0, R4, 0.5 ;  /* 0x3f00000004007820 */ /* 0x000fc60000410000 */
[----:B------:R-:W-:-:S04]  /*163c0*/  FFMA R5, -R38, R38, R21 ;  /* 0x0000002626057223 */ /* 0x000fc80000000115 */
[----:B------:R-:W-:-:S07]  /*163d0*/  FFMA R38, R5, R0, R38 ;  /* 0x0000000005267223 */ /* 0x000fce0000000026 */
.L_x_718:
[----:B------:R-:W-:Y:S05]  /*163e0*/  BSYNC.RECONVERGENT B3 ;  /* 0x0000000000037941 */ /* 0x000fea0003800200 */
.L_x_716:
        /* <DEDUP_REMOVED lines=11> */
.L_x_658:
[----:B------:R-:W-:Y:S05]  /*164a0*/  BSYNC B5 ;  /* 0x0000000000057941 */ /* 0x000fea0003800000 */
.L_x_657:
[----:B------:R-:W-:Y:S05]  /*164b0*/  @P2 BRA `(.L_x_719) ;  /* 0xffffffdc00f82947 */ /* 0x000fea000383ffff */
.L_x_656:
[----:B------:R-:W-:Y:S05]  /*164c0*/  BSYNC B6 ;  /* 0x0000000000067941 */ /* 0x000fea0003800000 */
.L_x_655:
[----:B------:R-:W-:Y:S05]  /*164d0*/  @P1 BRA `(.L_x_720) ;  /* 0xffffffdc00c41947 */ /* 0x000fea000383ffff */
.L_x_654:
[----:B------:R-:W-:Y:S05]  /*164e0*/  BSYNC B7 ;  /* 0x0000000000077941 */ /* 0x000fea0003800000 */
.L_x_653:
[----:B------:R-:W3:Y:S01]  /*164f0*/  LDC R0, c[0x0][0x3a8] ;  /* 0x0000ea00ff007b82 */ /* 0x000ee20000000800 */
[----:B------:R-:W-:-:S04]  /*16500*/  IADD3 R15, PT, PT, R15, 0x1, RZ ;  /* 0x000000010f0f7810 */ /* 0x000fc80007ffe0ff */
[----:B---3--:R-:W-:-:S13]  /*16510*/  ISETP.NE.AND P0, PT, R15, R0, PT ;  /* 0x000000000f00720c */ /* 0x008fda0003f05270 */
[----:B------:R-:W-:Y:S05]  /*16520*/  @P0 BRA `(.L_x_721) ;  /* 0xffffffdc00200947 */ /* 0x000fea000383ffff */
[----:B------:R-:W-:Y:S05]  /*16530*/  BSYNC B8 ;  /* 0x0000000000087941 */ /* 0x000fea0003800000 */
.L_x_652:
[----:B------:R-:W-:-:S04]  /*16540*/  IADD3 R16, PT, PT, R16, 0x1, RZ ;  /* 0x0000000110107810 */ /* 0x000fc80007ffe0ff */
[----:B------:R-:W-:-:S13]  /*16550*/  ISETP.NE.AND P0, PT, R16, R0, PT ;  /* 0x000000001000720c */ /* 0x000fda0003f05270 */
[----:B------:R-:W-:Y:S05]  /*16560*/  @P0 BRA `(.L_x_722) ;  /* 0xffffffdc00080947 */ /* 0x000fea000383ffff */
[----:B------:R-:W-:Y:S05]  /*16570*/  BSYNC B9 ;  /* 0x0000000000097941 */ /* 0x000fea0003800000 */
.L_x_651:
[----:B------:R-:W-:-:S04]  /*16580*/  IADD3 R17, PT, PT, R17, 0x1, RZ ;  /* 0x0000000111117810 */ /* 0x000fc80007ffe0ff */
[----:B------:R-:W-:-:S13]  /*16590*/  ISETP.GE.U32.AND P0, PT, R17, R0, PT ;  /* 0x000000001100720c */ /* 0x000fda0003f06070 */
[----:B------:R-:W-:Y:S05]  /*165a0*/  @!P0 BRA `(.L_x_723) ;  /* 0xffffffd800f08947 */ /* 0x000fea000383ffff */
.L_x_377:
[----:B------:R-:W-:Y:S05]  /*165b0*/  BSYNC B0 ;  /* 0x0000000000007941 */ /* 0x000fea0003800000 */
.L_x_376:
[----:B------:R-:W0:Y:S01]  /*165c0*/  LDCU UR6, c[0x0][0x3a8] ;  /* 0x00007500ff0677ac */ /* 0x000e220008000800 */
[----:B------:R-:W-:Y:S02]  /*165d0*/  IADD3 R18, PT, PT, R18, 0x1, RZ ;  /* 0x0000000112127810 */ /* 0x000fe40007ffe0ff */
[----:B012---:R-:W-:-:S04]  /*165e0*/  MOV R3, UR6 ;  /* 0x0000000600037c02 */ /* 0x007fc80008000f00 */
[----:B------:R-:W-:-:S13]  /*165f0*/  ISETP.NE.AND P0, PT, R18, R3, PT ;  /* 0x000000031200720c */ /* 0x000fda0003f05270 */
[----:B------:R-:W-:Y:S05]  /*16600*/  @P0 BRA `(.L_x_724) ;  /* 0xffffff54003c0947 */ /* 0x000fea000383ffff */
[----:B------:R-:W-:Y:S05]  /*16610*/  BSYNC B1 ;  /* 0x0000000000017941 */ /* 0x000fea0003800000 */
.L_x_375:
[----:B------:R-:W-:-:S04]  /*16620*/  IADD3 R0, PT, PT, R20, 0x1, RZ ;  /* 0x0000000114007810 */ /* 0x000fc80007ffe0ff */
[----:B------:R-:W-:-:S13]  /*16630*/  ISETP.GE.U32.AND P0, PT, R0, R3, PT ;  /* 0x000000030000720c */ /* 0x000fda0003f06070 */
[----:B------:R-:W-:Y:S05]  /*16640*/  @!P0 BRA `(.L_x_725) ;  /* 0xffffff54001c8947 */ /* 0x000fea000383ffff */
.L_x_374:
[----:B------:R-:W-:Y:S05]  /*16650*/  BSYNC B2 ;  /* 0x0000000000027941 */ /* 0x000fea0003800000 */
.L_x_373:
[----:B------:R-:W-:-:S04]  /*16660*/  IADD3 R0, PT, PT, R33, 0x1, RZ ;  /* 0x0000000121007810 */ /* 0x000fc80007ffe0ff */
[----:B------:R-:W-:-:S13]  /*16670*/  ISETP.GE.U32.AND P0, PT, R0, R3, PT ;  /* 0x000000030000720c */ /* 0x000fda0003f06070 */
[----:B------:R-:W-:Y:S05]  /*16680*/  @P0 EXIT ;  /* 0x000000000000094d */ /* 0x000fea0003800000 */
[----:B------:R-:W-:-:S07]  /*16690*/  MOV R30, R33 ;  /* 0x00000021001e7202 */ /* 0x000fce0000000f00 */
.L_x_1078:
[----:B------:R-:W-:Y:S01]  /*166a0*/  HFMA2 R28, -RZ, RZ, 0, 0 ;  /* 0x00000000ff1c7431 */ /* 0x000fe200000001ff */
[----:B------:R-:W-:Y:S01]  /*166b0*/  BSSY B2, `(.L_x_726) ;  /* 0x0000ad2000027945 */ /* 0x000fe20003800000 */
[----:B------:R-:W-:Y:S02]  /*166c0*/  IADD3 R29, PT, PT, R30, 0x2, RZ ;  /* 0x000000021e1d7810 */ /* 0x000fe40007ffe0ff */
[----:B-1----:R-:W-:-:S07]  /*166d0*/  MOV R30, R0 ;  /* 0x00000000001e7202 */ /* 0x002fce0000000f00 */
.L_x_1077:
[----:B------:R-:W-:Y:S01]  /*166e0*/  BSSY B1, `(.L_x_727) ;  /* 0x0000acb000017945 */ /* 0x000fe20003800000 */
[----:B------:R-:W-:Y:S02]  /*166f0*/  IADD3 R19, PT, PT, R28, 0x1, RZ ;  /* 0x000000011c137810 */ /* 0x000fe40007ffe0ff */
[----:B-1----:R-:W-:-:S07]  /*16700*/  MOV R18, RZ ;  /* 0x000000ff00127202 */ /* 0x002fce0000000f00 */
.L_x_1076:
[----:B------:R-:W-:Y:S01]  /*16710*/  IADD3 R5, PT, PT, -R33, R30, RZ ;  /* 0x0000001e21057210 */ /* 0x000fe20007ffe1ff */
[----:B------:R-:W-:Y:S01]  /*16720*/  BSSY B0, `(.L_x_728) ;  /* 0x0000ac2000007945 */ /* 0x000fe20003800000 */
[----:B------:R-:W-:Y:S02]  /*16730*/  IADD3 R2, PT, PT, -R34, R28, RZ ;  /* 0x0000001c22027210 */ /* 0x000fe40007ffe1ff */
[----:B------:R-:W-:Y:S01]  /*16740*/  IADD3 R0, PT, PT, -R35, R18, RZ ;  /* 0x0000001223007210 */ /* 0x000fe20007ffe1ff */
[----:B------:R-:W-:-:S04]  /*16750*/  IMAD R3, R5, R5, RZ ;  /* 0x0000000505037224 */ /* 0x000fc800078e02ff */
[----:B------:R-:W-:-:S04]  /*16760*/  IMAD R3, R2, R2, R3 ;  /* 0x0000000202037224 */ /* 0x000fc800078e0203 */
[----:B------:R-:W-:-:S05]  /*16770*/  IMAD R0, R0, R0, R3 ;  /* 0x0000000000007224 */ /* 0x000fca00078e0203 */
[----:B------:R-:W-:-:S13]  /*16780*/  ISETP.GT.U32.AND P0, PT, R0, R31, PT ;  /* 0x0000001f0000720c */ /* 0x000fda0003f04070 */
[----:B-1----:R-:W-:Y:S05]  /*16790*/  @P0 BRA `(.L_x_729) ;  /* 0x000000a800e80947 */ /* 0x002fea0003800000 */
[----:B------:R-:W-:-:S06]  /*167a0*/  IMAD.WIDE R2, R5, 0x8, R44 ;  /* 0x0000000805027825 */ /* 0x000fcc00078e022c */
[----:B------:R-:W2:Y:S02]  /*167b0*/  LDG.E.64 R2, desc[UR4][R2.64] ;  /* 0x0000000402027981 */ /* 0x000ea4000c1e1b00 */
[----:B--2---:R-:W-:-:S06]  /*167c0*/  IMAD.WIDE.U32 R4, R28, 0x8, R2 ;  /* 0x000000081c047825 */ /* 0x004fcc00078e0002 */
[----:B------:R-:W0:Y:S02]  /*167d0*/  LD.E.64 R4, desc[UR4][R4.64] ;  /* 0x0000000404047980 */ /* 0x000e24000c101b00 */
[----:B0-----:R-:W-:-:S05]  /*167e0*/  IMAD.WIDE.U32 R22, R18, 0x10, R4 ;  /* 0x0000001012167825 */ /* 0x001fca00078e0004 */
[----:B------:R-:W2:Y:S01]  /*167f0*/  LD.E R16, desc[UR4][R22.64] ;  /* 0x0000000416107980 */ /* 0x000ea2000c101900 */
[----:B------:R-:W-:Y:S01]  /*16800*/  BSSY B5, `(.L_x_730) ;  /* 0x00003ea000057945 */ /* 0x000fe20003800000 */
[----:B--2---:R-:W-:-:S13]  /*16810*/  ISETP.NE.AND P0, PT, R16, RZ, PT ;  /* 0x000000ff1000720c */ /* 0x004fda0003f05270 */
[----:B------:R-:W-:Y:S05]  /*16820*/  @!P0 BRA `(.L_x_731) ;  /* 0x0000003c009c8947 */ /* 0x000fea0003800000 */
[----:B------:R-:W2:Y:S04]  /*16830*/  LDG.E.64 R2, desc[UR4][R44.64] ;  /* 0x000000042c027981 */ /* 0x000ea8000c1e1b00 */
[----:B------:R-:W5:Y:S01]  /*16840*/  LD.E.64 R22, desc[UR4][R22.64+0x8] ;  /* 0x0000080416167980 */ /* 0x000f62000c101b00 */
[----:B--2---:R-:W-:-:S06]  /*16850*/  IMAD.WIDE R2, R34, 0x8, R2 ;  /* 0x0000000822027825 */ /* 0x004fcc00078e0202 */
[----:B------:R-:W2:Y:S01]  /*16860*/  LD.E.64 R2, desc[UR4][R2.64] ;  /* 0x0000000402027980 */ /* 0x000ea2000c101b00 */
[----:B------:R-:W-:Y:S02]  /*16870*/  HFMA2 R14, -RZ, RZ, 0, 0 ;  /* 0x00000000ff0e7431 */ /* 0x000fe400000001ff */
[----:B--2---:R-:W-:-:S05]  /*16880*/  IMAD.WIDE R4, R35, 0x10, R2 ;  /* 0x0000001023047825 */ /* 0x004fca00078e0202 */
[----:B------:R0:W5:Y:S04]  /*16890*/  LD.E R15, desc[UR4][R4.64] ;  /* 0x00000004040f7980 */ /* 0x000168000c101900 */
[----:B------:R0:W5:Y:S02]  /*168a0*/  LD.E.64 R26, desc[UR4][R4.64+0x8] ;  /* 0x00000804041a7980 */ /* 0x000164000c101b00 */
.L_x_858:
[----:B-----5:R-:W-:Y:S01]  /*168b0*/  ISETP.NE.AND P0, PT, R15, RZ, PT ;  /* 0x000000ff0f00720c */ /* 0x020fe20003f05270 */
[----:B------:R-:W-:-:S12]  /*168c0*/  BSSY B4, `(.L_x_732) ;  /* 0x00003da000047945 */ /* 0x000fd80003800000 */
[----:B-1----:R-:W-:Y:S05]  /*168d0*/  @!P0 BRA `(.L_x_733) ;  /* 0x0000003c00608947 */ /* 0x002fea0003800000 */
[----:B0-----:R-:W-:-:S05]  /*168e0*/  IMAD.WIDE.U32 R4, R14, 0xc, R22 ;  /* 0x0000000c0e047825 */ /* 0x001fca00078e0016 */
[----:B------:R0:W5:Y:S04]  /*168f0*/  LD.E R13, desc[UR4][R4.64] ;  /* 0x00000004040d7980 */ /* 0x000168000c101900 */
[----:B------:R0:W5:Y:S04]  /*16900*/  LD.E R12, desc[UR4][R4.64+0x4] ;  /* 0x00000404040c7980 */ /* 0x000168000c101900 */
[----:B------:R0:W5:Y:S01]  /*16910*/  LD.E R11, desc[UR4][R4.64+0x8] ;  /* 0x00000804040b7980 */ /* 0x000162000c101900 */
[----:B------:R-:W-:-:S07]  /*16920*/  MOV R10, RZ ;  /* 0x000000ff000a7202 */ /* 0x000fce0000000f00 */
.L_x_857:
[----:B-1----:R-:W-:-:S05]  /*16930*/  IMAD.WIDE.U32 R24, R10, 0xc, R26 ;  /* 0x0000000c0a187825 */ /* 0x002fca00078e001a */
[----:B------:R-:W2:Y:S04]  /*16940*/  LD.E R9, desc[UR4][R24.64+0x4] ;  /* 0x0000040418097980 */ /* 0x000ea8000c101900 */
[----:B------:R-:W3:Y:S04]  /*16950*/  LD.E R8, desc[UR4][R24.64] ;  /* 0x0000000418087980 */ /* 0x000ee8000c101900 */
[----:B------:R-:W4:Y:S01]  /*16960*/  LD.E R7, desc[UR4][R24.64+0x8] ;  /* 0x0000080418077980 */ /* 0x000f22000c101900 */
[----:B------:R-:W-:Y:S05]  /*16970*/  YIELD ;  /* 0x0000000000007946 */ /* 0x000fea0003800000 */
[----:B------:R-:W1:Y:S01]  /*16980*/  LDCU UR6, c[0x0][0x3ac] ;  /* 0x00007580ff0677ac */ /* 0x000e620008000800 */
[----:B------:R-:W-:Y:S01]  /*16990*/  BSSY B3, `(.L_x_734) ;  /* 0x00003c9000037945 */ /* 0x000fe20003800000 */
[----:B--2--5:R-:W-:Y:S01]  /*169a0*/  FADD R2, -R12, R9 ;  /* 0x000000090c027221 */ /* 0x024fe20000000100 */
        /* <DEDUP_REMOVED lines=16> */
.L_x_737:
[----:B--2---:R-:W-:Y:S01]  /*16ab0*/  FMUL.FTZ R38, R3, R0 ;  /* 0x0000000003267220 */ /* 0x004fe20000410000 */
[----:B------:R-:W-:-:S03]  /*16ac0*/  FMUL.FTZ R0, R0, 0.5 ;  /* 0x3f00000000007820 */ /* 0x000fc60000410000 */
[----:B------:R-:W-:-:S04]  /*16ad0*/  FFMA R3, -R38, R38, R3 ;  /* 0x0000002626037223 */ /* 0x000fc80000000103 */
[----:B------:R-:W-:-:S07]  /*16ae0*/  FFMA R38, R3, R0, R38 ;  /* 0x0000000003267223 */ /* 0x000fce0000000026 */
.L_x_738:
[----:B------:R-:W-:Y:S05]  /*16af0*/  BSYNC.RECONVERGENT B6 ;  /* 0x0000000000067941 */ /* 0x000fea0003800200 */
.L_x_736:
[----:B------:R-:W1:Y:S01]  /*16b00*/  LDCU UR6, c[0x0][0x3b4] ;  /* 0x00007680ff0677ac */ /* 0x000e620008000800 */
[----:B------:R-:W2:Y:S01]  /*16b10*/  LDC.64 R2, c[0x0][0x3a0] ;  /* 0x0000e800ff027b82 */ /* 0x000ea20000000a00 */
[----:B------:R-:W-:Y:S01]  /*16b20*/  IADD3 R0, PT, PT, R10, 0x1, RZ ;  /* 0x000000010a007810 */ /* 0x000fe20007ffe0ff */
[----:B------:R-:W-:Y:S03]  /*16b30*/  BSSY B7, `(.L_x_739) ;  /* 0x00001d9000077945 */ /* 0x000fe60003800000 */
[----:B------:R-:W-:Y:S01]  /*16b40*/  ISETP.GE.U32.AND P0, PT, R0, R15, PT ;  /* 0x0000000f0000720c */ /* 0x000fe20003f06070 */
[----:B-1----:R-:W-:-:S04]  /*16b50*/  FMUL R38, R38, UR6 ;  /* 0x0000000626267c20 */ /* 0x002fc80008400000 */
[----:B------:R-:W2:Y:S02]  /*16b60*/  F2I.TRUNC.NTZ R17, R38 ;  /* 0x0000002600117305 */ /* 0x000ea4000020f100 */
[----:B--2---:R-:W-:-:S06]  /*16b70*/  IMAD.WIDE R2, R17, 0x8, R2 ;  /* 0x0000000811027825 */ /* 0x004fcc00078e0202 */
[----:B------:R-:W-:Y:S05]  /*16b80*/  @P0 BRA `(.L_x_740) ;  /* 0x0000001c004c0947 */ /* 0x000fea0003800000 */
[----:B------:R-:W-:Y:S01]  /*16b90*/  LOP3.LUT R6, RZ, R10, RZ, 0x33, !PT ;  /* 0x0000000aff067212 */ /* 0x000fe200078e33ff */
[----:B------:R-:W-:Y:S03]  /*16ba0*/  BSSY.RECONVERGENT B6, `(.L_x_741) ;  /* 0x00000c8000067945 */ /* 0x000fe60003800200 */
[----:B------:R-:W-:-:S04]  /*16bb0*/  IADD3 R6, PT, PT, R15, R6, RZ ;  /* 0x000000060f067210 */ /* 0x000fc80007ffe0ff */
[----:B------:R-:W-:-:S13]  /*16bc0*/  LOP3.LUT P0, R21, R6, 0x3, RZ, 0xc0, !PT ;  /* 0x0000000306157812 */ /* 0x000fda000780c0ff */
[----:B------:R-:W-:Y:S05]  /*16bd0*/  @!P0 BRA `(.L_x_742) ;  /* 0x0000000c00108947 */ /* 0x000fea0003800000 */
[----:B------:R-:W2:Y:S01]  /*16be0*/  LD.E R17, desc[UR4][R24.64+0x10] ;  /* 0x0000100418117980 */ /* 0x000ea2000c101900 */
[----:B------:R-:W1:Y:S03]  /*16bf0*/  LDCU UR6, c[0x0][0x3ac] ;  /* 0x00007580ff0677ac */ /* 0x000e660008000800 */
        /* <DEDUP_REMOVED lines=20> */
.L_x_746:
[----:B--2---:R-:W-:Y:S01]  /*16d40*/  FMUL.FTZ R38, R37, R0 ;  /* 0x0000000025267220 */ /* 0x004fe20000410000 */
[----:B------:R-:W-:-:S03]  /*16d50*/  FMUL.FTZ R0, R0, 0.5 ;  /* 0x3f00000000007820 */ /* 0x000fc60000410000 */
[----:B------:R-:W-:-:S04]  /*16d60*/  FFMA R37, -R38, R38, R37 ;  /* 0x0000002626257223 */ /* 0x000fc80000000125 */
[----:B------:R-:W-:-:S07]  /*16d70*/  FFMA R38, R37, R0, R38 ;  /* 0x0000000025267223 */ /* 0x000fce0000000026 */
.L_x_747:
[----:B------:R-:W-:Y:S05]  /*16d80*/  BSYNC.RECONVERGENT B9 ;  /* 0x0000000000097941 */ /* 0x000fea0003800200 */
.L_x_745:
        /* <DEDUP_REMOVED lines=21> */
.L_x_749:
[----:B------:R-:W-:Y:S01]  /*16ee0*/  FMUL.FTZ R38, R17, R20 ;  /* 0x0000001411267220 */ /* 0x000fe20000410000 */
[----:B------:R-:W-:-:S03]  /*16ef0*/  FMUL.FTZ R0, R20, 0.5 ;  /* 0x3f00000014007820 */ /* 0x000fc60000410000 */
[----:B------:R-:W-:-:S04]  /*16f00*/  FFMA R17, -R38, R38, R17 ;  /* 0x0000002626117223 */ /* 0x000fc80000000111 */
[----:B------:R-:W-:-:S07]  /*16f10*/  FFMA R38, R17, R0, R38 ;  /* 0x0000000011267223 */ /* 0x000fce0000000026 */
.L_x_750:
[----:B------:R-:W-:Y:S05]  /*16f20*/  BSYNC.RECONVERGENT B9 ;  /* 0x0000000000097941 */ /* 0x000fea0003800200 */
.L_x_748:
[----:B------:R-:W1:Y:S01]  /*16f30*/  LDG.E.64 R36, desc[UR4][R2.64] ;  /* 0x0000000402247981 */ /* 0x000e62000c1e1b00 */
[----:B------:R-:W2:Y:S01]  /*16f40*/  LDCU UR6, c[0x0][0x3b4] ;  /* 0x00007680ff0677ac */ /* 0x000ea20008000800 */
[----:B-1----:R-:W-:-:S06]  /*16f50*/  IMAD.WIDE R36, R6, 0x8, R36 ;  /* 0x0000000806247825 */ /* 0x002fcc00078e0224 */
[----:B------:R-:W3:Y:S01]  /*16f60*/  LD.E.64 R36, desc[UR4][R36.64] ;  /* 0x0000000424247980 */ /* 0x000ee2000c101b00 */
[----:B--2---:R-:W-:Y:S01]  /*16f70*/  FMUL R38, R38, UR6 ;  /* 0x0000000626267c20 */ /* 0x004fe20008400000 */
[----:B------:R-:W-:-:S03]  /*16f80*/  HFMA2 R39, -RZ, RZ, 0, 5.9604644775390625e-08 ;  /* 0x00000001ff277431 */ /* 0x000fc600000001ff */
[----:B------:R-:W3:Y:S02]  /*16f90*/  F2I.TRUNC.NTZ R17, R38 ;  /* 0x0000002600117305 */ /* 0x000ee4000020f100 */
[----:B---3--:R-:W-:-:S05]  /*16fa0*/  IMAD.WIDE R36, R17, 0x4, R36 ;  /* 0x0000000411247825 */ /* 0x008fca00078e0224 */
[----:B------:R1:W-:Y:S02]  /*16fb0*/  ATOM.E.ADD.STRONG.GPU PT, RZ, desc[UR4][R36.64], R39 ;  /* 0x8000002724ff798a */ /* 0x0003e400081ef104 */
.L_x_744:
[----:B------:R-:W-:Y:S05]  /*16fc0*/  BSYNC.RECONVERGENT B8 ;  /* 0x0000000000087941 */ /* 0x000fea0003800200 */
.L_x_743:
[----:B------:R-:W-:Y:S02]  /*16fd0*/  ISETP.NE.AND P0, PT, R21, 0x1, PT ;  /* 0x000000011500780c */ /* 0x000fe40003f05270 */
[----:B------:R-:W-:-:S11]  /*16fe0*/  IADD3 R0, PT, PT, R10, 0x2, RZ ;  /* 0x000000020a007810 */ /* 0x000fd60007ffe0ff */
[----:B------:R-:W-:Y:S05]  /*16ff0*/  @!P0 BRA `(.L_x_742) ;  /* 0x0000000800088947 */ /* 0x000fea0003800000 */
[----:B------:R-:W1:Y:S01]  /*17000*/  LD.E R17, desc[UR4][R24.64+0x1c] ;  /* 0x00001c0418117980 */ /* 0x000e62000c101900 */
[----:B------:R-:W2:Y:S03]  /*17010*/  LDCU UR6, c[0x0][0x3ac] ;  /* 0x00007580ff0677ac */ /* 0x000ea60008000800 */
[----:B------:R-:W3:Y:S04]  /*17020*/  LD.E R20, desc[UR4][R24.64+0x18] ;  /* 0x0000180418147980 */ /* 0x000ee8000c101900 */
[----:B------:R-:W4:Y:S01]  /*17030*/  LD.E R6, desc[UR4][R24.64+0x20] ;  /* 0x0000200418067980 */ /* 0x000f22000c101900 */
[----:B------:R-:W-:Y:S01]  /*17040*/  BSSY.RECONVERGENT B8, `(.L_x_751) ;  /* 0x000003a000087945 */ /* 0x000fe20003800200 */
[----:B-1----:R-:W-:Y:S01]  /*17050*/  FADD R36, -R12, R17 ;  /* 0x000000110c247221 */ /* 0x002fe20000000100 */
[----:B---3--:R-:W-:-:S03]  /*17060*/  FADD R0, -R13, R20 ;  /* 0x000000140d007221 */ /* 0x008fc60000000100 */
[----:B------:R-:W-:Y:S01]  /*17070*/  FMUL R37, R36, R36 ;  /* 0x0000002424257220 */ /* 0x000fe20000400000 */
[----:B----4-:R-:W-:-:S03]  /*17080*/  FADD R36, -R11, R6 ;  /* 0x000000060b247221 */ /* 0x010fc60000000100 */
        /* <DEDUP_REMOVED lines=13> */
.L_x_754:
[----:B--2---:R-:W-:Y:S01]  /*17160*/  FMUL.FTZ R38, R37, R0 ;  /* 0x0000000025267220 */ /* 0x004fe20000410000 */
[----:B------:R-:W-:-:S03]  /*17170*/  FMUL.FTZ R0, R0, 0.5 ;  /* 0x3f00000000007820 */ /* 0x000fc60000410000 */
[----:B------:R-:W-:-:S04]  /*17180*/  FFMA R37, -R38, R38, R37 ;  /* 0x0000002626257223 */ /* 0x000fc80000000125 */
[----:B------:R-:W-:-:S07]  /*17190*/  FFMA R38, R37, R0, R38 ;  /* 0x0000000025267223 */ /* 0x000fce0000000026 */
.L_x_755:
[----:B------:R-:W-:Y:S05]  /*171a0*/  BSYNC.RECONVERGENT B9 ;  /* 0x0000000000097941 */ /* 0x000fea0003800200 */
.L_x_753:
        /* <DEDUP_REMOVED lines=21> */
.L_x_757:
[----:B------:R-:W-:Y:S01]  /*17300*/  FMUL.FTZ R38, R17, R20 ;  /* 0x0000001411267220 */ /* 0x000fe20000410000 */
[----:B------:R-:W-:-:S03]  /*17310*/  FMUL.FTZ R0, R20, 0.5 ;  /* 0x3f00000014007820 */ /* 0x000fc60000410000 */
[----:B------:R-:W-:-:S04]  /*17320*/  FFMA R17, -R38, R38, R17 ;  /* 0x0000002626117223 */ /* 0x000fc80000000111 */
[----:B------:R-:W-:-:S07]  /*17330*/  FFMA R38, R17, R0, R38 ;  /* 0x0000000011267223 */ /* 0x000fce0000000026 */
.L_x_758:
[----:B------:R-:W-:Y:S05]  /*17340*/  BSYNC.RECONVERGENT B9 ;  /* 0x0000000000097941 */ /* 0x000fea0003800200 */
.L_x_756:
        /* <DEDUP_REMOVED lines=9> */
.L_x_752:
[----:B------:R-:W-:Y:S05]  /*173e0*/  BSYNC.RECONVERGENT B8 ;  /* 0x0000000000087941 */ /* 0x000fea0003800200 */
.L_x_751:
[----:B------:R-:W-:Y:S02]  /*173f0*/  ISETP.NE.AND P0, PT, R21, 0x2, PT ;  /* 0x000000021500780c */ /* 0x000fe40003f05270 */
[----:B------:R-:W-:-:S11]  /*17400*/  IADD3 R0, PT, PT, R10, 0x3, RZ ;  /* 0x000000030a007810 */ /* 0x000fd60007ffe0ff */
[----:B------:R-:W-:Y:S05]  /*17410*/  @!P0 BRA `(.L_x_742) ;  /* 0x0000000400008947 */ /* 0x000fea0003800000 */
[----:B------:R-:W2:Y:S01]  /*17420*/  LD.E R6, desc[UR4][R24.64+0x28] ;  /* 0x0000280418067980 */ /* 0x000ea2000c101900 */
[----:B------:R-:W3:Y:S03]  /*17430*/  LDCU UR6, c[0x0][0x3ac] ;  /* 0x00007580ff0677ac */ /* 0x000ee60008000800 */
[----:B------:R-:W4:Y:S04]  /*17440*/  LD.E R17, desc[UR4][R24.64+0x24] ;  /* 0x0000240418117980 */ /* 0x000f28000c101900 */
[----:B------:R-:W5:Y:S01]  /*17450*/  LD.E R24, desc[UR4][R24.64+0x2c] ;  /* 0x00002c0418187980 */ /* 0x000f62000c101900 */
[----:B------:R-:W-:Y:S01]  /*17460*/  BSSY.RECONVERGENT B8, `(.L_x_759) ;  /* 0x000003a000087945 */ /* 0x000fe20003800200 */
[----:B--2---:R-:W-:Y:S01]  /*17470*/  FADD R20, -R12, R6 ;  /* 0x000000060c147221 */ /* 0x004fe20000000100 */
[----:B----4-:R-:W-:-:S03]  /*17480*/  FADD R0, -R13, R17 ;  /* 0x000000110d007221 */ /* 0x010fc60000000100 */
[----:B------:R-:W-:-:S04]  /*17490*/  FMUL R21, R20, R20 ;  /* 0x0000001414157220 */ /* 0x000fc80000400000 */
[----:B------:R-:W-:Y:S01]  /*174a0*/  FFMA R21, R0, R0, R21 ;  /* 0x0000000000157223 */ /* 0x000fe20000000015 */
[----:B-----5:R-:W-:-:S04]  /*174b0*/  FADD R20, -R11, R24 ;  /* 0x000000180b147221 */ /* 0x020fc80000000100 */
[----:B------:R-:W-:-:S05]  /*174c0*/  FFMA R21, R20, R20, R21 ;  /* 0x0000001414157223 */ /* 0x000fca0000000015 */
[----:B---3--:R-:W-:-:S13]  /*174d0*/  FSETP.GTU.AND P0, PT, R21, UR6, PT ;  /* 0x0000000615007c0b */ /* 0x008fda000bf0c000 */
[----:B------:R-:W-:Y:S05]  /*174e0*/  @P0 BRA `(.L_x_760) ;  /* 0x0000000000c40947 */ /* 0x000fea0003800000 */
[----:B------:R-:W-:Y:S01]  /*174f0*/  IADD3 R20, PT, PT, R21, -0xd000000, RZ ;  /* 0xf300000015147810 */ /* 0x000fe20007ffe0ff */
[----:B------:R2:W3:Y:S01]  /*17500*/  MUFU.RSQ R0, R21 ;  /* 0x0000001500007308 */ /* 0x0004e20000001400 */
[----:B------:R-:W-:Y:S02]  /*17510*/  BSSY.RECONVERGENT B9, `(.L_x_761) ;  /* 0x000000b000097945 */ /* 0x000fe40003800200 */
[----:B------:R-:W-:-:S13]  /*17520*/  ISETP.GT.U32.AND P0, PT, R20, 0x727fffff, PT ;  /* 0x727fffff1400780c */ /* 0x000fda0003f04070 */
[----:B--2---:R-:W-:Y:S05]  /*17530*/  @!P0 BRA `(.L_x_762) ;  /* 0x0000000000108947 */ /* 0x004fea0003800000 */
[----:B---3--:R-:W-:Y:S02]  /*17540*/  MOV R0, R21 ;  /* 0x0000001500007202 */ /* 0x008fe40000000f00 */
[----:B-1----:R-:W-:-:S07]  /*17550*/  MOV R36, 0x17570 ;  /* 0x0001757000247802 */ /* 0x002fce0000000f00 */
[----:B0-----:R-:W-:Y:S05]  /*17560*/  CALL.REL.NOINC `($__internal_0_$__cuda_sm20_sqrt_rn_f32_slowpath) ;  /* 0x0000009c00ac7944 */ /* 0x001fea0003c00000 */
[----:B------:R-:W-:Y:S05]  /*17570*/  BRA `(.L_x_763) ;  /* 0x0000000000107947 */ /* 0x000fea0003800000 */
.L_x_762:
[----:B---3--:R-:W-:Y:S01]  /*17580*/  FMUL.FTZ R38, R21, R0 ;  /* 0x0000000015267220 */ /* 0x008fe20000410000 */
[----:B------:R-:W-:-:S03]  /*17590*/  FMUL.FTZ R0, R0, 0.5 ;  /* 0x3f00000000007820 */ /* 0x000fc60000410000 */
[----:B------:R-:W-:-:S04]  /*175a0*/  FFMA R21, -R38, R38, R21 ;  /* 0x0000002626157223 */ /* 0x000fc80000000115 */
[----:B------:R-:W-:-:S07]  /*175b0*/  FFMA R38, R21, R0, R38 ;  /* 0x0000000015267223 */ /* 0x000fce0000000026 */
.L_x_763:
[----:B------:R-:W-:Y:S05]  /*175c0*/  BSYNC.RECONVERGENT B9 ;  /* 0x0000000000097941 */ /* 0x000fea0003800200 */
.L_x_761:
[----:B------:R-:W2:Y:S01]  /*175d0*/  LDCU UR6, c[0x0][0x3ac] ;  /* 0x00007580ff0677ac */ /* 0x000ea20008000800 */
[----:B------:R-:W-:Y:S01]  /*175e0*/  FADD R6, -R9, R6 ;  /* 0x0000000609067221 */ /* 0x000fe20000000100 */
[----:B------:R-:W-:Y:S01]  /*175f0*/  FADD R17, -R8, R17 ;  /* 0x0000001108117221 */ /* 0x000fe20000000100 */
[----:B------:R-:W-:Y:S02]  /*17600*/  FADD R24, -R7, R24 ;  /* 0x0000001807187221 */ /* 0x000fe40000000100 */
[----:B------:R-:W-:-:S04]  /*17610*/  FMUL R6, R6, R6 ;  /* 0x0000000606067220 */ /* 0x000fc80000400000 */
[----:B------:R-:W-:-:S04]  /*17620*/  FFMA R17, R17, R17, R6 ;  /* 0x0000001111117223 */ /* 0x000fc80000000006 */
[----:B------:R-:W-:-:S05]  /*17630*/  FFMA R17, R24, R24, R17 ;  /* 0x0000001818117223 */ /* 0x000fca0000000011 */
[----:B--2---:R-:W-:-:S13]  /*17640*/  FSETP.GTU.AND P0, PT, R17, UR6, PT ;  /* 0x0000000611007c0b */ /* 0x004fda000bf0c000 */
[----:B------:R-:W-:Y:S05]  /*17650*/  @P0 BRA `(.L_x_760) ;  /* 0x0000000000680947 */ /* 0x000fea0003800000 */
[----:B------:R-:W2:Y:S01]  /*17660*/  LDCU UR6, c[0x0][0x3b4] ;  /* 0x00007680ff0677ac */ /* 0x000ea20008000800 */
[----:B------:R-:W-:Y:S01]  /*17670*/  IADD3 R0, PT, PT, R17, -0xd000000, RZ ;  /* 0xf300000011007810 */ /* 0x000fe20007ffe0ff */
[----:B------:R3:W4:Y:S01]  /*17680*/  MUFU.RSQ R20, R17 ;  /* 0x0000001100147308 */ /* 0x0007220000001400 */
[----:B------:R-:W-:Y:S02]  /*17690*/  BSSY.RECONVERGENT B9, `(.L_x_764) ;  /* 0x000000d000097945 */ /* 0x000fe40003800200 */
[----:B------:R-:W-:Y:S01]  /*176a0*/  ISETP.GT.U32.AND P0, PT, R0, 0x727fffff, PT ;  /* 0x727fffff0000780c */ /* 0x000fe20003f04070 */
[----:B--2---:R-:W-:-:S06]  /*176b0*/  FMUL R6, R38, UR6 ;  /* 0x0000000626067c20 */ /* 0x004fcc0008400000 */
[----:B------:R-:W2:Y:S06]  /*176c0*/  F2I.TRUNC.NTZ R6, R6 ;  /* 0x0000000600067305 */ /* 0x000eac000020f100 */
[----:B---34-:R-:W-:Y:S05]  /*176d0*/  @!P0 BRA `(.L_x_765) ;  /* 0x0000000000108947 */ /* 0x018fea0003800000 */
[----:B------:R-:W-:Y:S02]  /*176e0*/  MOV R0, R17 ;  /* 0x0000001100007202 */ /* 0x000fe40000000f00 */
[----:B-1----:R-:W-:-:S07]  /*176f0*/  MOV R36, 0x17710 ;  /* 0x0001771000247802 */ /* 0x002fce0000000f00 */
[----:B0-2---:R-:W-:Y:S05]  /*17700*/  CALL.REL.NOINC `($__internal_0_$__cuda_sm20_sqrt_rn_f32_slowpath) ;  /* 0x0000009c00447944 */ /* 0x005fea0003c00000 */
[----:B------:R-:W-:Y:S05]  /*17710*/  BRA `(.L_x_766) ;  /* 0x0000000000107947 */ /* 0x000fea0003800000 */
.L_x_765:
[----:B------:R-:W-:Y:S01]  /*17720*/  FMUL.FTZ R38, R17, R20 ;  /* 0x0000001411267220 */ /* 0x000fe20000410000 */
[----:B------:R-:W-:-:S03]  /*17730*/  FMUL.FTZ R0, R20, 0.5 ;  /* 0x3f00000014007820 */ /* 0x000fc60000410000 */
[----:B------:R-:W-:-:S04]  /*17740*/  FFMA R17, -R38, R38, R17 ;  /* 0x0000002626117223 */ /* 0x000fc80000000111 */
[----:B------:R-:W-:-:S07]  /*17750*/  FFMA R38, R17, R0, R38 ;  /* 0x0000000011267223 */ /* 0x000fce0000000026 */
.L_x_766:
[----:B------:R-:W-:Y:S05]  /*17760*/  BSYNC.RECONVERGENT B9 ;  /* 0x0000000000097941 */ /* 0x000fea0003800200 */
.L_x_764:
[----:B------:R-:W2:Y:S01]  /*17770*/  LDG.E.64 R20, desc[UR4][R2.64] ;  /* 0x0000000402147981 */ /* 0x000ea2000c1e1b00 */
[----:B------:R-:W3:Y:S01]  /*17780*/  LDCU UR6, c[0x0][0x3b4] ;  /* 0x00007680ff0677ac */ /* 0x000ee20008000800 */
[----:B--2---:R-:W-:-:S06]  /*17790*/  IMAD.WIDE R20, R6, 0x8, R20 ;  /* 0x0000000806147825 */ /* 0x004fcc00078e0214 */
[----:B------:R-:W2:Y:S01]  /*177a0*/  LD.E.64 R20, desc[UR4][R20.64] ;  /* 0x0000000414147980 */ /* 0x000ea2000c101b00 */
[----:B---3--:R-:W-:Y:S01]  /*177b0*/  FMUL R38, R38, UR6 ;  /* 0x0000000626267c20 */ /* 0x008fe20008400000 */
[----:B------:R-:W-:-:S03]  /*177c0*/  HFMA2 R25, -RZ, RZ, 0, 5.9604644775390625e-08 ;  /* 0x00000001ff197431 */ /* 0x000fc600000001ff */
[----:B------:R-:W2:Y:S02]  /*177d0*/  F2I.TRUNC.NTZ R17, R38 ;  /* 0x0000002600117305 */ /* 0x000ea4000020f100 */
[----:B--2---:R-:W-:-:S05]  /*177e0*/  IMAD.WIDE R20, R17, 0x4, R20 ;  /* 0x0000000411147825 */ /* 0x004fca00078e0214 */
[----:B------:R2:W-:Y:S02]  /*177f0*/  ATOM.E.ADD.STRONG.GPU PT, RZ, desc[UR4][R20.64], R25 ;  /* 0x8000001914ff798a */ /* 0x0005e400081ef104 */
.L_x_760:
[----:B------:R-:W-:Y:S05]  /*17800*/  BSYNC.RECONVERGENT B8 ;  /* 0x0000000000087941 */ /* 0x000fea0003800200 */
.L_x_759:
[----:B------:R-:W-:-:S07]  /*17810*/  IADD3 R0, PT, PT, R10, 0x4, RZ ;  /* 0x000000040a007810 */ /* 0x000fce0007ffe0ff */
.L_x_742:
[----:B------:R-:W-:Y:S05]  /*17820*/  BSYNC.RECONVERGENT B6 ;  /* 0x0000000000067941 */ /* 0x000fea0003800200 */
.L_x_741:
[----:B------:R-:W-:-:S04]  /*17830*/  IADD3 R6, PT, PT, R15, -0x2, -R10 ;  /* 0xfffffffe0f067810 */ /* 0x000fc80007ffe80a */
[----:B------:R-:W-:-:S13]  /*17840*/  ISETP.GE.U32.AND P0, PT, R6, 0x3, PT ;  /* 0x000000030600780c */ /* 0x000fda0003f06070 */
[----:B------:R-:W-:Y:S05]  /*17850*/  @!P0 BRA `(.L_x_740) ;  /* 0x0000001000188947 */ /* 0x000fea0003800000 */
[----:B--2---:R-:W-:Y:S01]  /*17860*/  IMAD.WIDE.U32 R20, R0, 0xc, R26 ;  /* 0x0000000c00147825 */ /* 0x004fe200078e001a */
[----:B------:R-:W-:Y:S02]  /*17870*/  IADD3 R6, PT, PT, -R15, R0, RZ ;  /* 0x000000000f067210 */ /* 0x000fe40007ffe1ff */
[----:B------:R-:W-:-:S04]  /*17880*/  IADD3 R24, P0, PT, R20, 0x18, RZ ;  /* 0x0000001814187810 */ /* 0x000fc80007f1e0ff */
[----:B------:R-:W-:-:S09]  /*17890*/  IADD3.X R25, PT, PT, RZ, R21, RZ, P0, !PT ;  /* 0x00000015ff197210 */ /* 0x000fd200007fe4ff */
.L_x_799:
[----:B-1----:R-:W1:Y:S04]  /*178a0*/  LD.E R20, desc[UR4][R24.64+-0x14] ;  /* 0xffffec0418147980 */ /* 0x002e68000c101900 */
[----:B------:R-:W2:Y:S04]  /*178b0*/  LD.E R21, desc[UR4][R24.64+-0x18] ;  /* 0xffffe80418157980 */ /* 0x000ea8000c101900 */
[----:B------:R-:W3:Y:S01]  /*178c0*/  LD.E R17, desc[UR4][R24.64+-0x10] ;  /* 0xfffff00418117980 */ /* 0x000ee2000c101900 */
[----:B------:R-:W-:Y:S05]  /*178d0*/  YIELD ;  /* 0x0000000000007946 */ /* 0x000fea0003800000 */
[----:B------:R-:W4:Y:S01]  /*178e0*/  LDCU UR6, c[0x0][0x3ac] ;  /* 0x00007580ff0677ac */ /* 0x000f220008000800 */
[----:B------:R-:W-:Y:S01]  /*178f0*/  IADD3 R6, PT, PT, R6, 0x4, RZ ;  /* 0x0000000406067810 */ /* 0x000fe20007ffe0ff */
[----:B------:R-:W-:Y:S03]  /*17900*/  BSSY.RECONVERGENT B6, `(.L_x_767) ;  /* 0x000003b000067945 */ /* 0x000fe60003800200 */
[----:B------:R-:W-:Y:S01]  /*17910*/  ISETP.NE.AND P1, PT, R6, RZ, PT ;  /* 0x000000ff0600720c */ /* 0x000fe20003f25270 */
[----:B-1----:R-:W-:Y:S01]  /*17920*/  FADD R36, -R12, R20 ;  /* 0x000000140c247221 */ /* 0x002fe20000000100 */
        /* <DEDUP_REMOVED lines=16> */
.L_x_770:
[----:B--2---:R-:W-:Y:S01]  /*17a30*/  FMUL.FTZ R38, R37, R0 ;  /* 0x0000000025267220 */ /* 0x004fe20000410000 */
[----:B------:R-:W-:-:S03]  /*17a40*/  FMUL.FTZ R0, R0, 0.5 ;  /* 0x3f00000000007820 */ /* 0x000fc60000410000 */
[----:B------:R-:W-:-:S04]  /*17a50*/  FFMA R37, -R38, R38, R37 ;  /* 0x0000002626257223 */ /* 0x000fc80000000125 */
[----:B------:R-:W-:-:S07]  /*17a60*/  FFMA R38, R37, R0, R38 ;  /* 0x0000000025267223 */ /* 0x000fce0000000026 */
.L_x_771:
[----:B------:R-:W-:Y:S05]  /*17a70*/  BSYNC.RECONVERGENT B8 ;  /* 0x0000000000087941 */ /* 0x000fea0003800200 */
.L_x_769:
        /* <DEDUP_REMOVED lines=21> */
.L_x_773:
[----:B------:R-:W-:Y:S01]  /*17bd0*/  FMUL.FTZ R38, R21, R20 ;  /* 0x0000001415267220 */ /* 0x000fe20000410000 */
[----:B------:R-:W-:-:S03]  /*17be0*/  FMUL.FTZ R0, R20, 0.5 ;  /* 0x3f00000014007820 */ /* 0x000fc60000410000 */
[----:B------:R-:W-:-:S04]  /*17bf0*/  FFMA R21, -R38, R38, R21 ;  /* 0x0000002626157223 */ /* 0x000fc80000000115 */
[----:B------:R-:W-:-:S07]  /*17c00*/  FFMA R38, R21, R0, R38 ;  /* 0x0000000015267223 */ /* 0x000fce0000000026 */
.L_x_774:
[----:B------:R-:W-:Y:S05]  /*17c10*/  BSYNC.RECONVERGENT B8 ;  /* 0x0000000000087941 */ /* 0x000fea0003800200 */
.L_x_772:
        /* <DEDUP_REMOVED lines=9> */
.L_x_768:
[----:B------:R-:W-:Y:S05]  /*17cb0*/  BSYNC.RECONVERGENT B6 ;  /* 0x0000000000067941 */ /* 0x000fea0003800200 */
.L_x_767:
[----:B------:R-:W2:Y:S01]  /*17cc0*/  LD.E R17, desc[UR4][R24.64+-0x8] ;  /* 0xfffff80418117980 */ /* 0x000ea2000c101900 */
[----:B------:R-:W3:Y:S03]  /*17cd0*/  LDCU UR6, c[0x0][0x3ac] ;  /* 0x00007580ff0677ac */ /* 0x000ee60008000800 */
[----:B-1----:R-:W4:Y:S04]  /*17ce0*/  LD.E R20, desc[UR4][R24.64+-0xc] ;  /* 0xfffff40418147980 */ /* 0x002f28000c101900 */
[----:B------:R-:W5:Y:S01]  /*17cf0*/  LD.E R21, desc[UR4][R24.64+-0x4] ;  /* 0xfffffc0418157980 */ /* 0x000f62000c101900 */
[----:B------:R-:W-:Y:S01]  /*17d00*/  BSSY.RECONVERGENT B6, `(.L_x_775) ;  /* 0x000003a000067945 */ /* 0x000fe20003800200 */
[----:B--2---:R-:W-:Y:S01]  /*17d10*/  FADD R36, -R12, R17 ;  /* 0x000000110c247221 */ /* 0x004fe20000000100 */
[----:B----4-:R-:W-:-:S03]  /*17d20*/  FADD R0, -R13, R20 ;  /* 0x000000140d007221 */ /* 0x010fc60000000100 */
[----:B------:R-:W-:Y:S01]  /*17d30*/  FMUL R37, R36, R36 ;  /* 0x0000002424257220 */ /* 0x000fe20000400000 */
[----:B-----5:R-:W-:-:S03]  /*17d40*/  FADD R36, -R11, R21 ;  /* 0x000000150b247221 */ /* 0x020fc60000000100 */
        /* <DEDUP_REMOVED lines=13> */
.L_x_778:
[----:B--2---:R-:W-:Y:S01]  /*17e20*/  FMUL.FTZ R38, R37, R0 ;  /* 0x0000000025267220 */ /* 0x004fe20000410000 */
[----:B------:R-:W-:-:S03]  /*17e30*/  FMUL.FTZ R0, R0, 0.5 ;  /* 0x3f00000000007820 */ /* 0x000fc60000410000 */
[----:B------:R-:W-:-:S04]  /*17e40*/  FFMA R37, -R38, R38, R37 ;  /* 0x0000002626257223 */ /* 0x000fc80000000125 */
[----:B------:R-:W-:-:S07]  /*17e50*/  FFMA R38, R37, R0, R38 ;  /* 0x0000000025267223 */ /* 0x000fce0000000026 */
.L_x_779:
[----:B------:R-:W-:Y:S05]  /*17e60*/  BSYNC.RECONVERGENT B8 ;  /* 0x0000000000087941 */ /* 0x000fea0003800200 */
.L_x_777:
        /* <DEDUP_REMOVED lines=21> */
.L_x_781:
[----:B------:R-:W-:Y:S01]  /*17fc0*/  FMUL.FTZ R38, R21, R20 ;  /* 0x0000001415267220 */ /* 0x000fe20000410000 */
[----:B------:R-:W-:-:S03]  /*17fd0*/  FMUL.FTZ R0, R20, 0.5 ;  /* 0x3f00000014007820 */ /* 0x000fc60000410000 */
[----:B------:R-:W-:-:S04]  /*17fe0*/  FFMA R21, -R38, R38, R21 ;  /* 0x0000002626157223 */ /* 0x000fc80000000115 */
[----:B------:R-:W-:-:S07]  /*17ff0*/  FFMA R38, R21, R0, R38 ;  /* 0x0000000015267223 */ /* 0x000fce0000000026 */
.L_x_782:
[----:B------:R-:W-:Y:S05]  /*18000*/  BSYNC.RECONVERGENT B8 ;  /* 0x0000000000087941 */ /* 0x000fea0003800200 */
.L_x_780:
        /* <DEDUP_REMOVED lines=9> */
.L_x_776:
[----:B------:R-:W-:Y:S05]  /*180a0*/  BSYNC.RECONVERGENT B6 ;  /* 0x0000000000067941 */ /* 0x000fea0003800200 */
.L_x_775:
        /* <DEDUP_REMOVED lines=22> */
.L_x_786:
[----:B--2---:R-:W-:Y:S01]  /*18210*/  FMUL.FTZ R38, R37, R0 ;  /* 0x0000000025267220 */ /* 0x004fe20000410000 */
[----:B------:R-:W-:-:S03]  /*18220*/  FMUL.FTZ R0, R0, 0.5 ;  /* 0x3f00000000007820 */ /* 0x000fc60000410000 */
[----:B------:R-:W-:-:S04]  /*18230*/  FFMA R37, -R38, R38, R37 ;  /* 0x0000002626257223 */ /* 0x000fc80000000125 */
[----:B------:R-:W-:-:S07]  /*18240*/  FFMA R38, R37, R0, R38 ;  /* 0x0000000025267223 */ /* 0x000fce0000000026 */
.L_x_787:
[----:B------:R-:W-:Y:S05]  /*18250*/  BSYNC.RECONVERGENT B8 ;  /* 0x0000000000087941 */ /* 0x000fea0003800200 */
.L_x_785:
        /* <DEDUP_REMOVED lines=21> */
.L_x_789:
[----:B------:R-:W-:Y:S01]  /*183b0*/  FMUL.FTZ R38, R21, R20 ;  /* 0x0000001415267220 */ /* 0x000fe20000410000 */
[----:B------:R-:W-:-:S03]  /*183c0*/  FMUL.FTZ R0, R20, 0.5 ;  /* 0x3f00000014007820 */ /* 0x000fc60000410000 */
[----:B------:R-:W-:-:S04]  /*183d0*/  FFMA R21, -R38, R38, R21 ;  /* 0x0000002626157223 */ /* 0x000fc80000000115 */
[----:B------:R-:W-:-:S07]  /*183e0*/  FFMA R38, R21, R0, R38 ;  /* 0x0000000015267223 */ /* 0x000fce0000000026 */
.L_x_790:
[----:B------:R-:W-:Y:S05]  /*183f0*/  BSYNC.RECONVERGENT B8 ;  /* 0x0000000000087941 */ /* 0x000fea0003800200 */
.L_x_788:
        /* <DEDUP_REMOVED lines=9> */
.L_x_784:
[----:B------:R-:W-:Y:S05]  /*18490*/  BSYNC.RECONVERGENT B6 ;  /* 0x0000000000067941 */ /* 0x000fea0003800200 */
.L_x_783:
        /* <DEDUP_REMOVED lines=22> */
.L_x_794:
[----:B--2---:R-:W-:Y:S01]  /*18600*/  FMUL.FTZ R38, R37, R0 ;  /* 0x0000000025267220 */ /* 0x004fe20000410000 */
[----:B------:R-:W-:-:S03]  /*18610*/  FMUL.FTZ R0, R0, 0.5 ;  /* 0x3f00000000007820 */ /* 0x000fc60000410000 */
[----:B------:R-:W-:-:S04]  /*18620*/  FFMA R37, -R38, R38, R37 ;  /* 0x0000002626257223 */ /* 0x000fc80000000125 */
[----:B------:R-:W-:-:S07]  /*18630*/  FFMA R38, R37, R0, R38 ;  /* 0x0000000025267223 */ /* 0x000fce0000000026 */
.L_x_795:
[----:B------:R-:W-:Y:S05]  /*18640*/  BSYNC.RECONVERGENT B8 ;  /* 0x0000000000087941 */ /* 0x000fea0003800200 */
.L_x_793:
        /* <DEDUP_REMOVED lines=21> */
.L_x_797:
[----:B------:R-:W-:Y:S01]  /*187a0*/  FMUL.FTZ R38, R21, R20 ;  /* 0x0000001415267220 */ /* 0x000fe20000410000 */
[----:B------:R-:W-:-:S03]  /*187b0*/  FMUL.FTZ R0, R20, 0.5 ;  /* 0x3f00000014007820 */ /* 0x000fc60000410000 */
[----:B------:R-:W-:-:S04]  /*187c0*/  FFMA R21, -R38, R38, R21 ;  /* 0x0000002626157223 */ /* 0x000fc80000000115 */
[----:B------:R-:W-:-:S07]  /*187d0*/  FFMA R38, R21, R0, R38 ;  /* 0x0000000015267223 */ /* 0x000fce0000000026 */
.L_x_798:
[----:B------:R-:W-:Y:S05]  /*187e0*/  BSYNC.RECONVERGENT B8 ;  /* 0x0000000000087941 */ /* 0x000fea0003800200 */
.L_x_796:
        /* <DEDUP_REMOVED lines=9> */
.L_x_792:
[----:B------:R-:W-:Y:S05]  /*18880*/  BSYNC.RECONVERGENT B6 ;  /* 0x0000000000067941 */ /* 0x000fea0003800200 */
.L_x_791:
[----:B------:R-:W-:-:S04]  /*18890*/  IADD3 R24, P0, PT, R24, 0x30, RZ ;  /* 0x0000003018187810 */ /* 0x000fc80007f1e0ff */
[----:B------:R-:W-:Y:S01]  /*188a0*/  IADD3.X R25, PT, PT, RZ, R25, RZ, P0, !PT ;  /* 0x00000019ff197210 */ /* 0x000fe200007fe4ff */
[----:B------:R-:W-:Y:S08]  /*188b0*/  @P1 BRA `(.L_x_799) ;  /* 0xffffffec00f81947 */ /* 0x000ff0000383ffff */
.L_x_740:
[----:B------:R-:W-:Y:S05]  /*188c0*/  BSYNC B7 ;  /* 0x0000000000077941 */ /* 0x000fea0003800000 */
.L_x_739:
[----:B-12---:R-:W-:-:S04]  /*188d0*/  IADD3 R21, PT, PT, R14, 0x1, RZ ;  /* 0x000000010e157810 */ /* 0x006fc80007ffe0ff */
[----:B------:R-:W-:-:S13]  /*188e0*/  ISETP.GE.U32.AND P0, PT, R21, R16, PT ;  /* 0x000000101500720c */ /* 0x000fda0003f06070 */
[----:B------:R-:W-:Y:S05]  /*188f0*/  @P0 BRA `(.L_x_735) ;  /* 0x0000001c00480947 */ /* 0x000fea0003800000 */
[----:B------:R-:W-:Y:S01]  /*18900*/  LOP3.LUT R17, RZ, R14, RZ, 0x33, !PT ;  /* 0x0000000eff117212 */ /* 0x000fe200078e33ff */
[----:B------:R-:W-:Y:S03]  /*18910*/  BSSY.RECONVERGENT B6, `(.L_x_800) ;  /* 0x00000cc000067945 */ /* 0x000fe60003800200 */
[----:B------:R-:W-:-:S04]  /*18920*/  IADD3 R17, PT, PT, R16, R17, RZ ;  /* 0x0000001110117210 */ /* 0x000fc80007ffe0ff */
[----:B------:R-:W-:-:S13]  /*18930*/  LOP3.LUT P0, RZ, R17, 0x3, RZ, 0xc0, !PT ;  /* 0x0000000311ff7812 */ /* 0x000fda000780c0ff */
        /* <DEDUP_REMOVED lines=23> */
.L_x_805:
[----:B--2---:R-:W-:Y:S01]  /*18ab0*/  FMUL.FTZ R38, R21, R0 ;  /* 0x0000000015267220 */ /* 0x004fe20000410000 */
[----:B------:R-:W-:-:S03]  /*18ac0*/  FMUL.FTZ R0, R0, 0.5 ;  /* 0x3f00000000007820 */ /* 0x000fc60000410000 */
[----:B------:R-:W-:-:S04]  /*18ad0*/  FFMA R21, -R38, R38, R21 ;  /* 0x0000002626157223 */ /* 0x000fc80000000115 */
[----:B------:R-:W-:-:S07]  /*18ae0*/  FFMA R38, R21, R0, R38 ;  /* 0x0000000015267223 */ /* 0x000fce0000000026 */
.L_x_806:
[----:B------:R-:W-:Y:S05]  /*18af0*/  BSYNC.RECONVERGENT B8 ;  /* 0x0000000000087941 */ /* 0x000fea0003800200 */
.L_x_804:
        /* <DEDUP_REMOVED lines=21> */
.L_x_808:
[----:B------:R-:W-:Y:S01]  /*18c50*/  FMUL.FTZ R38, R17, R20 ;  /* 0x0000001411267220 */ /* 0x000fe20000410000 */
[----:B------:R-:W-:-:S03]  /*18c60*/  FMUL.FTZ R0, R20, 0.5 ;  /* 0x3f00000014007820 */ /* 0x000fc60000410000 */
[----:B------:R-:W-:-:S04]  /*18c70*/  FFMA R17, -R38, R38, R17 ;  /* 0x0000002626117223 */ /* 0x000fc80000000111 */
[----:B------:R-:W-:-:S07]  /*18c80*/  FFMA R38, R17, R0, R38 ;  /* 0x0000000011267223 */ /* 0x000fce0000000026 */
.L_x_809:
[----:B------:R-:W-:Y:S05]  /*18c90*/  BSYNC.RECONVERGENT B8 ;  /* 0x0000000000087941 */ /* 0x000fea0003800200 */
.L_x_807:
        /* <DEDUP_REMOVED lines=9> */
.L_x_803:
[----:B------:R-:W-:Y:S05]  /*18d30*/  BSYNC.RECONVERGENT B7 ;  /* 0x0000000000077941 */ /* 0x000fea0003800200 */
.L_x_802:
[----:B------:R-:W-:Y:S02]  /*18d40*/  LOP3.LUT R17, RZ, R14, RZ, 0x33, !PT ;  /* 0x0000000eff117212 */ /* 0x000fe400078e33ff */
[----:B-1----:R-:W-:Y:S02]  /*18d50*/  IADD3 R21, PT, PT, R14, 0x2, RZ ;  /* 0x000000020e157810 */ /* 0x002fe40007ffe0ff */
[----:B------:R-:W-:-:S04]  /*18d60*/  IADD3 R0, PT, PT, R16, R17, RZ ;  /* 0x0000001110007210 */ /* 0x000fc80007ffe0ff */
[----:B------:R-:W-:-:S04]  /*18d70*/  LOP3.LUT R0, R0, 0x3, RZ, 0xc0, !PT ;  /* 0x0000000300007812 */ /* 0x000fc800078ec0ff */
[----:B------:R-:W-:-:S13]  /*18d80*/  ISETP.NE.AND P0, PT, R0, 0x1, PT ;  /* 0x000000010000780c */ /* 0x000fda0003f05270 */
        /* <DEDUP_REMOVED lines=23> */
.L_x_813:
[----:B--2---:R-:W-:Y:S01]  /*18f00*/  FMUL.FTZ R38, R21, R0 ;  /* 0x0000000015267220 */ /* 0x004fe20000410000 */
[----:B------:R-:W-:-:S03]  /*18f10*/  FMUL.FTZ R0, R0, 0.5 ;  /* 0x3f00000000007820 */ /* 0x000fc60000410000 */
[----:B------:R-:W-:-:S04]  /*18f20*/  FFMA R21, -R38, R38, R21 ;  /* 0x0000002626157223 */ /* 0x000fc80000000115 */
[----:B------:R-:W-:-:S07]  /*18f30*/  FFMA R38, R21, R0, R38 ;  /* 0x0000000015267223 */ /* 0x000fce0000000026 */
.L_x_814:
[----:B------:R-:W-:Y:S05]  /*18f40*/  BSYNC.RECONVERGENT B8 ;  /* 0x0000000000087941 */ /* 0x000fea0003800200 */
.L_x_812:
        /* <DEDUP_REMOVED lines=21> */
.L_x_816:
[----:B------:R-:W-:Y:S01]  /*190a0*/  FMUL.FTZ R38, R17, R20 ;  /* 0x0000001411267220 */ /* 0x000fe20000410000 */
[----:B------:R-:W-:-:S03]  /*190b0*/  FMUL.FTZ R0, R20, 0.5 ;  /* 0x3f00000014007820 */ /* 0x000fc60000410000 */
[----:B------:R-:W-:-:S04]  /*190c0*/  FFMA R17, -R38, R38, R17 ;  /* 0x0000002626117223 */ /* 0x000fc80000000111 */
[----:B------:R-:W-:-:S07]  /*190d0*/  FFMA R38, R17, R0, R38 ;  /* 0x0000000011267223 */ /* 0x000fce0000000026 */
.L_x_817:
[----:B------:R-:W-:Y:S05]  /*190e0*/  BSYNC.RECONVERGENT B8 ;  /* 0x0000000000087941 */ /* 0x000fea0003800200 */
.L_x_815:
        /* <DEDUP_REMOVED lines=9> */
.L_x_811:
[----:B------:R-:W-:Y:S05]  /*19180*/  BSYNC.RECONVERGENT B7 ;  /* 0x0000000000077941 */ /* 0x000fea0003800200 */
.L_x_810:
        /* <DEDUP_REMOVED lines=28> */
.L_x_819:
[----:B--2---:R-:W-:Y:S01]  /*19350*/  FMUL.FTZ R38, R25, R0 ;  /* 0x0000000019267220 */ /* 0x004fe20000410000 */
[----:B------:R-:W-:-:S03]  /*19360*/  FMUL.FTZ R0, R0, 0.5 ;  /* 0x3f00000000007820 */ /* 0x000fc60000410000 */
[----:B------:R-:W-:-:S04]  /*19370*/  FFMA R25, -R38, R38, R25 ;  /* 0x0000002626197223 */ /* 0x000fc80000000119 */
[----:B------:R-:W-:-:S07]  /*19380*/  FFMA R38, R25, R0, R38 ;  /* 0x0000000019267223 */ /* 0x000fce0000000026 */
.L_x_820:
[----:B------:R-:W-:Y:S05]  /*19390*/  BSYNC.RECONVERGENT B7 ;  /* 0x0000000000077941 */ /* 0x000fea0003800200 */
.L_x_818:
        /* <DEDUP_REMOVED lines=21> */
.L_x_822:
[----:B------:R-:W-:Y:S01]  /*194f0*/  FMUL.FTZ R38, R17, R20 ;  /* 0x0000001411267220 */ /* 0x000fe20000410000 */
[----:B------:R-:W-:-:S03]  /*19500*/  FMUL.FTZ R0, R20, 0.5 ;  /* 0x3f00000014007820 */ /* 0x000fc60000410000 */
[----:B------:R-:W-:-:S04]  /*19510*/  FFMA R17, -R38, R38, R17 ;  /* 0x0000002626117223 */ /* 0x000fc80000000111 */
[----:B------:R-:W-:-:S07]  /*19520*/  FFMA R38, R17, R0, R38 ;  /* 0x0000000011267223 */ /* 0x000fce0000000026 */
.L_x_823:
[----:B------:R-:W-:Y:S05]  /*19530*/  BSYNC.RECONVERGENT B7 ;  /* 0x0000000000077941 */ /* 0x000fea0003800200 */
.L_x_821:
        /* <DEDUP_REMOVED lines=9> */
.L_x_801:
[----:B------:R-:W-:Y:S05]  /*195d0*/  BSYNC.RECONVERGENT B6 ;  /* 0x0000000000067941 */ /* 0x000fea0003800200 */
.L_x_800:
[----:B------:R-:W-:-:S04]  /*195e0*/  IADD3 R0, PT, PT, R16, -0x2, -R14 ;  /* 0xfffffffe10007810 */ /* 0x000fc80007ffe80e */
[----:B------:R-:W-:-:S13]  /*195f0*/  ISETP.GE.U32.AND P0, PT, R0, 0x3, PT ;  /* 0x000000030000780c */ /* 0x000fda0003f06070 */
[----:B------:R-:W-:Y:S05]  /*19600*/  @!P0 BRA `(.L_x_735) ;  /* 0x0000001000048947 */ /* 0x000fea0003800000 */
.L_x_856:
[----:B-1----:R-:W-:-:S05]  /*19610*/  IMAD.WIDE.U32 R24, R21, 0xc, R22 ;  /* 0x0000000c15187825 */ /* 0x002fca00078e0016 */
[----:B------:R-:W2:Y:S04]  /*19620*/  LD.E R17, desc[UR4][R24.64+0x4] ;  /* 0x0000040418117980 */ /* 0x000ea8000c101900 */
[----:B------:R-:W3:Y:S04]  /*19630*/  LD.E R20, desc[UR4][R24.64] ;  /* 0x0000000418147980 */ /* 0x000ee8000c101900 */
[----:B------:R-:W4:Y:S01]  /*19640*/  LD.E R6, desc[UR4][R24.64+0x8] ;  /* 0x0000080418067980 */ /* 0x000f22000c101900 */
[----:B------:R-:W-:Y:S05]  /*19650*/  YIELD ;  /* 0x0000000000007946 */ /* 0x000fea0003800000 */
[----:B------:R-:W1:Y:S01]  /*19660*/  LDCU UR6, c[0x0][0x3ac] ;  /* 0x00007580ff0677ac */ /* 0x000e620008000800 */
        /* <DEDUP_REMOVED lines=20> */
.L_x_827:
[----:B--2---:R-:W-:Y:S01]  /*197b0*/  FMUL.FTZ R38, R37, R0 ;  /* 0x0000000025267220 */ /* 0x004fe20000410000 */
[----:B------:R-:W-:-:S03]  /*197c0*/  FMUL.FTZ R0, R0, 0.5 ;  /* 0x3f00000000007820 */ /* 0x000fc60000410000 */
[----:B------:R-:W-:-:S04]  /*197d0*/  FFMA R37, -R38, R38, R37 ;  /* 0x0000002626257223 */ /* 0x000fc80000000125 */
[----:B------:R-:W-:-:S07]  /*197e0*/  FFMA R38, R37, R0, R38 ;  /* 0x0000000025267223 */ /* 0x000fce0000000026 */
.L_x_828:
[----:B------:R-:W-:Y:S05]  /*197f0*/  BSYNC.RECONVERGENT B7 ;  /* 0x0000000000077941 */ /* 0x000fea0003800200 */
.L_x_826:
        /* <DEDUP_REMOVED lines=21> */
.L_x_830:
[----:B------:R-:W-:Y:S01]  /*19950*/  FMUL.FTZ R38, R17, R20 ;  /* 0x0000001411267220 */ /* 0x000fe20000410000 */
[----:B------:R-:W-:-:S03]  /*19960*/  FMUL.FTZ R0, R20, 0.5 ;  /* 0x3f00000014007820 */ /* 0x000fc60000410000 */
[----:B------:R-:W-:-:S04]  /*19970*/  FFMA R17, -R38, R38, R17 ;  /* 0x0000002626117223 */ /* 0x000fc80000000111 */
[----:B------:R-:W-:-:S07]  /*19980*/  FFMA R38, R17, R0, R38 ;  /* 0x0000000011267223 */ /* 0x000fce0000000026 */
.L_x_831:
[----:B------:R-:W-:Y:S05]  /*19990*/  BSYNC.RECONVERGENT B7 ;  /* 0x0000000000077941 */ /* 0x000fea0003800200 */
.L_x_829:
        /* <DEDUP_REMOVED lines=9> */
.L_x_825:
[----:B------:R-:W-:Y:S05]  /*19a30*/  BSYNC.RECONVERGENT B6 ;  /* 0x0000000000067941 */ /* 0x000fea0003800200 */
.L_x_824:
        /* <DEDUP_REMOVED lines=22> */
.L_x_835:
[----:B--2---:R-:W-:Y:S01]  /*19ba0*/  FMUL.FTZ R38, R37, R0 ;  /* 0x0000000025267220 */ /* 0x004fe20000410000 */
[----:B------:R-:W-:-:S03]  /*19bb0*/  FMUL.FTZ R0, R0, 0.5 ;  /* 0x3f00000000007820 */ /* 0x000fc60000410000 */
[----:B------:R-:W-:-:S04]  /*19bc0*/  FFMA R37, -R38, R38, R37 ;  /* 0x0000002626257223 */ /* 0x000fc80000000125 */
[----:B------:R-:W-:-:S07]  /*19bd0*/  FFMA R38, R37, R0, R38 ;  /* 0x0000000025267223 */ /* 0x000fce0000000026 */
.L_x_836:
[----:B------:R-:W-:Y:S05]  /*19be0*/  BSYNC.RECONVERGENT B7 ;  /* 0x0000000000077941 */ /* 0x000fea0003800200 */
.L_x_834:
        /* <DEDUP_REMOVED lines=21> */
.L_x_838:
[----:B------:R-:W-:Y:S01]  /*19d40*/  FMUL.FTZ R38, R17, R20 ;  /* 0x0000001411267220 */ /* 0x000fe20000410000 */
[----:B------:R-:W-:-:S03]  /*19d50*/  FMUL.FTZ R0, R20, 0.5 ;  /* 0x3f00000014007820 */ /* 0x000fc60000410000 */
[----:B------:R-:W-:-:S04]  /*19d60*/  FFMA R17, -R38, R38, R17 ;  /* 0x0000002626117223 */ /* 0x000fc80000000111 */
[----:B------:R-:W-:-:S07]  /*19d70*/  FFMA R38, R17, R0, R38 ;  /* 0x0000000011267223 */ /* 0x000fce0000000026 */
.L_x_839:
[----:B------:R-:W-:Y:S05]  /*19d80*/  BSYNC.RECONVERGENT B7 ;  /* 0x0000000000077941 */ /* 0x000fea0003800200 */
.L_x_837:
        /* <DEDUP_REMOVED lines=9> */
.L_x_833:
[----:B------:R-:W-:Y:S05]  /*19e20*/  BSYNC.RECONVERGENT B6 ;  /* 0x0000000000067941 */ /* 0x000fea0003800200 */
.L_x_832:
        /* <DEDUP_REMOVED lines=22> */
.L_x_843:
[----:B--2---:R-:W-:Y:S01]  /*19f90*/  FMUL.FTZ R38, R37, R0 ;  /* 0x0000000025267220 */ /* 0x004fe20000410000 */
[----:B------:R-:W-:-:S03]  /*19fa0*/  FMUL.FTZ R0, R0, 0.5 ;  /* 0x3f00000000007820 */ /* 0x000fc60000410000 */
[----:B------:R-:W-:-:S04]  /*19fb0*/  FFMA R37, -R38, R38, R37 ;  /* 0x0000002626257223 */ /* 0x000fc80000000125 */
[----:B------:R-:W-:-:S07]  /*19fc0*/  FFMA R38, R37, R0, R38 ;  /* 0x0000000025267223 */ /* 0x000fce0000000026 */
.L_x_844:
[----:B------:R-:W-:Y:S05]  /*19fd0*/  BSYNC.RECONVERGENT B7 ;  /* 0x0000000000077941 */ /* 0x000fea0003800200 */
.L_x_842:
        /* <DEDUP_REMOVED lines=21> */
.L_x_846:
[----:B------:R-:W-:Y:S01]  /*1a130*/  FMUL.FTZ R38, R17, R20 ;  /* 0x0000001411267220 */ /* 0x000fe20000410000 */
[----:B------:R-:W-:-:S03]  /*1a140*/  FMUL.FTZ R0, R20, 0.5 ;  /* 0x3f00000014007820 */ /* 0x000fc60000410000 */
[----:B------:R-:W-:-:S04]  /*1a150*/  FFMA R17, -R38, R38, R17 ;  /* 0x0000002626117223 */ /* 0x000fc80000000111 */
[----:B------:R-:W-:-:S07]  /*1a160*/  FFMA R38, R17, R0, R38 ;  /* 0x0000000011267223 */ /* 0x000fce0000000026 */
.L_x_847:
[----:B------:R-:W-:Y:S05]  /*1a170*/  BSYNC.RECONVERGENT B7 ;  /* 0x0000000000077941 */ /* 0x000fea0003800200 */
.L_x_845:
        /* <DEDUP_REMOVED lines=9> */
.L_x_841:
[----:B------:R-:W-:Y:S05]  /*1a210*/  BSYNC.RECONVERGENT B6 ;  /* 0x0000000000067941 */ /* 0x000fea0003800200 */
.L_x_840:
[----:B------:R-:W2:Y:S01]  /*1a220*/  LD.E R6, desc[UR4][R24.64+0x28] ;  /* 0x0000280418067980 */ /* 0x000ea2000c101900 */
[----:B------:R-:W3:Y:S03]  /*1a230*/  LDCU UR6, c[0x0][0x3ac] ;  /* 0x00007580ff0677ac */ /* 0x000ee60008000800 */
[----:B------:R-:W4:Y:S04]  /*1a240*/  LD.E R17, desc[UR4][R24.64+0x24] ;  /* 0x0000240418117980 */ /* 0x000f28000c101900 */
[----:B------:R-:W5:Y:S01]  /*1a250*/  LD.E R24, desc[UR4][R24.64+0x2c] ;  /* 0x00002c0418187980 */ /* 0x000f62000c101900 */
[----:B------:R-:W-:Y:S01]  /*1a260*/  BSSY.RECONVERGENT B6, `(.L_x_848) ;  /* 0x000003a000067945 */ /* 0x000fe20003800200 */
[----:B--2---:R-:W-:Y:S01]  /*1a270*/  FADD R20, -R12, R6 ;  /* 0x000000060c147221 */ /* 0x004fe20000000100 */
[----:B----4-:R-:W-:-:S03]  /*1a280*/  FADD R0, -R13, R17 ;  /* 0x000000110d007221 */ /* 0x010fc60000000100 */
[----:B-1----:R-:W-:-:S04]  /*1a290*/  FMUL R37, R20, R20 ;  /* 0x0000001414257220 */ /* 0x002fc80000400000 */
[----:B------:R-:W-:Y:S01]  /*1a2a0*/  FFMA R37, R0, R0, R37 ;  /* 0x0000000000257223 */ /* 0x000fe20000000025 */
[----:B-----5:R-:W-:-:S04]  /*1a2b0*/  FADD R20, -R11, R24 ;  /* 0x000000180b147221 */ /* 0x020fc80000000100 */
        /* <DEDUP_REMOVED lines=12> */
.L_x_851:
[----:B--2---:R-:W-:Y:S01]  /*1a380*/  FMUL.FTZ R38, R37, R0 ;  /* 0x0000000025267220 */ /* 0x004fe20000410000 */
[----:B------:R-:W-:-:S03]  /*1a390*/  FMUL.FTZ R0, R0, 0.5 ;  /* 0x3f00000000007820 */ /* 0x000fc60000410000 */
[----:B------:R-:W-:-:S04]  /*1a3a0*/  FFMA R25, -R38, R38, R37 ;  /* 0x0000002626197223 */ /* 0x000fc80000000125 */
[----:B------:R-:W-:-:S07]  /*1a3b0*/  FFMA R38, R25, R0, R38 ;  /* 0x0000000019267223 */ /* 0x000fce0000000026 */
.L_x_852:
[----:B------:R-:W-:Y:S05]  /*1a3c0*/  BSYNC.RECONVERGENT B7 ;  /* 0x0000000000077941 */ /* 0x000fea0003800200 */
.L_x_850:
        /* <DEDUP_REMOVED lines=21> */
.L_x_854:
[----:B------:R-:W-:Y:S01]  /*1a520*/  FMUL.FTZ R38, R17, R20 ;  /* 0x0000001411267220 */ /* 0x000fe20000410000 */
[----:B------:R-:W-:-:S03]  /*1a530*/  FMUL.FTZ R0, R20, 0.5 ;  /* 0x3f00000014007820 */ /* 0x000fc60000410000 */
[----:B------:R-:W-:-:S04]  /*1a540*/  FFMA R17, -R38, R38, R17 ;  /* 0x0000002626117223 */ /* 0x000fc80000000111 */
[----:B------:R-:W-:-:S07]  /*1a550*/  FFMA R38, R17, R0, R38 ;  /* 0x0000000011267223 */ /* 0x000fce0000000026 */
.L_x_855:
[----:B------:R-:W-:Y:S05]  /*1a560*/  BSYNC.RECONVERGENT B7 ;  /* 0x0000000000077941 */ /* 0x000fea0003800200 */
.L_x_853:
        /* <DEDUP_REMOVED lines=9> */
.L_x_849:
[----:B------:R-:W-:Y:S05]  /*1a600*/  BSYNC.RECONVERGENT B6 ;  /* 0x0000000000067941 */ /* 0x000fea0003800200 */
.L_x_848:
[----:B------:R-:W-:Y:S05]  /*1a610*/  @P1 BRA `(.L_x_856) ;  /* 0xffffffec00fc1947 */ /* 0x000fea000383ffff */
.L_x_735:
[----:B------:R-:W-:Y:S05]  /*1a620*/  BSYNC B3 ;  /* 0x0000000000037941 */ /* 0x000fea0003800000 */
.L_x_734:
[----:B------:R-:W-:-:S04]  /*1a630*/  IADD3 R10, PT, PT, R10, 0x1, RZ ;  /* 0x000000010a0a7810 */ /* 0x000fc80007ffe0ff */
[----:B------:R-:W-:-:S13]  /*1a640*/  ISETP.NE.AND P0, PT, R10, R15, PT ;  /* 0x0000000f0a00720c */ /* 0x000fda0003f05270 */
[----:B------:R-:W-:Y:S05]  /*1a650*/  @P0 BRA `(.L_x_857) ;  /* 0xffffffc000b40947 */ /* 0x000fea000383ffff */
.L_x_733:
[----:B------:R-:W-:Y:S05]  /*1a660*/  BSYNC B4 ;  /* 0x0000000000047941 */ /* 0x000fea0003800000 */
.L_x_732:
[----:B------:R-:W-:-:S04]  /*1a670*/  IADD3 R14, PT, PT, R14, 0x1, RZ ;  /* 0x000000010e0e7810 */ /* 0x000fc80007ffe0ff */
[----:B------:R-:W-:-:S13]  /*1a680*/  ISETP.NE.AND P0, PT, R14, R16, PT ;  /* 0x000000100e00720c */ /* 0x000fda0003f05270 */
[----:B------:R-:W-:Y:S05]  /*1a690*/  @P0 BRA `(.L_x_858) ;  /* 0xffffffc000840947 */ /* 0x000fea000383ffff */
.L_x_731:
[----:B------:R-:W-:Y:S05]  /*1a6a0*/  BSYNC B5 ;  /* 0x0000000000057941 */ /* 0x000fea0003800000 */
.L_x_730:
[----:B------:R-:W2:Y:S01]  /*1a6b0*/  LDCU UR6, c[0x0][0x3a8] ;  /* 0x00007500ff0677ac */ /* 0x000ea20008000800 */
[----:B------:R-:W-:Y:S01]  /*1a6c0*/  IADD3 R15, PT, PT, R18, 0x1, RZ ;  /* 0x00000001120f7810 */ /* 0x000fe20007ffe0ff */
[----:B------:R-:W-:Y:S01]  /*1a6d0*/  BSSY B6, `(.L_x_859) ;  /* 0x0000237000067945 */ /* 0x000fe20003800000 */
[----:B--2---:R-:W-:-:S04]  /*1a6e0*/  MOV R0, UR6 ;  /* 0x0000000600007c02 */ /* 0x004fc80008000f00 */
[----:B------:R-:W-:-:S13]  /*1a6f0*/  ISETP.GE.U32.AND P0, PT, R15, R0, PT ;  /* 0x000000000f00720c */ /* 0x000fda0003f06070 */
[----:B------:R-:W-:Y:S05]  /*1a700*/  @P0 BRA `(.L_x_860) ;  /* 0x0000002000cc0947 */ /* 0x000fea0003800000 */
.L_x_929:
[----:B0-----:R-:W-:Y:S01]  /*1a710*/  IADD3 R7, PT, PT, -R33, R30, RZ ;  /* 0x0000001e21077210 */ /* 0x001fe20007ffe1ff */
[----:B------:R-:W-:Y:S01]  /*1a720*/  BSSY B5, `(.L_x_861) ;  /* 0x000022c000057945 */ /* 0x000fe20003800000 */
[----:B--2---:R-:W-:Y:S02]  /*1a730*/  IADD3 R3, PT, PT, -R34, R28, RZ ;  /* 0x0000001c22037210 */ /* 0x004fe40007ffe1ff */
[----:B------:R-:W-:Y:S01]  /*1a740*/  IADD3 R0, PT, PT, -R35, R15, RZ ;  /* 0x0000000f23007210 */ /* 0x000fe20007ffe1ff */
[----:B------:R-:W-:Y:S01]  /*1a750*/  IMAD R2, R7, R7, RZ ;  /* 0x0000000707027224 */ /* 0x000fe200078e02ff */
[----:B0-----:R-:W-:-:S03]  /*1a760*/  IADD3 R5, PT, PT, R15, -R18, RZ ;  /* 0x800000120f057210 */ /* 0x001fc60007ffe0ff */
[----:B------:R-:W-:Y:S01]  /*1a770*/  IMAD R3, R3, R3, R2 ;  /* 0x0000000303037224 */ /* 0x000fe200078e0202 */
[----:B------:R-:W-:-:S03]  /*1a780*/  ISETP.GT.U32.AND P0, PT, R5, R32, PT ;  /* 0x000000200500720c */ /* 0x000fc60003f04070 */
[----:B------:R-:W-:-:S05]  /*1a790*/  IMAD R0, R0, R0, R3 ;  /* 0x0000000000007224 */ /* 0x000fca00078e0203 */
[----:B------:R-:W-:-:S13]  /*1a7a0*/  ISETP.GT.U32.OR P0, PT, R0, R31, P0 ;  /* 0x0000001f0000720c */ /* 0x000fda0000704470 */
[----:B-1----:R-:W-:Y:S05]  /*1a7b0*/  @P0 BRA `(.L_x_862) ;  /* 0x0000002000880947 */ /* 0x002fea0003800000 */
[----:B------:R-:W2:Y:S02]  /*1a7c0*/  LDG.E.64 R2, desc[UR4][R44.64] ;  /* 0x000000042c027981 */ /* 0x000ea4000c1e1b00 */
[----:B--2---:R-:W-:-:S06]  /*1a7d0*/  IMAD.WIDE R2, R34, 0x8, R2 ;  /* 0x0000000822027825 */ /* 0x004fcc00078e0202 */
[----:B------:R-:W2:Y:S02]  /*1a7e0*/  LD.E.64 R2, desc[UR4][R2.64] ;  /* 0x0000000402027980 */ /* 0x000ea4000c101b00 */
[----:B--2---:R-:W-:-:S05]  /*1a7f0*/  IMAD.WIDE R42, R35, 0x10, R2 ;  /* 0x00000010232a7825 */ /* 0x004fca00078e0202 */
[----:B------:R-:W2:Y:S02]  /*1a800*/  LD.E R14, desc[UR4][R42.64] ;  /* 0x000000042a0e7980 */ /* 0x000ea4000c101900 */
[----:B--2---:R-:W-:-:S13]  /*1a810*/  ISETP.NE.AND P0, PT, R14, RZ, PT ;  /* 0x000000ff0e00720c */ /* 0x004fda0003f05270 */
[----:B------:R-:W-:Y:S05]  /*1a820*/  @!P0 BRA `(.L_x_862) ;  /* 0x00000020006c8947 */ /* 0x000fea0003800000 */
[----:B------:R-:W-:Y:S01]  /*1a830*/  IMAD.WIDE R2, R7, 0x8, R44 ;  /* 0x0000000807027825 */ /* 0x000fe200078e022c */
[----:B------:R-:W5:Y:S05]  /*1a840*/  LD.E.64 R42, desc[UR4][R42.64+0x8] ;  /* 0x000008042a2a7980 */ /* 0x000f6a000c101b00 */
[----:B------:R-:W2:Y:S02]  /*1a850*/  LDG.E.64 R2, desc[UR4][R2.64] ;  /* 0x0000000402027981 */ /* 0x000ea4000c1e1b00 */
[----:B--2---:R-:W-:-:S06]  /*1a860*/  IMAD.WIDE.U32 R4, R28, 0x8, R2 ;  /* 0x000000081c047825 */ /* 0x004fcc00078e0002 */
[----:B------:R-:W2:Y:S02]  /*1a870*/  LD.E.64 R4, desc[UR4][R4.64] ;  /* 0x0000000404047980 */ /* 0x000ea4000c101b00 */
[----:B--2---:R-:W-:-:S04]  /*1a880*/  IMAD.WIDE.U32 R6, R18, 0x10, R4 ;  /* 0x0000001012067825 */ /* 0x004fc800078e0004 */
[----:B------:R-:W-:Y:S01]  /*1a890*/  IMAD.WIDE.U32 R8, R15, 0x10, R4 ;  /* 0x000000100f087825 */ /* 0x000fe200078e0004 */
[----:B------:R0:W5:Y:S04]  /*1a8a0*/  LD.E R13, desc[UR4][R6.64] ;  /* 0x00000004060d7980 */ /* 0x000168000c101900 */
[----:B------:R0:W5:Y:S04]  /*1a8b0*/  LD.E.64 R26, desc[UR4][R6.64+0x8] ;  /* 0x00000804061a7980 */ /* 0x000168000c101b00 */
[----:B------:R0:W5:Y:S04]  /*1a8c0*/  LD.E R12, desc[UR4][R8.64] ;  /* 0x00000004080c7980 */ /* 0x000168000c101900 */
[----:B-1----:R0:W5:Y:S01]  /*1a8d0*/  LD.E.64 R24, desc[UR4][R8.64+0x8] ;  /* 0x0000080408187980 */ /* 0x002162000c101b00 */
[----:B------:R-:W-:-:S07]  /*1a8e0*/  MOV R11, RZ ;  /* 0x000000ff000b7202 */ /* 0x000fce0000000f00 */
.L_x_928:
        /* <DEDUP_REMOVED lines=11> */
.L_x_927:
        /* <DEDUP_REMOVED lines=27> */
.L_x_868:
[----:B------:R-:W-:Y:S01]  /*1ab50*/  FMUL.FTZ R38, R17, R0 ;  /* 0x0000000011267220 */ /* 0x000fe20000410000 */
[----:B------:R-:W-:-:S03]  /*1ab60*/  FMUL.FTZ R0, R0, 0.5 ;  /* 0x3f00000000007820 */ /* 0x000fc60000410000 */
[----:B------:R-:W-:-:S04]  /*1ab70*/  FFMA R3, -R38, R38, R17 ;  /* 0x0000002626037223 */ /* 0x000fc80000000111 */
[----:B------:R-:W-:-:S07]  /*1ab80*/  FFMA R38, R3, R0, R38 ;  /* 0x0000000003267223 */ /* 0x000fce0000000026 */
.L_x_869:
[----:B------:R-:W-:Y:S05]  /*1ab90*/  BSYNC.RECONVERGENT B7 ;  /* 0x0000000000077941 */ /* 0x000fea0003800200 */
.L_x_867:
        /* <DEDUP_REMOVED lines=10> */
.L_x_904:
        /* <DEDUP_REMOVED lines=24> */
.L_x_875:
[----:B--2---:R-:W-:Y:S01]  /*1adc0*/  FMUL.FTZ R38, R21, R0 ;  /* 0x0000000015267220 */ /* 0x004fe20000410000 */
[----:B------:R-:W-:-:S03]  /*1add0*/  FMUL.FTZ R0, R0, 0.5 ;  /* 0x3f00000000007820 */ /* 0x000fc60000410000 */
[----:B------:R-:W-:-:S04]  /*1ade0*/  FFMA R21, -R38, R38, R21 ;  /* 0x0000002626157223 */ /* 0x000fc80000000115 */
[----:B------:R-:W-:-:S07]  /*1adf0*/  FFMA R38, R21, R0, R38 ;  /* 0x0000000015267223 */ /* 0x000fce0000000026 */
.L_x_876:
[----:B------:R-:W-:Y:S05]  /*1ae00*/  BSYNC.RECONVERGENT B10 ;  /* 0x00000000000a7941 */ /* 0x000fea0003800200 */
.L_x_874:
        /* <DEDUP_REMOVED lines=21> */
.L_x_878:
[----:B------:R-:W-:Y:S01]  /*1af60*/  FMUL.FTZ R38, R17, R20 ;  /* 0x0000001411267220 */ /* 0x000fe20000410000 */
[----:B------:R-:W-:-:S03]  /*1af70*/  FMUL.FTZ R0, R20, 0.5 ;  /* 0x3f00000014007820 */ /* 0x000fc60000410000 */
[----:B------:R-:W-:-:S04]  /*1af80*/  FFMA R17, -R38, R38, R17 ;  /* 0x0000002626117223 */ /* 0x000fc80000000111 */
[----:B------:R-:W-:-:S07]  /*1af90*/  FFMA R38, R17, R0, R38 ;  /* 0x0000000011267223 */ /* 0x000fce0000000026 */
.L_x_879:
[----:B------:R-:W-:Y:S05]  /*1afa0*/  BSYNC.RECONVERGENT B10 ;  /* 0x00000000000a7941 */ /* 0x000fea0003800200 */
.L_x_877:
        /* <DEDUP_REMOVED lines=11> */
.L_x_873:
[----:B------:R-:W-:Y:S05]  /*1b060*/  BSYNC.RECONVERGENT B9 ;  /* 0x0000000000097941 */ /* 0x000fea0003800200 */
.L_x_872:
        /* <DEDUP_REMOVED lines=22> */
.L_x_883:
[----:B--2---:R-:W-:Y:S01]  /*1b1d0*/  FMUL.FTZ R38, R21, R0 ;  /* 0x0000000015267220 */ /* 0x004fe20000410000 */
[----:B------:R-:W-:-:S03]  /*1b1e0*/  FMUL.FTZ R0, R0, 0.5 ;  /* 0x3f00000000007820 */ /* 0x000fc60000410000 */
[----:B------:R-:W-:-:S04]  /*1b1f0*/  FFMA R21, -R38, R38, R21 ;  /* 0x0000002626157223 */ /* 0x000fc80000000115 */
[----:B------:R-:W-:-:S07]  /*1b200*/  FFMA R38, R21, R0, R38 ;  /* 0x0000000015267223 */ /* 0x000fce0000000026 */
.L_x_884:
[----:B------:R-:W-:Y:S05]  /*1b210*/  BSYNC.RECONVERGENT B10 ;  /* 0x00000000000a7941 */ /* 0x000fea0003800200 */
.L_x_882:
        /* <DEDUP_REMOVED lines=21> */
.L_x_886:
[----:B------:R-:W-:Y:S01]  /*1b370*/  FMUL.FTZ R38, R17, R20 ;  /* 0x0000001411267220 */ /* 0x000fe20000410000 */
[----:B------:R-:W-:-:S03]  /*1b380*/  FMUL.FTZ R0, R20, 0.5 ;  /* 0x3f00000014007820 */ /* 0x000fc60000410000 */
[----:B------:R-:W-:-:S04]  /*1b390*/  FFMA R17, -R38, R38, R17 ;  /* 0x0000002626117223 */ /* 0x000fc80000000111 */
[----:B------:R-:W-:-:S07]  /*1b3a0*/  FFMA R38, R17, R0, R38 ;  /* 0x0000000011267223 */ /* 0x000fce0000000026 */
.L_x_887:
[----:B------:R-:W-:Y:S05]  /*1b3b0*/  BSYNC.RECONVERGENT B10 ;  /* 0x00000000000a7941 */ /* 0x000fea0003800200 */
.L_x_885:
        /* <DEDUP_REMOVED lines=11> */
.L_x_881:
[----:B------:R-:W-:Y:S05]  /*1b470*/  BSYNC.RECONVERGENT B9 ;  /* 0x0000000000097941 */ /* 0x000fea0003800200 */
.L_x_880:
        /* <DEDUP_REMOVED lines=22> */
.L_x_891:
[----:B--2---:R-:W-:Y:S01]  /*1b5e0*/  FMUL.FTZ R38, R21, R0 ;  /* 0x0000000015267220 */ /* 0x004fe20000410000 */
[----:B------:R-:W-:-:S03]  /*1b5f0*/  FMUL.FTZ R0, R0, 0.5 ;  /* 0x3f00000000007820 */ /* 0x000fc60000410000 */
[----:B------:R-:W-:-:S04]  /*1b600*/  FFMA R21, -R38, R38, R21 ;  /* 0x0000002626157223 */ /* 0x000fc80000000115 */
[----:B------:R-:W-:-:S07]  /*1b610*/  FFMA R38, R21, R0, R38 ;  /* 0x0000000015267223 */ /* 0x000fce0000000026 */
.L_x_892:
[----:B------:R-:W-:Y:S05]  /*1b620*/  BSYNC.RECONVERGENT B10 ;  /* 0x00000000000a7941 */ /* 0x000fea0003800200 */
.L_x_890:
        /* <DEDUP_REMOVED lines=21> */
.L_x_894:
[----:B------:R-:W-:Y:S01]  /*1b780*/  FMUL.FTZ R38, R17, R20 ;  /* 0x0000001411267220 */ /* 0x000fe20000410000 */
[----:B------:R-:W-:-:S03]  /*1b790*/  FMUL.FTZ R0, R20, 0.5 ;  /* 0x3f00000014007820 */ /* 0x000fc60000410000 */
[----:B------:R-:W-:-:S04]  /*1b7a0*/  FFMA R17, -R38, R38, R17 ;  /* 0x0000002626117223 */ /* 0x000fc80000000111 */
[----:B------:R-:W-:-:S07]  /*1b7b0*/  FFMA R38, R17, R0, R38 ;  /* 0x0000000011267223 */ /* 0x000fce0000000026 */
.L_x_895:
[----:B------:R-:W-:Y:S05]  /*1b7c0*/  BSYNC.RECONVERGENT B10 ;  /* 0x00000000000a7941 */ /* 0x000fea0003800200 */
.L_x_893:
        /* <DEDUP_REMOVED lines=11> */
.L_x_889:
[----:B------:R-:W-:Y:S05]  /*1b880*/  BSYNC.RECONVERGENT B9 ;  /* 0x0000000000097941 */ /* 0x000fea0003800200 */
.L_x_888:
        /* <DEDUP_REMOVED lines=22> */
.L_x_899:
[----:B--2---:R-:W-:Y:S01]  /*1b9f0*/  FMUL.FTZ R38, R21, R0 ;  /* 0x0000000015267220 */ /* 0x004fe20000410000 */
[----:B------:R-:W-:-:S03]  /*1ba00*/  FMUL.FTZ R0, R0, 0.5 ;  /* 0x3f00000000007820 */ /* 0x000fc60000410000 */
[----:B------:R-:W-:-:S04]  /*1ba10*/  FFMA R21, -R38, R38, R21 ;  /* 0x0000002626157223 */ /* 0x000fc80000000115 */
[----:B------:R-:W-:-:S07]  /*1ba20*/  FFMA R38, R21, R0, R38 ;  /* 0x0000000015267223 */ /* 0x000fce0000000026 */
.L_x_900:
[----:B------:R-:W-:Y:S05]  /*1ba30*/  BSYNC.RECONVERGENT B10 ;  /* 0x00000000000a7941 */ /* 0x000fea0003800200 */
.L_x_898:
        /* <DEDUP_REMOVED lines=21> */
.L_x_902:
[----:B------:R-:W-:Y:S01]  /*1bb90*/  FMUL.FTZ R38, R17, R20 ;  /* 0x0000001411267220 */ /* 0x000fe20000410000 */
[----:B------:R-:W-:-:S03]  /*1bba0*/  FMUL.FTZ R0, R20, 0.5 ;  /* 0x3f00000014007820 */ /* 0x000fc60000410000 */
[----:B------:R-:W-:-:S04]  /*1bbb0*/  FFMA R17, -R38, R38, R17 ;  /* 0x0000002626117223 */ /* 0x000fc80000000111 */
[----:B------:R-:W-:-:S07]  /*1bbc0*/  FFMA R38, R17, R0, R38 ;  /* 0x0000000011267223 */ /* 0x000fce0000000026 */
.L_x_903:
[----:B------:R-:W-:Y:S05]  /*1bbd0*/  BSYNC.RECONVERGENT B10 ;  /* 0x00000000000a7941 */ /* 0x000fea0003800200 */
.L_x_901:
        /* <DEDUP_REMOVED lines=11> */
.L_x_897:
[----:B------:R-:W-:Y:S05]  /*1bc90*/  BSYNC.RECONVERGENT B9 ;  /* 0x0000000000097941 */ /* 0x000fea0003800200 */
.L_x_896:
[----:B------:R-:W-:Y:S02]  /*1bca0*/  IADD3 R2, PT, PT, R2, 0x4, RZ ;  /* 0x0000000402027810 */ /* 0x000fe40007ffe0ff */
[----:B------:R-:W-:-:S04]  /*1bcb0*/  LOP3.LUT R21, R13, 0xfffffffc, RZ, 0xc0, !PT ;  /* 0xfffffffc0d157812 */ /* 0x000fc800078ec0ff */
[----:B------:R-:W-:-:S13]  /*1bcc0*/  ISETP.NE.AND P0, PT, R2, R21, PT ;  /* 0x000000150200720c */ /* 0x000fda0003f05270 */
[----:B------:R-:W-:Y:S05]  /*1bcd0*/  @P0 BRA `(.L_x_904) ;  /* 0xffffffec00d80947 */ /* 0x000fea000383ffff */
[----:B------:R-:W-:Y:S05]  /*1bce0*/  BSYNC B7 ;  /* 0x0000000000077941 */ /* 0x000fea0003800000 */
.L_x_871:
[----:B------:R-:W-:Y:S05]  /*1bcf0*/  BSYNC B8 ;  /* 0x0000000000087941 */ /* 0x000fea0003800000 */
.L_x_870:
        /* <DEDUP_REMOVED lines=25> */
.L_x_908:
[----:B--2---:R-:W-:Y:S01]  /*1be90*/  FMUL.FTZ R38, R23, R0 ;  /* 0x0000000017267220 */ /* 0x004fe20000410000 */
[----:B------:R-:W-:-:S03]  /*1bea0*/  FMUL.FTZ R0, R0, 0.5 ;  /* 0x3f00000000007820 */ /* 0x000fc60000410000 */
[----:B------:R-:W-:-:S04]  /*1beb0*/  FFMA R23, -R38, R38, R23 ;  /* 0x0000002626177223 */ /* 0x000fc80000000117 */
[----:B------:R-:W-:-:S07]  /*1bec0*/  FFMA R38, R23, R0, R38 ;  /* 0x0000000017267223 */ /* 0x000fce0000000026 */
.L_x_909:
[----:B------:R-:W-:Y:S05]  /*1bed0*/  BSYNC.RECONVERGENT B8 ;  /* 0x0000000000087941 */ /* 0x000fea0003800200 */
.L_x_907:
        /* <DEDUP_REMOVED lines=21> */
.L_x_911:
[----:B------:R-:W-:Y:S01]  /*1c030*/  FMUL.FTZ R38, R17, R16 ;  /* 0x0000001011267220 */ /* 0x000fe20000410000 */
[----:B------:R-:W-:-:S03]  /*1c040*/  FMUL.FTZ R0, R16, 0.5 ;  /* 0x3f00000010007820 */ /* 0x000fc60000410000 */
[----:B------:R-:W-:-:S04]  /*1c050*/  FFMA R17, -R38, R38, R17 ;  /* 0x0000002626117223 */ /* 0x000fc80000000111 */
[----:B------:R-:W-:-:S07]  /*1c060*/  FFMA R38, R17, R0, R38 ;  /* 0x0000000011267223 */ /* 0x000fce0000000026 */
.L_x_912:
[----:B------:R-:W-:Y:S05]  /*1c070*/  BSYNC.RECONVERGENT B8 ;  /* 0x0000000000087941 */ /* 0x000fea0003800200 */
.L_x_910:
        /* <DEDUP_REMOVED lines=11> */
.L_x_906:
[----:B------:R-:W-:Y:S05]  /*1c130*/  BSYNC.RECONVERGENT B7 ;  /* 0x0000000000077941 */ /* 0x000fea0003800200 */
.L_x_905:
        /* <DEDUP_REMOVED lines=25> */
.L_x_916:
[----:B--2---:R-:W-:Y:S01]  /*1c2d0*/  FMUL.FTZ R38, R23, R0 ;  /* 0x0000000017267220 */ /* 0x004fe20000410000 */
[----:B------:R-:W-:-:S03]  /*1c2e0*/  FMUL.FTZ R0, R0, 0.5 ;  /* 0x3f00000000007820 */ /* 0x000fc60000410000 */
[----:B------:R-:W-:-:S04]  /*1c2f0*/  FFMA R23, -R38, R38, R23 ;  /* 0x0000002626177223 */ /* 0x000fc80000000117 */
[----:B------:R-:W-:-:S07]  /*1c300*/  FFMA R38, R23, R0, R38 ;  /* 0x0000000017267223 */ /* 0x000fce0000000026 */
.L_x_917:
[----:B------:R-:W-:Y:S05]  /*1c310*/  BSYNC.RECONVERGENT B8 ;  /* 0x0000000000087941 */ /* 0x000fea0003800200 */
.L_x_915:
        /* <DEDUP_REMOVED lines=21> */
.L_x_919:
[----:B------:R-:W-:Y:S01]  /*1c470*/  FMUL.FTZ R38, R17, R16 ;  /* 0x0000001011267220 */ /* 0x000fe20000410000 */
[----:B------:R-:W-:-:S03]  /*1c480*/  FMUL.FTZ R0, R16, 0.5 ;  /* 0x3f00000010007820 */ /* 0x000fc60000410000 */
[----:B------:R-:W-:-:S04]  /*1c490*/  FFMA R17, -R38, R38, R17 ;  /* 0x0000002626117223 */ /* 0x000fc80000000111 */
[----:B------:R-:W-:-:S07]  /*1c4a0*/  FFMA R38, R17, R0, R38 ;  /* 0x0000000011267223 */ /* 0x000fce0000000026 */
.L_x_920:
[----:B------:R-:W-:Y:S05]  /*1c4b0*/  BSYNC.RECONVERGENT B8 ;  /* 0x0000000000087941 */ /* 0x000fea0003800200 */
.L_x_918:
        /* <DEDUP_REMOVED lines=11> */
.L_x_914:
[----:B------:R-:W-:Y:S05]  /*1c570*/  BSYNC.RECONVERGENT B7 ;  /* 0x0000000000077941 */ /* 0x000fea0003800200 */
.L_x_913:
        /* <DEDUP_REMOVED lines=24> */
.L_x_922:
[----:B--2---:R-:W-:Y:S01]  /*1c700*/  FMUL.FTZ R38, R5, R0 ;  /* 0x0000000005267220 */ /* 0x004fe20000410000 */
[----:B------:R-:W-:-:S03]  /*1c710*/  FMUL.FTZ R0, R0, 0.5 ;  /* 0x3f00000000007820 */ /* 0x000fc60000410000 */
[----:B------:R-:W-:-:S04]  /*1c720*/  FFMA R5, -R38, R38, R5 ;  /* 0x0000002626057223 */ /* 0x000fc80000000105 */
[----:B------:R-:W-:-:S07]  /*1c730*/  FFMA R38, R5, R0, R38 ;  /* 0x0000000005267223 */ /* 0x000fce0000000026 */
.L_x_923:
[----:B------:R-:W-:Y:S05]  /*1c740*/  BSYNC.RECONVERGENT B7 ;  /* 0x0000000000077941 */ /* 0x000fea0003800200 */
.L_x_921:
        /* <DEDUP_REMOVED lines=21> */
.L_x_925:
[----:B------:R-:W-:Y:S01]  /*1c8a0*/  FMUL.FTZ R38, R17, R4 ;  /* 0x0000000411267220 */ /* 0x000fe20000410000 */
[----:B------:R-:W-:-:S03]  /*1c8b0*/  FMUL.FTZ R0, R4, 0.5 ;  /* 0x3f00000004007820 */ /* 0x000fc60000410000 */
[----:B------:R-:W-:-:S04]  /*1c8c0*/  FFMA R5, -R38, R38, R17 ;  /* 0x0000002626057223 */ /* 0x000fc80000000111 */
[----:B------:R-:W-:-:S07]  /*1c8d0*/  FFMA R38, R5, R0, R38 ;  /* 0x0000000005267223 */ /* 0x000fce0000000026 */
.L_x_926:
[----:B------:R-:W-:Y:S05]  /*1c8e0*/  BSYNC.RECONVERGENT B7 ;  /* 0x0000000000077941 */ /* 0x000fea0003800200 */
.L_x_924:
        /* <DEDUP_REMOVED lines=11> */
.L_x_866:
[----:B------:R-:W-:Y:S05]  /*1c9a0*/  BSYNC B3 ;  /* 0x0000000000037941 */ /* 0x000fea0003800000 */
.L_x_865:
[----:B------:R-:W-:Y:S05]  /*1c9b0*/  @P2 BRA `(.L_x_927) ;  /* 0xffffffdc00f82947 */ /* 0x000fea000383ffff */
.L_x_864:
[----:B------:R-:W-:Y:S05]  /*1c9c0*/  BSYNC B4 ;  /* 0x0000000000047941 */ /* 0x000fea0003800000 */
.L_x_863:
[----:B------:R-:W-:Y:S05]  /*1c9d0*/  @P1 BRA `(.L_x_928) ;  /* 0xffffffdc00c41947 */ /* 0x000fea000383ffff */
.L_x_862:
[----:B------:R-:W-:Y:S05]  /*1c9e0*/  BSYNC B5 ;  /* 0x0000000000057941 */ /* 0x000fea0003800000 */
.L_x_861:
[----:B------:R-:W3:Y:S01]  /*1c9f0*/  LDCU UR6, c[0x0][0x3a8] ;  /* 0x00007500ff0677ac */ /* 0x000ee20008000800 */
[----:B------:R-:W-:Y:S02]  /*1ca00*/  IADD3 R15, PT, PT, R15, 0x1, RZ ;  /* 0x000000010f0f7810 */ /* 0x000fe40007ffe0ff */
[----:B---3--:R-:W-:-:S04]  /*1ca10*/  MOV R0, UR6 ;  /* 0x0000000600007c02 */ /* 0x008fc80008000f00 */
[----:B------:R-:W-:-:S13]  /*1ca20*/  ISETP.NE.AND P0, PT, R15, R0, PT ;  /* 0x000000000f00720c */ /* 0x000fda0003f05270 */
[----:B------:R-:W-:Y:S05]  /*1ca30*/  @P0 BRA `(.L_x_929) ;  /* 0xffffffdc00340947 */ /* 0x000fea000383ffff */
.L_x_860:
[----:B------:R-:W-:Y:S05]  /*1ca40*/  BSYNC B6 ;  /* 0x0000000000067941 */ /* 0x000fea0003800000 */
.L_x_859:
[----:B------:R-:W-:Y:S01]  /*1ca50*/  ISETP.GE.U32.AND P0, PT, R19, R0, PT ;  /* 0x000000001300720c */ /* 0x000fe20003f06070 */
[----:B------:R-:W-:-:S12]  /*1ca60*/  BSSY B9, `(.L_x_930) ;  /* 0x0000241000097945 */ /* 0x000fd80003800000 */
[----:B------:R-:W-:Y:S05]  /*1ca70*/  @P0 BRA `(.L_x_931) ;  /* 0x0000002000fc0947 */ /* 0x000fea0003800000 */
[----:B-1----:R-:W-:-:S07]  /*1ca80*/  MOV R16, R19 ;  /* 0x0000001300107202 */ /* 0x002fce0000000f00 */
.L_x_1002:
[----:B------:R-:W-:Y:S01]  /*1ca90*/  HFMA2 R15, -RZ, RZ, 0, 0 ;  /* 0x00000000ff0f7431 */ /* 0x000fe200000001ff */
[----:B01----:R-:W-:Y:S06]  /*1caa0*/  BSSY B8, `(.L_x_932) ;  /* 0x0000239000087945 */ /* 0x003fec0003800000 */
.L_x_1001:
[----:B--2---:R-:W-:Y:S01]  /*1cab0*/  IADD3 R2, PT, PT, R16, -R28, RZ ;  /* 0x8000001c10027210 */ /* 0x004fe20007ffe0ff */
[----:B------:R-:W-:Y:S01]  /*1cac0*/  BSSY B7, `(.L_x_933) ;  /* 0x0000231000077945 */ /* 0x000fe20003800000 */
[----:B0-----:R-:W-:Y:S02]  /*1cad0*/  IADD3 R7, PT, PT, -R33, R30, RZ ;  /* 0x0000001e21077210 */ /* 0x001fe40007ffe1ff */
[----:B------:R-:W-:Y:S01]  /*1cae0*/  IADD3 R0, PT, PT, R15, -R18, RZ ;  /* 0x800000120f007210 */ /* 0x000fe20007ffe0ff */
[----:B------:R-:W-:Y:S01]  /*1caf0*/  IMAD R5, R2, R2, RZ ;  /* 0x0000000202057224 */ /* 0x000fe200078e02ff */
[----:B------:R-:W-:Y:S01]  /*1cb00*/  IADD3 R2, PT, PT, -R34, R16, RZ ;  /* 0x0000001022027210 */ /* 0x000fe20007ffe1ff */
[----:B------:R-:W-:Y:S02]  /*1cb10*/  IMAD R3, R7, R7, RZ ;  /* 0x0000000707037224 */ /* 0x000fe400078e02ff */
[----:B------:R-:W-:Y:S01]  /*1cb20*/  IMAD R4, R0, R0, R5 ;  /* 0x0000000000047224 */ /* 0x000fe200078e0205 */
[----:B------:R-:W-:Y:S01]  /*1cb30*/  IADD3 R0, PT, PT, -R35, R15, RZ ;  /* 0x0000000f23007210 */ /* 0x000fe20007ffe1ff */
[----:B------:R-:W-:-:S03]  /*1cb40*/  IMAD R3, R2, R2, R3 ;  /* 0x0000000202037224 */ /* 0x000fc600078e0203 */
[----:B------:R-:W-:Y:S01]  /*1cb50*/  ISETP.GT.U32.AND P0, PT, R4, R31, PT ;  /* 0x0000001f0400720c */ /* 0x000fe20003f04070 */
        /* <DEDUP_REMOVED lines=13> */
[----:B--2---:R-:W-:-:S04]  /*1cc30*/  IMAD.WIDE.U32 R4, R28, 0x8, R2 ;  /* 0x000000081c047825 */ /* 0x004fc800078e0002 */
[----:B------:R-:W-:Y:S02]  /*1cc40*/  IMAD.WIDE.U32 R6, R16, 0x8, R2 ;  /* 0x0000000810067825 */ /* 0x000fe400078e0002 */
[----:B------:R-:W2:Y:S04]  /*1cc50*/  LD.E.64 R4, desc[UR4][R4.64] ;  /* 0x0000000404047980 */ /* 0x000ea8000c101b00 */
[----:B------:R-:W3:Y:S01]  /*1cc60*/  LD.E.64 R6, desc[UR4][R6.64] ;  /* 0x0000000406067980 */ /* 0x000ee2000c101b00 */
[----:B--2---:R-:W-:-:S04]  /*1cc70*/  IMAD.WIDE.U32 R8, R18, 0x10, R4 ;  /* 0x0000001012087825 */ /* 0x004fc800078e0004 */
[----:B---3--:R-:W-:Y:S01]  /*1cc80*/  IMAD.WIDE.U32 R20, R15, 0x10, R6 ;  /* 0x000000100f147825 */ /* 0x008fe200078e0006 */
[----:B------:R0:W5:Y:S04]  /*1cc90*/  LD.E R13, desc[UR4][R8.64] ;  /* 0x00000004080d7980 */ /* 0x000168000c101900 */
[----:B------:R0:W5:Y:S04]  /*1cca0*/  LD.E.64 R26, desc[UR4][R8.64+0x8] ;  /* 0x00000804081a7980 */ /* 0x000168000c101b00 */
[----:B------:R0:W5:Y:S04]  /*1ccb0*/  LD.E R12, desc[UR4][R20.64] ;  /* 0x00000004140c7980 */ /* 0x000168000c101900 */
[----:B------:R0:W5:Y:S01]  /*1ccc0*/  LD.E.64 R24, desc[UR4][R20.64+0x8] ;  /* 0x0000080414187980 */ /* 0x000162000c101b00 */
[----:B------:R-:W-:-:S07]  /*1ccd0*/  MOV R11, RZ ;  /* 0x000000ff000b7202 */ /* 0x000fce0000000f00 */
.L_x_1000:
        /* <DEDUP_REMOVED lines=11> */
.L_x_999:
        /* <DEDUP_REMOVED lines=27> */
.L_x_940:
[----:B------:R-:W-:Y:S01]  /*1cf40*/  FMUL.FTZ R38, R17, R0 ;  /* 0x0000000011267220 */ /* 0x000fe20000410000 */
[----:B------:R-:W-:-:S03]  /*1cf50*/  FMUL.FTZ R0, R0, 0.5 ;  /* 0x3f00000000007820 */ /* 0x000fc60000410000 */
[----:B------:R-:W-:-:S04]  /*1cf60*/  FFMA R3, -R38, R38, R17 ;  /* 0x0000002626037223 */ /* 0x000fc80000000111 */
[----:B------:R-:W-:-:S07]  /*1cf70*/  FFMA R38, R3, R0, R38 ;  /* 0x0000000003267223 */ /* 0x000fce0000000026 */
.L_x_941:
[----:B------:R-:W-:Y:S05]  /*1cf80*/  BSYNC.RECONVERGENT B3 ;  /* 0x0000000000037941 */ /* 0x000fea0003800200 */
.L_x_939:
        /* <DEDUP_REMOVED lines=10> */
.L_x_976:
[----:B------:R-:W-:-:S05]  /*1d030*/  IMAD.WIDE.U32 R22, R2, 0xc, R26 ;  /* 0x0000000c02167825 */ /* 0x000fca00078e001a */
[----:B------:R-:W2:Y:S04]  /*1d040*/  LD.E R20, desc[UR4][R22.64+0x4] ;  /* 0x0000040416147980 */ /* 0x000ea8000c101900 */
[----:B------:R-:W3:Y:S04]  /*1d050*/  LD.E R21, desc[UR4][R22.64] ;  /* 0x0000000416157980 */ /* 0x000ee8000c101900 */
[----:B------:R-:W4:Y:S01]  /*1d060*/  LD.E R17, desc[UR4][R22.64+0x8] ;  /* 0x0000080416117980 */ /* 0x000f22000c101900 */
[----:B------:R-:W-:Y:S05]  /*1d070*/  YIELD ;  /* 0x0000000000007946 */ /* 0x000fea0003800000 */
[----:B------:R-:W1:Y:S01]  /*1d080*/  LDCU UR6, c[0x0][0x3ac] ;  /* 0x00007580ff0677ac */ /* 0x000e620008000800 */
[----:B------:R-:W-:Y:S01]  /*1d090*/  BSSY.RECONVERGENT B10, `(.L_x_944) ;  /* 0x000003c0000a7945 */ /* 0x000fe20003800200 */
[----:B--2---:R-:W-:-:S04]  /*1d0a0*/  FADD R0, R6, -R20 ;  /* 0x8000001406007221 */ /* 0x004fc80000000000 */
[----:B------:R-:W-:Y:S01]  /*1d0b0*/  FMUL R37, R0, R0 ;  /* 0x0000000000257220 */ /* 0x000fe20000400000 */
[----:B---3--:R-:W-:-:S04]  /*1d0c0*/  FADD R0, R5, -R21 ;  /* 0x8000001505007221 */ /* 0x008fc80000000000 */
        /* <DEDUP_REMOVED lines=14> */
.L_x_947:
[----:B--2---:R-:W-:Y:S01]  /*1d1b0*/  FMUL.FTZ R38, R37, R0 ;  /* 0x0000000025267220 */ /* 0x004fe20000410000 */
[----:B------:R-:W-:-:S03]  /*1d1c0*/  FMUL.FTZ R0, R0, 0.5 ;  /* 0x3f00000000007820 */ /* 0x000fc60000410000 */
[----:B------:R-:W-:-:S04]  /*1d1d0*/  FFMA R37, -R38, R38, R37 ;  /* 0x0000002626257223 */ /* 0x000fc80000000125 */
[----:B------:R-:W-:-:S07]  /*1d1e0*/  FFMA R38, R37, R0, R38 ;  /* 0x0000000025267223 */ /* 0x000fce0000000026 */
.L_x_948:
[----:B------:R-:W-:Y:S05]  /*1d1f0*/  BSYNC.RECONVERGENT B11 ;  /* 0x00000000000b7941 */ /* 0x000fea0003800200 */
.L_x_946:
        /* <DEDUP_REMOVED lines=21> */
.L_x_950:
[----:B------:R-:W-:Y:S01]  /*1d350*/  FMUL.FTZ R38, R21, R20 ;  /* 0x0000001415267220 */ /* 0x000fe20000410000 */
[----:B------:R-:W-:-:S03]  /*1d360*/  FMUL.FTZ R0, R20, 0.5 ;  /* 0x3f00000014007820 */ /* 0x000fc60000410000 */
[----:B------:R-:W-:-:S04]  /*1d370*/  FFMA R21, -R38, R38, R21 ;  /* 0x0000002626157223 */ /* 0x000fc80000000115 */
[----:B------:R-:W-:-:S07]  /*1d380*/  FFMA R38, R21, R0, R38 ;  /* 0x0000000015267223 */ /* 0x000fce0000000026 */
.L_x_951:
[----:B------:R-:W-:Y:S05]  /*1d390*/  BSYNC.RECONVERGENT B11 ;  /* 0x00000000000b7941 */ /* 0x000fea0003800200 */
.L_x_949:
        /* <DEDUP_REMOVED lines=11> */
.L_x_945:
[----:B------:R-:W-:Y:S05]  /*1d450*/  BSYNC.RECONVERGENT B10 ;  /* 0x00000000000a7941 */ /* 0x000fea0003800200 */
.L_x_944:
[----:B------:R-:W2:Y:S01]  /*1d460*/  LD.E R17, desc[UR4][R22.64+0x10] ;  /* 0x0000100416117980 */ /* 0x000ea2000c101900 */
[----:B------:R-:W3:Y:S03]  /*1d470*/  LDCU UR6, c[0x0][0x3ac] ;  /* 0x00007580ff0677ac */ /* 0x000ee60008000800 */
[----:B-1----:R-:W4:Y:S04]  /*1d480*/  LD.E R20, desc[UR4][R22.64+0xc] ;  /* 0x00000c0416147980 */ /* 0x002f28000c101900 */
[----:B------:R-:W5:Y:S01]  /*1d490*/  LD.E R21, desc[UR4][R22.64+0x14] ;  /* 0x0000140416157980 */ /* 0x000f62000c101900 */
[----:B------:R-:W-:Y:S01]  /*1d4a0*/  BSSY.RECONVERGENT B10, `(.L_x_952) ;  /* 0x000003c0000a7945 */ /* 0x000fe20003800200 */
[----:B--2---:R-:W-:-:S04]  /*1d4b0*/  FADD R0, R6, -R17 ;  /* 0x8000001106007221 */ /* 0x004fc80000000000 */
[----:B------:R-:W-:Y:S01]  /*1d4c0*/  FMUL R37, R0, R0 ;  /* 0x0000000000257220 */ /* 0x000fe20000400000 */
[----:B----4-:R-:W-:-:S04]  /*1d4d0*/  FADD R0, R5, -R20 ;  /* 0x8000001405007221 */ /* 0x010fc80000000000 */
        /* <DEDUP_REMOVED lines=14> */
.L_x_955:
[----:B--2---:R-:W-:Y:S01]  /*1d5c0*/  FMUL.FTZ R38, R37, R0 ;  /* 0x0000000025267220 */ /* 0x004fe20000410000 */
[----:B------:R-:W-:-:S03]  /*1d5d0*/  FMUL.FTZ R0, R0, 0.5 ;  /* 0x3f00000000007820 */ /* 0x000fc60000410000 */
[----:B------:R-:W-:-:S04]  /*1d5e0*/  FFMA R37, -R38, R38, R37 ;  /* 0x0000002626257223 */ /* 0x000fc80000000125 */
[----:B------:R-:W-:-:S07]  /*1d5f0*/  FFMA R38, R37, R0, R38 ;  /* 0x0000000025267223 */ /* 0x000fce0000000026 */
.L_x_956:
[----:B------:R-:W-:Y:S05]  /*1d600*/  BSYNC.RECONVERGENT B11 ;  /* 0x00000000000b7941 */ /* 0x000fea0003800200 */
.L_x_954:
        /* <DEDUP_REMOVED lines=21> */
.L_x_958:
[----:B------:R-:W-:Y:S01]  /*1d760*/  FMUL.FTZ R38, R21, R20 ;  /* 0x0000001415267220 */ /* 0x000fe20000410000 */
[----:B------:R-:W-:-:S03]  /*1d770*/  FMUL.FTZ R0, R20, 0.5 ;  /* 0x3f00000014007820 */ /* 0x000fc60000410000 */
[----:B------:R-:W-:-:S04]  /*1d780*/  FFMA R21, -R38, R38, R21 ;  /* 0x0000002626157223 */ /* 0x000fc80000000115 */
[----:B------:R-:W-:-:S07]  /*1d790*/  FFMA R38, R21, R0, R38 ;  /* 0x0000000015267223 */ /* 0x000fce0000000026 */
.L_x_959:
[----:B------:R-:W-:Y:S05]  /*1d7a0*/  BSYNC.RECONVERGENT B11 ;  /* 0x00000000000b7941 */ /* 0x000fea0003800200 */
.L_x_957:
        /* <DEDUP_REMOVED lines=11> */
.L_x_953:
[----:B------:R-:W-:Y:S05]  /*1d860*/  BSYNC.RECONVERGENT B10 ;  /* 0x00000000000a7941 */ /* 0x000fea0003800200 */
.L_x_952:
        /* <DEDUP_REMOVED lines=22> */
.L_x_963:
[----:B--2---:R-:W-:Y:S01]  /*1d9d0*/  FMUL.FTZ R38, R37, R0 ;  /* 0x0000000025267220 */ /* 0x004fe20000410000 */
[----:B------:R-:W-:-:S03]  /*1d9e0*/  FMUL.FTZ R0, R0, 0.5 ;  /* 0x3f00000000007820 */ /* 0x000fc60000410000 */
[----:B------:R-:W-:-:S04]  /*1d9f0*/  FFMA R37, -R38, R38, R37 ;  /* 0x0000002626257223 */ /* 0x000fc80000000125 */
[----:B------:R-:W-:-:S07]  /*1da00*/  FFMA R38, R37, R0, R38 ;  /* 0x0000000025267223 */ /* 0x000fce0000000026 */
.L_x_964:
[----:B------:R-:W-:Y:S05]  /*1da10*/  BSYNC.RECONVERGENT B11 ;  /* 0x00000000000b7941 */ /* 0x000fea0003800200 */
.L_x_962:
        /* <DEDUP_REMOVED lines=21> */
.L_x_966:
[----:B------:R-:W-:Y:S01]  /*1db70*/  FMUL.FTZ R38, R21, R20 ;  /* 0x0000001415267220 */ /* 0x000fe20000410000 */
[----:B------:R-:W-:-:S03]  /*1db80*/  FMUL.FTZ R0, R20, 0.5 ;  /* 0x3f00000014007820 */ /* 0x000fc60000410000 */
[----:B------:R-:W-:-:S04]  /*1db90*/  FFMA R21, -R38, R38, R21 ;  /* 0x0000002626157223 */ /* 0x000fc80000000115 */
[----:B------:R-:W-:-:S07]  /*1dba0*/  FFMA R38, R21, R0, R38 ;  /* 0x0000000015267223 */ /* 0x000fce0000000026 */
.L_x_967:
[----:B------:R-:W-:Y:S05]  /*1dbb0*/  BSYNC.RECONVERGENT B11 ;  /* 0x00000000000b7941 */ /* 0x000fea0003800200 */
.L_x_965:
        /* <DEDUP_REMOVED lines=11> */
.L_x_961:
[----:B------:R-:W-:Y:S05]  /*1dc70*/  BSYNC.RECONVERGENT B10 ;  /* 0x00000000000a7941 */ /* 0x000fea0003800200 */
.L_x_960:
        /* <DEDUP_REMOVED lines=22> */
.L_x_971:
[----:B--2---:R-:W-:Y:S01]  /*1dde0*/  FMUL.FTZ R38, R21, R0 ;  /* 0x0000000015267220 */ /* 0x004fe20000410000 */
[----:B------:R-:W-:-:S03]  /*1ddf0*/  FMUL.FTZ R0, R0, 0.5 ;  /* 0x3f00000000007820 */ /* 0x000fc60000410000 */
[----:B------:R-:W-:-:S04]  /*1de00*/  FFMA R21, -R38, R38, R21 ;  /* 0x0000002626157223 */ /* 0x000fc80000000115 */
[----:B------:R-:W-:-:S07]  /*1de10*/  FFMA R38, R21, R0, R38 ;  /* 0x0000000015267223 */ /* 0x000fce0000000026 */
.L_x_972:
[----:B------:R-:W-:Y:S05]  /*1de20*/  BSYNC.RECONVERGENT B11 ;  /* 0x00000000000b7941 */ /* 0x000fea0003800200 */
.L_x_970:
        /* <DEDUP_REMOVED lines=21> */
.L_x_974:
[----:B------:R-:W-:Y:S01]  /*1df80*/  FMUL.FTZ R38, R21, R20 ;  /* 0x0000001415267220 */ /* 0x000fe20000410000 */
[----:B------:R-:W-:-:S03]  /*1df90*/  FMUL.FTZ R0, R20, 0.5 ;  /* 0x3f00000014007820 */ /* 0x000fc60000410000 */
[----:B------:R-:W-:-:S04]  /*1dfa0*/  FFMA R21, -R38, R38, R21 ;  /* 0x0000002626157223 */ /* 0x000fc80000000115 */
[----:B------:R-:W-:-:S07]  /*1dfb0*/  FFMA R38, R21, R0, R38 ;  /* 0x0000000015267223 */ /* 0x000fce0000000026 */
.L_x_975:
[----:B------:R-:W-:Y:S05]  /*1dfc0*/  BSYNC.RECONVERGENT B11 ;  /* 0x00000000000b7941 */ /* 0x000fea0003800200 */
.L_x_973:
        /* <DEDUP_REMOVED lines=11> */
.L_x_969:
[----:B------:R-:W-:Y:S05]  /*1e080*/  BSYNC.RECONVERGENT B10 ;  /* 0x00000000000a7941 */ /* 0x000fea0003800200 */
.L_x_968:
[----:B------:R-:W-:Y:S02]  /*1e090*/  IADD3 R2, PT, PT, R2, 0x4, RZ ;  /* 0x0000000402027810 */ /* 0x000fe40007ffe0ff */
[----:B-1----:R-:W-:-:S04]  /*1e0a0*/  LOP3.LUT R23, R13, 0xfffffffc, RZ, 0xc0, !PT ;  /* 0xfffffffc0d177812 */ /* 0x002fc800078ec0ff */
[----:B------:R-:W-:-:S13]  /*1e0b0*/  ISETP.NE.AND P0, PT, R2, R23, PT ;  /* 0x000000170200720c */ /* 0x000fda0003f05270 */
[----:B------:R-:W-:Y:S05]  /*1e0c0*/  @P0 BRA `(.L_x_976) ;  /* 0xffffffec00d80947 */ /* 0x000fea000383ffff */
[----:B------:R-:W-:Y:S05]  /*1e0d0*/  BSYNC B3 ;  /* 0x0000000000037941 */ /* 0x000fea0003800000 */
.L_x_943:
[----:B------:R-:W-:Y:S05]  /*1e0e0*/  BSYNC B4 ;  /* 0x0000000000047941 */ /* 0x000fea0003800000 */
.L_x_942:
        /* <DEDUP_REMOVED lines=25> */
.L_x_980:
[----:B--2---:R-:W-:Y:S01]  /*1e280*/  FMUL.FTZ R38, R21, R0 ;  /* 0x0000000015267220 */ /* 0x004fe20000410000 */
[----:B------:R-:W-:-:S03]  /*1e290*/  FMUL.FTZ R0, R0, 0.5 ;  /* 0x3f00000000007820 */ /* 0x000fc60000410000 */
[----:B------:R-:W-:-:S04]  /*1e2a0*/  FFMA R21, -R38, R38, R21 ;  /* 0x0000002626157223 */ /* 0x000fc80000000115 */
[----:B------:R-:W-:-:S07]  /*1e2b0*/  FFMA R38, R21, R0, R38 ;  /* 0x0000000015267223 */ /* 0x000fce0000000026 */
.L_x_981:
[----:B------:R-:W-:Y:S05]  /*1e2c0*/  BSYNC.RECONVERGENT B4 ;  /* 0x0000000000047941 */ /* 0x000fea0003800200 */
.L_x_979:
        /* <DEDUP_REMOVED lines=21> */
.L_x_983:
[----:B------:R-:W-:Y:S01]  /*1e420*/  FMUL.FTZ R38, R17, R20 ;  /* 0x0000001411267220 */ /* 0x000fe20000410000 */
[----:B------:R-:W-:-:S03]  /*1e430*/  FMUL.FTZ R0, R20, 0.5 ;  /* 0x3f00000014007820 */ /* 0x000fc60000410000 */
[----:B------:R-:W-:-:S04]  /*1e440*/  FFMA R17, -R38, R38, R17 ;  /* 0x0000002626117223 */ /* 0x000fc80000000111 */
[----:B------:R-:W-:-:S07]  /*1e450*/  FFMA R38, R17, R0, R38 ;  /* 0x0000000011267223 */ /* 0x000fce0000000026 */
.L_x_984:
[----:B------:R-:W-:Y:S05]  /*1e460*/  BSYNC.RECONVERGENT B4 ;  /* 0x0000000000047941 */ /* 0x000fea0003800200 */
.L_x_982:
        /* <DEDUP_REMOVED lines=11> */
.L_x_978:
[----:B------:R-:W-:Y:S05]  /*1e520*/  BSYNC.RECONVERGENT B3 ;  /* 0x0000000000037941 */ /* 0x000fea0003800200 */
.L_x_977:
        /* <DEDUP_REMOVED lines=25> */
.L_x_988:
[----:B--2---:R-:W-:Y:S01]  /*1e6c0*/  FMUL.FTZ R38, R21, R0 ;  /* 0x0000000015267220 */ /* 0x004fe20000410000 */
[----:B------:R-:W-:-:S03]  /*1e6d0*/  FMUL.FTZ R0, R0, 0.5 ;  /* 0x3f00000000007820 */ /* 0x000fc60000410000 */
[----:B------:R-:W-:-:S04]  /*1e6e0*/  FFMA R21, -R38, R38, R21 ;  /* 0x0000002626157223 */ /* 0x000fc80000000115 */
[----:B------:R-:W-:-:S07]  /*1e6f0*/  FFMA R38, R21, R0, R38 ;  /* 0x0000000015267223 */ /* 0x000fce0000000026 */
.L_x_989:
[----:B------:R-:W-:Y:S05]  /*1e700*/  BSYNC.RECONVERGENT B4 ;  /* 0x0000000000047941 */ /* 0x000fea0003800200 */
.L_x_987:
        /* <DEDUP_REMOVED lines=21> */
.L_x_991:
[----:B------:R-:W-:Y:S01]  /*1e860*/  FMUL.FTZ R38, R17, R20 ;  /* 0x0000001411267220 */ /* 0x000fe20000410000 */
[----:B------:R-:W-:-:S03]  /*1e870*/  FMUL.FTZ R0, R20, 0.5 ;  /* 0x3f00000014007820 */ /* 0x000fc60000410000 */
[----:B------:R-:W-:-:S04]  /*1e880*/  FFMA R17, -R38, R38, R17 ;  /* 0x0000002626117223 */ /* 0x000fc80000000111 */
[----:B------:R-:W-:-:S07]  /*1e890*/  FFMA R38, R17, R0, R38 ;  /* 0x0000000011267223 */ /* 0x000fce0000000026 */
.L_x_992:
[----:B------:R-:W-:Y:S05]  /*1e8a0*/  BSYNC.RECONVERGENT B4 ;  /* 0x0000000000047941 */ /* 0x000fea0003800200 */
.L_x_990:
        /* <DEDUP_REMOVED lines=11> */
.L_x_986:
[----:B------:R-:W-:Y:S05]  /*1e960*/  BSYNC.RECONVERGENT B3 ;  /* 0x0000000000037941 */ /* 0x000fea0003800200 */
.L_x_985:
        /* <DEDUP_REMOVED lines=24> */
.L_x_994:
[----:B--2---:R-:W-:Y:S01]  /*1eaf0*/  FMUL.FTZ R38, R5, R0 ;  /* 0x0000000005267220 */ /* 0x004fe20000410000 */
[----:B------:R-:W-:-:S03]  /*1eb00*/  FMUL.FTZ R0, R0, 0.5 ;  /* 0x3f00000000007820 */ /* 0x000fc60000410000 */
[----:B------:R-:W-:-:S04]  /*1eb10*/  FFMA R5, -R38, R38, R5 ;  /* 0x0000002626057223 */ /* 0x000fc80000000105 */
[----:B------:R-:W-:-:S07]  /*1eb20*/  FFMA R38, R5, R0, R38 ;  /* 0x0000000005267223 */ /* 0x000fce0000000026 */
.L_x_995:
[----:B------:R-:W-:Y:S05]  /*1eb30*/  BSYNC.RECONVERGENT B3 ;  /* 0x0000000000037941 */ /* 0x000fea0003800200 */
.L_x_993:
        /* <DEDUP_REMOVED lines=21> */
.L_x_997:
[----:B------:R-:W-:Y:S01]  /*1ec90*/  FMUL.FTZ R38, R17, R4 ;  /* 0x0000000411267220 */ /* 0x000fe20000410000 */
[----:B------:R-:W-:-:S03]  /*1eca0*/  FMUL.FTZ R0, R4, 0.5 ;  /* 0x3f00000004007820 */ /* 0x000fc60000410000 */
[----:B------:R-:W-:-:S04]  /*1ecb0*/  FFMA R5, -R38, R38, R17 ;  /* 0x0000002626057223 */ /* 0x000fc80000000111 */
[----:B------:R-:W-:-:S07]  /*1ecc0*/  FFMA R38, R5, R0, R38 ;  /* 0x0000000005267223 */ /* 0x000fce0000000026 */
.L_x_998:
[----:B------:R-:W-:Y:S05]  /*1ecd0*/  BSYNC.RECONVERGENT B3 ;  /* 0x0000000000037941 */ /* 0x000fea0003800200 */
.L_x_996:
        /* <DEDUP_REMOVED lines=11> */
.L_x_938:
[----:B------:R-:W-:Y:S05]  /*1ed90*/  BSYNC B5 ;  /* 0x0000000000057941 */ /* 0x000fea0003800000 */
.L_x_937:
[----:B------:R-:W-:Y:S05]  /*1eda0*/  @P2 BRA `(.L_x_999) ;  /* 0xffffffdc00f82947 */ /* 0x000fea000383ffff */
.L_x_936:
[----:B------:R-:W-:Y:S05]  /*1edb0*/  BSYNC B6 ;  /* 0x0000000000067941 */ /* 0x000fea0003800000 */
.L_x_935:
[----:B------:R-:W-:Y:S05]  /*1edc0*/  @P1 BRA `(.L_x_1000) ;  /* 0xffffffdc00c41947 */ /* 0x000fea000383ffff */
.L_x_934:
[----:B------:R-:W-:Y:S05]  /*1edd0*/  BSYNC B7 ;  /* 0x0000000000077941 */ /* 0x000fea0003800000 */
.L_x_933:
[----:B------:R-:W3:Y:S01]  /*1ede0*/  LDCU UR6, c[0x0][0x3a8] ;  /* 0x00007500ff0677ac */ /* 0x000ee20008000800 */
[----:B------:R-:W-:Y:S02]  /*1edf0*/  IADD3 R15, PT, PT, R15, 0x1, RZ ;  /* 0x000000010f0f7810 */ /* 0x000fe40007ffe0ff */
[----:B---3--:R-:W-:-:S04]  /*1ee00*/  MOV R0, UR6 ;  /* 0x0000000600007c02 */ /* 0x008fc80008000f00 */
[----:B------:R-:W-:-:S13]  /*1ee10*/  ISETP.NE.AND P0, PT, R15, R0, PT ;  /* 0x000000000f00720c */ /* 0x000fda0003f05270 */
[----:B------:R-:W-:Y:S05]  /*1ee20*/  @P0 BRA `(.L_x_1001) ;  /* 0xffffffdc00200947 */ /* 0x000fea000383ffff */
[----:B------:R-:W-:Y:S05]  /*1ee30*/  BSYNC B8 ;  /* 0x0000000000087941 */ /* 0x000fea0003800000 */
.L_x_932:
[----:B------:R-:W-:-:S04]  /*1ee40*/  IADD3 R16, PT, PT, R16, 0x1, RZ ;  /* 0x0000000110107810 */ /* 0x000fc80007ffe0ff */
[----:B------:R-:W-:-:S13]  /*1ee50*/  ISETP.NE.AND P0, PT, R16, R0, PT ;  /* 0x000000001000720c */ /* 0x000fda0003f05270 */
[----:B------:R-:W-:Y:S05]  /*1ee60*/  @P0 BRA `(.L_x_1002) ;  /* 0xffffffdc00080947 */ /* 0x000fea000383ffff */
.L_x_931:
[----:B------:R-:W-:Y:S05]  /*1ee70*/  BSYNC B9 ;  /* 0x0000000000097941 */ /* 0x000fea0003800000 */
.L_x_930:
[----:B------:R-:W-:-:S13]  /*1ee80*/  ISETP.GE.U32.AND P0, PT, R29, R0, PT ;  /* 0x000000001d00720c */ /* 0x000fda0003f06070 */
[----:B------:R-:W-:Y:S05]  /*1ee90*/  @P0 BRA `(.L_x_729) ;  /* 0x0000002400280947 */ /* 0x000fea0003800000 */
[----:B-12---:R-:W-:-:S07]  /*1eea0*/  MOV R17, R29 ;  /* 0x0000001d00117202 */ /* 0x006fce0000000f00 */
.L_x_1075:
[----:B------:R-:W-:Y:S01]  /*1eeb0*/  HFMA2 R16, -RZ, RZ, 0, 0 ;  /* 0x00000000ff107431 */ /* 0x000fe200000001ff */
[----:B012---:R-:W-:Y:S06]  /*1eec0*/  BSSY B9, `(.L_x_1003) ;  /* 0x0000244000097945 */ /* 0x007fec0003800000 */
.L_x_1074:
[----:B------:R-:W-:Y:S01]  /*1eed0*/  BSSY B8, `(.L_x_1004) ;  /* 0x000023f000087945 */ /* 0x000fe20003800000 */
[----:B012---:R-:W-:-:S07]  /*1eee0*/  MOV R15, RZ ;  /* 0x000000ff000f7202 */ /* 0x007fce0000000f00 */
.L_x_1073:
[----:B------:R-:W-:Y:S01]  /*1eef0*/  IADD3 R0, PT, PT, -R33, R17, RZ ;  /* 0x0000001121007210 */ /* 0x000fe20007ffe1ff */
[----:B------:R-:W-:Y:S01]  /*1ef00*/  BSSY B7, `(.L_x_1005) ;  /* 0x0000237000077945 */ /* 0x000fe20003800000 */
[----:B--2---:R-:W-:-:S03]  /*1ef10*/  IADD3 R2, PT, PT, -R34, R16, RZ ;  /* 0x0000001022027210 */ /* 0x004fc60007ffe1ff */
[----:B0-----:R-:W-:Y:S01]  /*1ef20*/  IMAD R3, R0, R0, RZ ;  /* 0x0000000000037224 */ /* 0x001fe200078e02ff */
[----:B------:R-:W-:-:S03]  /*1ef30*/  IADD3 R0, PT, PT, -R35, R15, RZ ;  /* 0x0000000f23007210 */ /* 0x000fc60007ffe1ff */
[----:B------:R-:W-:-:S04]  /*1ef40*/  IMAD R3, R2, R2, R3 ;  /* 0x0000000202037224 */ /* 0x000fc800078e0203 */
[----:B------:R-:W-:-:S05]  /*1ef50*/  IMAD R0, R0, R0, R3 ;  /* 0x0000000000007224 */ /* 0x000fca00078e0203 */
[----:B------:R-:W-:-:S13]  /*1ef60*/  ISETP.GT.U32.AND P0, PT, R0, R31, PT ;  /* 0x0000001f0000720c */ /* 0x000fda0003f04070 */
[----:B-1----:R-:W-:Y:S05]  /*1ef70*/  @P0 BRA `(.L_x_1006) ;  /* 0x0000002000bc0947 */ /* 0x002fea0003800000 */
[----:B------:R-:W-:Y:S02]  /*1ef80*/  IADD3 R7, PT, PT, -R30, R17, RZ ;  /* 0x000000111e077210 */ /* 0x000fe40007ffe1ff */
[----:B------:R-:W-:Y:S02]  /*1ef90*/  IADD3 R2, PT, PT, R16, -R28, RZ ;  /* 0x8000001c10027210 */ /* 0x000fe40007ffe0ff */
[----:B------:R-:W-:Y:S01]  /*1efa0*/  IADD3 R0, PT, PT, R15, -R18, RZ ;  /* 0x800000120f007210 */ /* 0x000fe20007ffe0ff */
[----:B------:R-:W-:-:S04]  /*1efb0*/  IMAD R3, R7, R7, RZ ;  /* 0x0000000707037224 */ /* 0x000fc800078e02ff */
[----:B------:R-:W-:-:S04]  /*1efc0*/  IMAD R3, R2, R2, R3 ;  /* 0x0000000202037224 */ /* 0x000fc800078e0203 */
[----:B------:R-:W-:-:S05]  /*1efd0*/  IMAD R0, R0, R0, R3 ;  /* 0x0000000000007224 */ /* 0x000fca00078e0203 */
[----:B------:R-:W-:-:S13]  /*1efe0*/  ISETP.GT.U32.AND P0, PT, R0, R31, PT ;  /* 0x0000001f0000720c */ /* 0x000fda0003f04070 */
[----:B------:R-:W-:Y:S05]  /*1eff0*/  @P0 BRA `(.L_x_1006) ;  /* 0x00000020009c0947 */ /* 0x000fea0003800000 */
[----:B------:R-:W2:Y:S02]  /*1f000*/  LDG.E.64 R2, desc[UR4][R44.64] ;  /* 0x000000042c027981 */ /* 0x000ea4000c1e1b00 */
[----:B--2---:R-:W-:-:S06]  /*1f010*/  IMAD.WIDE R2, R34, 0x8, R2 ;  /* 0x0000000822027825 */ /* 0x004fcc00078e0202 */
[----:B------:R-:W2:Y:S02]  /*1f020*/  LD.E.64 R2, desc[UR4][R2.64] ;  /* 0x0000000402027980 */ /* 0x000ea4000c101b00 */
[----:B--2---:R-:W-:-:S05]  /*1f030*/  IMAD.WIDE R20, R35, 0x10, R2 ;  /* 0x0000001023147825 */ /* 0x004fca00078e0202 */
[----:B------:R-:W2:Y:S01]  /*1f040*/  LD.E R14, desc[UR4][R20.64] ;  /* 0x00000004140e7980 */ /* 0x000ea2000c101900 */
[----:B------:R-:W-:-:S05]  /*1f050*/  IADD3 R5, PT, PT, -R33, R30, RZ ;  /* 0x0000001e21057210 */ /* 0x000fca0007ffe1ff */
[----:B------:R-:W-:-:S04]  /*1f060*/  IMAD.WIDE R4, R5, 0x8, R44 ;  /* 0x0000000805047825 */ /* 0x000fc800078e022c */
[----:B------:R-:W-:Y:S01]  /*1f070*/  IMAD.WIDE R6, R7, 0x8, R4 ;  /* 0x0000000807067825 */ /* 0x000fe200078e0204 */
[----:B--2---:R-:W-:-:S13]  /*1f080*/  ISETP.NE.AND P0, PT, R14, RZ, PT ;  /* 0x000000ff0e00720c */ /* 0x004fda0003f05270 */
[----:B------:R-:W-:Y:S05]  /*1f090*/  @!P0 BRA `(.L_x_1006) ;  /* 0x0000002000748947 */ /* 0x000fea0003800000 */
[----:B------:R-:W2:Y:S04]  /*1f0a0*/  LDG.E.64 R4, desc[UR4][R4.64] ;  /* 0x0000000404047981 */ /* 0x000ea8000c1e1b00 */
[----:B------:R-:W3:Y:S04]  /*1f0b0*/  LDG.E.64 R6, desc[UR4][R6.64] ;  /* 0x0000000406067981 */ /* 0x000ee8000c1e1b00 */
[----:B------:R-:W5:Y:S01]  /*1f0c0*/  LD.E.64 R20, desc[UR4][R20.64+0x8] ;  /* 0x0000080414147980 */ /* 0x000f62000c101b00 */
[----:B--2---:R-:W-:-:S04]  /*1f0d0*/  IMAD.WIDE.U32 R2, R28, 0x8, R4 ;  /* 0x000000081c027825 */ /* 0x004fc800078e0004 */
[----:B---3--:R-:W-:Y:S02]  /*1f0e0*/  IMAD.WIDE.U32 R8, R16, 0x8, R6 ;  /* 0x0000000810087825 */ /* 0x008fe400078e0006 */
        /* <DEDUP_REMOVED lines=9> */
.L_x_1072:
        /* <DEDUP_REMOVED lines=11> */
.L_x_1071:
[----:B012---:R-:W-:-:S05]  /*1f230*/  IMAD.WIDE.U32 R2, R7, 0xc, R24 ;  /* 0x0000000c07027825 */ /* 0x007fca00078e0018 */
[----:B------:R-:W0:Y:S04]  /*1f240*/  LD.E R6, desc[UR4][R2.64+0x4] ;  /* 0x0000040402067980 */ /* 0x000e28000c101900 */
[----:B------:R-:W2:Y:S04]  /*1f250*/  LD.E R5, desc[UR4][R2.64] ;  /* 0x0000000402057980 */ /* 0x000ea8000c101900 */
[----:B------:R-:W3:Y:S01]  /*1f260*/  LD.E R4, desc[UR4][R2.64+0x8] ;  /* 0x0000080402047980 */ /* 0x000ee2000c101900 */
[----:B------:R-:W-:Y:S05]  /*1f270*/  YIELD ;  /* 0x0000000000007946 */ /* 0x000fea0003800000 */
[----:B------:R-:W1:Y:S01]  /*1f280*/  LDCU UR6, c[0x0][0x3ac] ;  /* 0x00007580ff0677ac */ /* 0x000e620008000800 */
[----:B------:R-:W-:Y:S01]  /*1f290*/  IADD3 R7, PT, PT, R7, 0x1, RZ ;  /* 0x0000000107077810 */ /* 0x000fe20007ffe0ff */
[----:B------:R-:W-:Y:S03]  /*1f2a0*/  BSSY B5, `(.L_x_1009) ;  /* 0x00001f9000057945 */ /* 0x000fe60003800000 */
[----:B------:R-:W-:Y:S01]  /*1f2b0*/  ISETP.NE.AND P2, PT, R7, R12, PT ;  /* 0x0000000c0700720c */ /* 0x000fe20003f45270 */
[----:B0----5:R-:W-:Y:S01]  /*1f2c0*/  FADD R26, -R9, R6 ;  /* 0x00000006091a7221 */ /* 0x021fe20000000100 */
        /* <DEDUP_REMOVED lines=17> */
.L_x_1012:
[----:B------:R-:W-:Y:S01]  /*1f3e0*/  FMUL.FTZ R38, R27, R0 ;  /* 0x000000001b267220 */ /* 0x000fe20000410000 */
[----:B------:R-:W-:-:S03]  /*1f3f0*/  FMUL.FTZ R0, R0, 0.5 ;  /* 0x3f00000000007820 */ /* 0x000fc60000410000 */
[----:B------:R-:W-:-:S04]  /*1f400*/  FFMA R3, -R38, R38, R27 ;  /* 0x0000002626037223 */ /* 0x000fc8000000011b */
[----:B------:R-:W-:-:S07]  /*1f410*/  FFMA R38, R3, R0, R38 ;  /* 0x0000000003267223 */ /* 0x000fce0000000026 */
.L_x_1013:
[----:B------:R-:W-:Y:S05]  /*1f420*/  BSYNC.RECONVERGENT B3 ;  /* 0x0000000000037941 */ /* 0x000fea0003800200 */
.L_x_1011:
        /* <DEDUP_REMOVED lines=10> */
.L_x_1048:
[----:B-1----:R-:W-:-:S05]  /*1f4d0*/  IMAD.WIDE.U32 R26, R2, 0xc, R22 ;  /* 0x0000000c021a7825 */ /* 0x002fca00078e0016 */
        /* <DEDUP_REMOVED lines=23> */
.L_x_1019:
[----:B--2---:R-:W-:Y:S01]  /*1f650*/  FMUL.FTZ R38, R37, R0 ;  /* 0x0000000025267220 */ /* 0x004fe20000410000 */
[----:B------:R-:W-:-:S03]  /*1f660*/  FMUL.FTZ R0, R0, 0.5 ;  /* 0x3f00000000007820 */ /* 0x000fc60000410000 */
[----:B------:R-:W-:-:S04]  /*1f670*/  FFMA R37, -R38, R38, R37 ;  /* 0x0000002626257223 */ /* 0x000fc80000000125 */
[----:B------:R-:W-:-:S07]  /*1f680*/  FFMA R38, R37, R0, R38 ;  /* 0x0000000025267223 */ /* 0x000fce0000000026 */
.L_x_1020:
[----:B------:R-:W-:Y:S05]  /*1f690*/  BSYNC.RECONVERGENT B11 ;  /* 0x00000000000b7941 */ /* 0x000fea0003800200 */
.L_x_1018:
        /* <DEDUP_REMOVED lines=14> */
[----:B-1----:R-:W-:-:S04]  /*1f780*/  FMUL R38, R38, UR6 ;  /* 0x0000000626267c20 */ /* 0x002fc80008400000 */
[----:B------:R2:W1:Y:S08]  /*1f790*/  F2I.TRUNC.NTZ R41, R38 ;  /* 0x0000002600297305 */ /* 0x000470000020f100 */
[----:B---3--:R-:W-:Y:S05]  /*1f7a0*/  @!P0 BRA `(.L_x_1022) ;  /* 0x0000000000108947 */ /* 0x008fea0003800000 */
[----:B------:R-:W-:Y:S02]  /*1f7b0*/  MOV R0, R37 ;  /* 0x0000002500007202 */ /* 0x000fe40000000f00 */
[----:B------:R-:W-:-:S07]  /*1f7c0*/  MOV R36, 0x1f7e0 ;  /* 0x0001f7e000247802 */ /* 0x000fce0000000f00 */
[----:B012---:R-:W-:Y:S05]  /*1f7d0*/  CALL.REL.NOINC `($__internal_0_$__cuda_sm20_sqrt_rn_f32_slowpath) ;  /* 0x0000001c00107944 */ /* 0x007fea0003c00000 */
[----:B------:R-:W-:Y:S05]  /*1f7e0*/  BRA `(.L_x_1023) ;  /* 0x0000000000107947 */ /* 0x000fea0003800000 */
.L_x_1022:
[----:B--2---:R-:W-:Y:S01]  /*1f7f0*/  FMUL.FTZ R38, R37, R36 ;  /* 0x0000002425267220 */ /* 0x004fe20000410000 */
[----:B------:R-:W-:-:S03]  /*1f800*/  FMUL.FTZ R0, R36, 0.5 ;  /* 0x3f00000024007820 */ /* 0x000fc60000410000 */
[----:B------:R-:W-:-:S04]  /*1f810*/  FFMA R37, -R38, R38, R37 ;  /* 0x0000002626257223 */ /* 0x000fc80000000125 */
[----:B------:R-:W-:-:S07]  /*1f820*/  FFMA R38, R37, R0, R38 ;  /* 0x0000000025267223 */ /* 0x000fce0000000026 */
.L_x_1023:
[----:B------:R-:W-:Y:S05]  /*1f830*/  BSYNC.RECONVERGENT B11 ;  /* 0x00000000000b7941 */ /* 0x000fea0003800200 */
.L_x_1021:
        /* <DEDUP_REMOVED lines=11> */
.L_x_1017:
[----:B------:R-:W-:Y:S05]  /*1f8f0*/  BSYNC.RECONVERGENT B10 ;  /* 0x00000000000a7941 */ /* 0x000fea0003800200 */
.L_x_1016:
[----:B------:R-:W2:Y:S01]  /*1f900*/  LD.E R41, desc[UR4][R26.64+0x10] ;  /* 0x000010041a297980 */ /* 0x000ea2000c101900 */
[----:B------:R-:W3:Y:S03]  /*1f910*/  LDCU UR6, c[0x0][0x3ac] ;  /* 0x00007580ff0677ac */ /* 0x000ee60008000800 */
[----:B------:R-:W4:Y:S04]  /*1f920*/  LD.E R42, desc[UR4][R26.64+0xc] ;  /* 0x00000c041a2a7980 */ /* 0x000f28000c101900 */
[----:B------:R-:W5:Y:S01]  /*1f930*/  LD.E R43, desc[UR4][R26.64+0x14] ;  /* 0x000014041a2b7980 */ /* 0x000f62000c101900 */
[----:B------:R-:W-:Y:S01]  /*1f940*/  BSSY.RECONVERGENT B10, `(.L_x_1024) ;  /* 0x000003c0000a7945 */ /* 0x000fe20003800200 */
[----:B--2---:R-:W-:-:S04]  /*1f950*/  FADD R0, R6, -R41 ;  /* 0x8000002906007221 */ /* 0x004fc80000000000 */
[----:B-1----:R-:W-:Y:S01]  /*1f960*/  FMUL R37, R0, R0 ;  /* 0x0000000000257220 */ /* 0x002fe20000400000 */
        /* <DEDUP_REMOVED lines=15> */
.L_x_1027:
[----:B--2---:R-:W-:Y:S01]  /*1fa60*/  FMUL.FTZ R38, R37, R0 ;  /* 0x0000000025267220 */ /* 0x004fe20000410000 */
[----:B------:R-:W-:-:S03]  /*1fa70*/  FMUL.FTZ R0, R0, 0.5 ;  /* 0x3f00000000007820 */ /* 0x000fc60000410000 */
[----:B------:R-:W-:-:S04]  /*1fa80*/  FFMA R37, -R38, R38, R37 ;  /* 0x0000002626257223 */ /* 0x000fc80000000125 */
[----:B------:R-:W-:-:S07]  /*1fa90*/  FFMA R38, R37, R0, R38 ;  /* 0x0000000025267223 */ /* 0x000fce0000000026 */
.L_x_1028:
[----:B------:R-:W-:Y:S05]  /*1faa0*/  BSYNC.RECONVERGENT B11 ;  /* 0x00000000000b7941 */ /* 0x000fea0003800200 */
.L_x_1026:
        /* <DEDUP_REMOVED lines=21> */
.L_x_1030:
[----:B--2---:R-:W-:Y:S01]  /*1fc00*/  FMUL.FTZ R38, R37, R36 ;  /* 0x0000002425267220 */ /* 0x004fe20000410000 */
[----:B------:R-:W-:-:S03]  /*1fc10*/  FMUL.FTZ R0, R36, 0.5 ;  /* 0x3f00000024007820 */ /* 0x000fc60000410000 */
[----:B------:R-:W-:-:S04]  /*1fc20*/  FFMA R37, -R38, R38, R37 ;  /* 0x0000002626257223 */ /* 0x000fc80000000125 */
[----:B------:R-:W-:-:S07]  /*1fc30*/  FFMA R38, R37, R0, R38 ;  /* 0x0000000025267223 */ /* 0x000fce0000000026 */
.L_x_1031:
[----:B------:R-:W-:Y:S05]  /*1fc40*/  BSYNC.RECONVERGENT B11 ;  /* 0x00000000000b7941 */ /* 0x000fea0003800200 */
.L_x_1029:
        /* <DEDUP_REMOVED lines=11> */
.L_x_1025:
[----:B------:R-:W-:Y:S05]  /*1fd00*/  BSYNC.RECONVERGENT B10 ;  /* 0x00000000000a7941 */ /* 0x000fea0003800200 */
.L_x_1024:
        /* <DEDUP_REMOVED lines=22> */
.L_x_1035:
[----:B--2---:R-:W-:Y:S01]  /*1fe70*/  FMUL.FTZ R38, R37, R0 ;  /* 0x0000000025267220 */ /* 0x004fe20000410000 */
[----:B------:R-:W-:-:S03]  /*1fe80*/  FMUL.FTZ R0, R0, 0.5 ;  /* 0x3f00000000007820 */ /* 0x000fc60000410000 */
[----:B------:R-:W-:-:S04]  /*1fe90*/  FFMA R37, -R38, R38, R37 ;  /* 0x0000002626257223 */ /* 0x000fc80000000125 */
[----:B------:R-:W-:-:S07]  /*1fea0*/  FFMA R38, R37, R0, R38 ;  /* 0x0000000025267223 */ /* 0x000fce0000000026 */
.L_x_1036:
[----:B------:R-:W-:Y:S05]  /*1feb0*/  BSYNC.RECONVERGENT B11 ;  /* 0x00000000000b7941 */ /* 0x000fea0003800200 */
.L_x_1034:
        /* <DEDUP_REMOVED lines=21> */
.L_x_1038:
[----:B--2---:R-:W-:Y:S01]  /*20010*/  FMUL.FTZ R38, R37, R36 ;  /* 0x0000002425267220 */ /* 0x004fe20000410000 */
[----:B------:R-:W-:-:S03]  /*20020*/  FMUL.FTZ R0, R36, 0.5 ;  /* 0x3f00000024007820 */ /* 0x000fc60000410000 */
[----:B------:R-:W-:-:S04]  /*20030*/  FFMA R37, -R38, R38, R37 ;  /* 0x0000002626257223 */ /* 0x000fc80000000125 */
[----:B------:R-:W-:-:S07]  /*20040*/  FFMA R38, R37, R0, R38 ;  /* 0x0000000025267223 */ /* 0x000fce0000000026 */
.L_x_1039:
[----:B------:R-:W-:Y:S05]  /*20050*/  BSYNC.RECONVERGENT B11 ;  /* 0x00000000000b7941 */ /* 0x000fea0003800200 */
.L_x_1037:
        /* <DEDUP_REMOVED lines=11> */
.L_x_1033:
[----:B------:R-:W-:Y:S05]  /*20110*/  BSYNC.RECONVERGENT B10 ;  /* 0x00000000000a7941 */ /* 0x000fea0003800200 */
.L_x_1032:
[----:B------:R-:W1:Y:S01]  /*20120*/  LD.E R41, desc[UR4][R26.64+0x28] ;  /* 0x000028041a297980 */ /* 0x000e62000c101900 */
[----:B------:R-:W2:Y:S03]  /*20130*/  LDCU UR6, c[0x0][0x3ac] ;  /* 0x00007580ff0677ac */ /* 0x000ea60008000800 */
[----:B------:R-:W3:Y:S04]  /*20140*/  LD.E R42, desc[UR4][R26.64+0x24] ;  /* 0x000024041a2a7980 */ /* 0x000ee8000c101900 */
[----:B------:R-:W4:Y:S01]  /*20150*/  LD.E R26, desc[UR4][R26.64+0x2c] ;  /* 0x00002c041a1a7980 */ /* 0x000f22000c101900 */
[----:B------:R-:W-:Y:S01]  /*20160*/  BSSY.RECONVERGENT B10, `(.L_x_1040) ;  /* 0x000003c0000a7945 */ /* 0x000fe20003800200 */
[----:B-1----:R-:W-:Y:S01]  /*20170*/  FADD R36, R6, -R41 ;  /* 0x8000002906247221 */ /* 0x002fe20000000000 */
[----:B---3--:R-:W-:-:S03]  /*20180*/  FADD R0, R5, -R42 ;  /* 0x8000002a05007221 */ /* 0x008fc60000000000 */
[----:B------:R-:W-:-:S04]  /*20190*/  FMUL R37, R36, R36 ;  /* 0x0000002424257220 */ /* 0x000fc80000400000 */
[----:B------:R-:W-:Y:S01]  /*201a0*/  FFMA R37, R0, R0, R37 ;  /* 0x0000000000257223 */ /* 0x000fe20000000025 */
[----:B----4-:R-:W-:-:S04]  /*201b0*/  FADD R0, R4, -R26 ;  /* 0x8000001a04007221 */ /* 0x010fc80000000000 */
        /* <DEDUP_REMOVED lines=12> */
.L_x_1043:
[----:B--2---:R-:W-:Y:S01]  /*20280*/  FMUL.FTZ R38, R37, R0 ;  /* 0x0000000025267220 */ /* 0x004fe20000410000 */
[----:B------:R-:W-:-:S03]  /*20290*/  FMUL.FTZ R0, R0, 0.5 ;  /* 0x3f00000000007820 */ /* 0x000fc60000410000 */
[----:B------:R-:W-:-:S04]  /*202a0*/  FFMA R27, -R38, R38, R37 ;  /* 0x00000026261b7223 */ /* 0x000fc80000000125 */
[----:B------:R-:W-:-:S07]  /*202b0*/  FFMA R38, R27, R0, R38 ;  /* 0x000000001b267223 */ /* 0x000fce0000000026 */
.L_x_1044:
[----:B------:R-:W-:Y:S05]  /*202c0*/  BSYNC.RECONVERGENT B11 ;  /* 0x00000000000b7941 */ /* 0x000fea0003800200 */
.L_x_1042:
        /* <DEDUP_REMOVED lines=21> */
.L_x_1046:
[----:B------:R-:W-:Y:S01]  /*20420*/  FMUL.FTZ R38, R41, R36 ;  /* 0x0000002429267220 */ /* 0x000fe20000410000 */
[----:B------:R-:W-:-:S03]  /*20430*/  FMUL.FTZ R0, R36, 0.5 ;  /* 0x3f00000024007820 */ /* 0x000fc60000410000 */
[----:B------:R-:W-:-:S04]  /*20440*/  FFMA R27, -R38, R38, R41 ;  /* 0x00000026261b7223 */ /* 0x000fc80000000129 */
[----:B------:R-:W-:-:S07]  /*20450*/  FFMA R38, R27, R0, R38 ;  /* 0x000000001b267223 */ /* 0x000fce0000000026 */
.L_x_1047:
[----:B------:R-:W-:Y:S05]  /*20460*/  BSYNC.RECONVERGENT B11 ;  /* 0x00000000000b7941 */ /* 0x000fea0003800200 */
.L_x_1045:
        /* <DEDUP_REMOVED lines=11> */
.L_x_1041:
[----:B------:R-:W-:Y:S05]  /*20520*/  BSYNC.RECONVERGENT B10 ;  /* 0x00000000000a7941 */ /* 0x000fea0003800200 */
.L_x_1040:
[----:B------:R-:W-:Y:S02]  /*20530*/  IADD3 R2, PT, PT, R2, 0x4, RZ ;  /* 0x0000000402027810 */ /* 0x000fe40007ffe0ff */
[----:B------:R-:W-:-:S04]  /*20540*/  LOP3.LUT R43, R13, 0xfffffffc, RZ, 0xc0, !PT ;  /* 0xfffffffc0d2b7812 */ /* 0x000fc800078ec0ff */
[----:B------:R-:W-:-:S13]  /*20550*/  ISETP.NE.AND P0, PT, R2, R43, PT ;  /* 0x0000002b0200720c */ /* 0x000fda0003f05270 */
[----:B------:R-:W-:Y:S05]  /*20560*/  @P0 BRA `(.L_x_1048) ;  /* 0xffffffec00d80947 */ /* 0x000fea000383ffff */
[----:B------:R-:W-:Y:S05]  /*20570*/  BSYNC B3 ;  /* 0x0000000000037941 */ /* 0x000fea0003800000 */
.L_x_1015:
[----:B------:R-:W-:Y:S05]  /*20580*/  BSYNC B4 ;  /* 0x0000000000047941 */ /* 0x000fea0003800000 */
.L_x_1014:
        /* <DEDUP_REMOVED lines=8> */
[----:B---3--:R-:W-:-:S04]  /*20610*/  FADD R0, R6, -R26 ;  /* 0x8000001a06007221 */ /* 0x008fc80000000000 */
[----:B------:R-:W-:Y:S01]  /*20620*/  FMUL R37, R0, R0 ;  /* 0x0000000000257220 */ /* 0x000fe20000400000 */
[----:B----4-:R-:W-:-:S04]  /*20630*/  FADD R0, R5, -R27 ;  /* 0x8000001b05007221 */ /* 0x010fc80000000000 */
[----:B------:R-:W-:Y:S01]  /*20640*/  FFMA R37, R0, R0, R37 ;  /* 0x0000000000257223 */ /* 0x000fe20000000025 */
[----:B-----5:R-:W-:-:S04]  /*20650*/  FADD R0, R4, -R2 ;  /* 0x8000000204007221 */ /* 0x020fc80000000000 */
        /* <DEDUP_REMOVED lines=12> */
.L_x_1052:
[----:B--2---:R-:W-:Y:S01]  /*20720*/  FMUL.FTZ R38, R37, R0 ;  /* 0x0000000025267220 */ /* 0x004fe20000410000 */
[----:B------:R-:W-:-:S03]  /*20730*/  FMUL.FTZ R0, R0, 0.5 ;  /* 0x3f00000000007820 */ /* 0x000fc60000410000 */
[----:B------:R-:W-:-:S04]  /*20740*/  FFMA R37, -R38, R38, R37 ;  /* 0x0000002626257223 */ /* 0x000fc80000000125 */
[----:B------:R-:W-:-:S07]  /*20750*/  FFMA R38, R37, R0, R38 ;  /* 0x0000000025267223 */ /* 0x000fce0000000026 */
.L_x_1053:
[----:B------:R-:W-:Y:S05]  /*20760*/  BSYNC.RECONVERGENT B4 ;  /* 0x0000000000047941 */ /* 0x000fea0003800200 */
.L_x_1051:
        /* <DEDUP_REMOVED lines=21> */
.L_x_1055:
[----:B------:R-:W-:Y:S01]  /*208c0*/  FMUL.FTZ R38, R27, R26 ;  /* 0x0000001a1b267220 */ /* 0x000fe20000410000 */
[----:B------:R-:W-:-:S03]  /*208d0*/  FMUL.FTZ R0, R26, 0.5 ;  /* 0x3f0000001a007820 */ /* 0x000fc60000410000 */
[----:B------:R-:W-:-:S04]  /*208e0*/  FFMA R27, -R38, R38, R27 ;  /* 0x00000026261b7223 */ /* 0x000fc8000000011b */
[----:B------:R-:W-:-:S07]  /*208f0*/  FFMA R38, R27, R0, R38 ;  /* 0x000000001b267223 */ /* 0x000fce0000000026 */
.L_x_1056:
[----:B------:R-:W-:Y:S05]  /*20900*/  BSYNC.RECONVERGENT B4 ;  /* 0x0000000000047941 */ /* 0x000fea0003800200 */
.L_x_1054:
        /* <DEDUP_REMOVED lines=11> */
.L_x_1050:
[----:B------:R-:W-:Y:S05]  /*209c0*/  BSYNC.RECONVERGENT B3 ;  /* 0x0000000000037941 */ /* 0x000fea0003800200 */
.L_x_1049:
        /* <DEDUP_REMOVED lines=25> */
.L_x_1060:
[----:B--2---:R-:W-:Y:S01]  /*20b60*/  FMUL.FTZ R38, R37, R0 ;  /* 0x0000000025267220 */ /* 0x004fe20000410000 */
[----:B------:R-:W-:-:S03]  /*20b70*/  FMUL.FTZ R0, R0, 0.5 ;  /* 0x3f00000000007820 */ /* 0x000fc60000410000 */
[----:B------:R-:W-:-:S04]  /*20b80*/  FFMA R37, -R38, R38, R37 ;  /* 0x0000002626257223 */ /* 0x000fc80000000125 */
[----:B------:R-:W-:-:S07]  /*20b90*/  FFMA R38, R37, R0, R38 ;  /* 0x0000000025267223 */ /* 0x000fce0000000026 */
.L_x_1061:
[----:B------:R-:W-:Y:S05]  /*20ba0*/  BSYNC.RECONVERGENT B4 ;  /* 0x0000000000047941 */ /* 0x000fea0003800200 */
.L_x_1059:
        /* <DEDUP_REMOVED lines=21> */
.L_x_1063:
[----:B------:R-:W-:Y:S01]  /*20d00*/  FMUL.FTZ R38, R27, R26 ;  /* 0x0000001a1b267220 */ /* 0x000fe20000410000 */
[----:B------:R-:W-:-:S03]  /*20d10*/  FMUL.FTZ R0, R26, 0.5 ;  /* 0x3f0000001a007820 */ /* 0x000fc60000410000 */
[----:B------:R-:W-:-:S04]  /*20d20*/  FFMA R27, -R38, R38, R27 ;  /* 0x00000026261b7223 */ /* 0x000fc8000000011b */
[----:B------:R-:W-:-:S07]  /*20d30*/  FFMA R38, R27, R0, R38 ;  /* 0x000000001b267223 */ /* 0x000fce0000000026 */
.L_x_1064:
[----:B------:R-:W-:Y:S05]  /*20d40*/  BSYNC.RECONVERGENT B4 ;  /* 0x0000000000047941 */ /* 0x000fea0003800200 */
.L_x_1062:
        /* <DEDUP_REMOVED lines=11> */
.L_x_1058:
[----:B------:R-:W-:Y:S05]  /*20e00*/  BSYNC.RECONVERGENT B3 ;  /* 0x0000000000037941 */ /* 0x000fea0003800200 */
.L_x_1057:
        /* <DEDUP_REMOVED lines=24> */
.L_x_1066:
[----:B--2---:R-:W-:Y:S01]  /*20f90*/  FMUL.FTZ R38, R5, R0 ;  /* 0x0000000005267220 */ /* 0x004fe20000410000 */
[----:B------:R-:W-:-:S03]  /*20fa0*/  FMUL.FTZ R0, R0, 0.5 ;  /* 0x3f00000000007820 */ /* 0x000fc60000410000 */
[----:B------:R-:W-:-:S04]  /*20fb0*/  FFMA R5, -R38, R38, R5 ;  /* 0x0000002626057223 */ /* 0x000fc80000000105 */
[----:B------:R-:W-:-:S07]  /*20fc0*/  FFMA R38, R5, R0, R38 ;  /* 0x0000000005267223 */ /* 0x000fce0000000026 */
.L_x_1067:
[----:B------:R-:W-:Y:S05]  /*20fd0*/  BSYNC.RECONVERGENT B3 ;  /* 0x0000000000037941 */ /* 0x000fea0003800200 */
.L_x_1065:
        /* <DEDUP_REMOVED lines=21> */
.L_x_1069:
[----:B------:R-:W-:Y:S01]  /*21130*/  FMUL.FTZ R38, R27, R4 ;  /* 0x000000041b267220 */ /* 0x000fe20000410000 */
[----:B------:R-:W-:-:S03]  /*21140*/  FMUL.FTZ R0, R4, 0.5 ;  /* 0x3f00000004007820 */ /* 0x000fc60000410000 */
[----:B------:R-:W-:-:S04]  /*21150*/  FFMA R5, -R38, R38, R27 ;  /* 0x0000002626057223 */ /* 0x000fc8000000011b */
[----:B------:R-:W-:-:S07]  /*21160*/  FFMA R38, R5, R0, R38 ;  /* 0x0000000005267223 */ /* 0x000fce0000000026 */
.L_x_1070:
[----:B------:R-:W-:Y:S05]  /*21170*/  BSYNC.RECONVERGENT B3 ;  /* 0x0000000000037941 */ /* 0x000fea0003800200 */
.L_x_1068:
        /* <DEDUP_REMOVED lines=11> */
.L_x_1010:
[----:B------:R-:W-:Y:S05]  /*21230*/  BSYNC B5 ;  /* 0x0000000000057941 */ /* 0x000fea0003800000 */
.L_x_1009:
[----:B------:R-:W-:Y:S05]  /*21240*/  @P2 BRA `(.L_x_1071) ;  /* 0xffffffdc00f82947 */ /* 0x000fea000383ffff */
.L_x_1008:
[----:B------:R-:W-:Y:S05]  /*21250*/  BSYNC B6 ;  /* 0x0000000000067941 */ /* 0x000fea0003800000 */
.L_x_1007:
[----:B------:R-:W-:Y:S05]  /*21260*/  @P1 BRA `(.L_x_1072) ;  /* 0xffffffdc00c41947 */ /* 0x000fea000383ffff */
.L_x_1006:
[----:B------:R-:W-:Y:S05]  /*21270*/  BSYNC B7 ;  /* 0x0000000000077941 */ /* 0x000fea0003800000 */
.L_x_1005:
[----:B------:R-:W3:Y:S01]  /*21280*/  LDC R0, c[0x0][0x3a8] ;  /* 0x0000ea00ff007b82 */ /* 0x000ee20000000800 */
[----:B------:R-:W-:-:S04]  /*21290*/  IADD3 R15, PT, PT, R15, 0x1, RZ ;  /* 0x000000010f0f7810 */ /* 0x000fc80007ffe0ff */
[----:B---3--:R-:W-:-:S13]  /*212a0*/  ISETP.NE.AND P0, PT, R15, R0, PT ;  /* 0x000000000f00720c */ /* 0x008fda0003f05270 */
[----:B------:R-:W-:Y:S05]  /*212b0*/  @P0 BRA `(.L_x_1073) ;  /* 0xffffffdc000c0947 */ /* 0x000fea000383ffff */
[----:B------:R-:W-:Y:S05]  /*212c0*/  BSYNC B8 ;  /* 0x0000000000087941 */ /* 0x000fea0003800000 */
.L_x_1004:
[----:B------:R-:W-:-:S04]  /*212d0*/  IADD3 R16, PT, PT, R16, 0x1, RZ ;  /* 0x0000000110107810 */ /* 0x000fc80007ffe0ff */
[----:B------:R-:W-:-:S13]  /*212e0*/  ISETP.NE.AND P0, PT, R16, R0, PT ;  /* 0x000000001000720c */ /* 0x000fda0003f05270 */
[----:B------:R-:W-:Y:S05]  /*212f0*/  @P0 BRA `(.L_x_1074) ;  /* 0xffffffd800f40947 */ /* 0x000fea000383ffff */
[----:B------:R-:W-:Y:S05]  /*21300*/  BSYNC B9 ;  /* 0x0000000000097941 */ /* 0x000fea0003800000 */
.L_x_1003:
[----:B------:R-:W-:-:S04]  /*21310*/  IADD3 R17, PT, PT, R17, 0x1, RZ ;  /* 0x0000000111117810 */ /* 0x000fc80007ffe0ff */
[----:B------:R-:W-:-:S13]  /*21320*/  ISETP.NE.AND P0, PT, R17, R0, PT ;  /* 0x000000001100720c */ /* 0x000fda0003f05270 */
[----:B------:R-:W-:Y:S05]  /*21330*/  @P0 BRA `(.L_x_1075) ;  /* 0xffffffd800dc0947 */ /* 0x000fea000383ffff */
.L_x_729:
[----:B------:R-:W-:Y:S05]  /*21340*/  BSYNC B0 ;  /* 0x0000000000007941 */ /* 0x000fea0003800000 */
.L_x_728:
[----:B0-2---:R-:W0:Y:S01]  /*21350*/  LDC R3, c[0x0][0x3a8] ;  /* 0x0000ea00ff037b82 */ /* 0x005e220000000800 */
[----:B------:R-:W-:-:S04]  /*21360*/  IADD3 R18, PT, PT, R18, 0x1, RZ ;  /* 0x0000000112127810 */ /* 0x000fc80007ffe0ff */
[----:B0-----:R-:W-:-:S13]  /*21370*/  ISETP.NE.AND P0, PT, R18, R3, PT ;  /* 0x000000031200720c */ /* 0x001fda0003f05270 */
[----:B------:R-:W-:Y:S05]  /*21380*/  @P0 BRA `(.L_x_1076) ;  /* 0xffffff5000e00947 */ /* 0x000fea000383ffff */
[----:B------:R-:W-:Y:S05]  /*21390*/  BSYNC B1 ;  /* 0x0000000000017941 */ /* 0x000fea0003800000 */
.L_x_727:
[----:B------:R-:W-:Y:S02]  /*213a0*/  ISETP.NE.AND P0, PT, R19, R3, PT ;  /* 0x000000031300720c */ /* 0x000fe40003f05270 */
[----:B------:R-:W-:-:S11]  /*213b0*/  MOV R28, R19 ;  /* 0x00000013001c7202 */ /* 0x000fd60000000f00 */
[----:B------:R-:W-:Y:S05]  /*213c0*/  @P0 BRA `(.L_x_1077) ;  /* 0xffffff5000c40947 */ /* 0x000fea000383ffff */
[----:B------:R-:W-:Y:S05]  /*213d0*/  BSYNC B2 ;  /* 0x0000000000027941 */ /* 0x000fea0003800000 */
.L_x_726:
[----:B------:R-:W-:-:S04]  /*213e0*/  IADD3 R0, PT, PT, R30, 0x1, RZ ;  /* 0x000000011e007810 */ /* 0x000fc80007ffe0ff */
[----:B------:R-:W-:-:S13]  /*213f0*/  ISETP.GE.U32.AND P0, PT, R0, R3, PT ;  /* 0x000000030000720c */ /* 0x000fda0003f06070 */
[----:B------:R-:W-:Y:S05]  /*21400*/  @P0 EXIT ;  /* 0x000000000000094d */ /* 0x000fea0003800000 */
[----:B------:R-:W-:Y:S05]  /*21410*/  BRA `(.L_x_1078) ;  /* 0xffffff5000a07947 */ /* 0x000fea000383ffff */
        .weak           $__internal_0_$__cuda_sm20_sqrt_rn_f32_slowpath
        .type           $__internal_0_$__cuda_sm20_sqrt_rn_f32_slowpath,@function
        .size           $__internal_0_$__cuda_sm20_sqrt_rn_f32_slowpath,($__internal_1_$__cuda_sm3x_div_rn_noftz_f32_slowpath - $__internal_0_$__cuda_sm20_sqrt_rn_f32_slowpath)
$__internal_0_$__cuda_sm20_sqrt_rn_f32_slowpath:
[----:B------:R-:W-:-:S13]  /*21420*/  LOP3.LUT P0, RZ, R0, 0x7fffffff, RZ, 0xc0, !PT ;  /* 0x7fffffff00ff7812 */ /* 0x000fda000780c0ff */
[----:B------:R-:W-:Y:S01]  /*21430*/  @!P0 MOV R38, R0 ;  /* 0x0000000000268202 */ /* 0x000fe20000000f00 */
[----:B------:R-:W-:Y:S06]  /*21440*/  @!P0 BRA `(.L_x_1079) ;  /* 0x0000000000408947 */ /* 0x000fec0003800000 */
[----:B------:R-:W-:-:S13]  /*21450*/  FSETP.GEU.FTZ.AND P0, PT, R0, RZ, PT ;  /* 0x000000ff0000720b */ /* 0x000fda0003f1e000 */
[----:B------:R-:W-:Y:S01]  /*21460*/  @!P0 MOV R38, 0x7fffffff ;  /* 0x7fffffff00268802 */ /* 0x000fe20000000f00 */
[----:B------:R-:W-:Y:S06]  /*21470*/  @!P0 BRA `(.L_x_1079) ;  /* 0x0000000000348947 */ /* 0x000fec0003800000 */
[----:B------:R-:W-:-:S13]  /*21480*/  FSETP.GTU.FTZ.AND P0, PT, |R0|, +INF , PT ;  /* 0x7f8000000000780b */ /* 0x000fda0003f1c200 */
[----:B------:R-:W-:Y:S01]  /*21490*/  @P0 FADD.FTZ R38, R0, 1 ;  /* 0x3f80000000260421 */ /* 0x000fe20000010000 */
[----:B------:R-:W-:Y:S06]  /*214a0*/  @P0 BRA `(.L_x_1079) ;  /* 0x0000000000280947 */ /* 0x000fec0003800000 */
[----:B------:R-:W-:-:S13]  /*214b0*/  FSETP.NEU.FTZ.AND P0, PT, |R0|, +INF , PT ;  /* 0x7f8000000000780b */ /* 0x000fda0003f1d200 */
[----:B------:R-:W-:-:S04]  /*214c0*/  @P0 FFMA R39, R0, 1.84467440737095516160e+19, RZ ;  /* 0x5f80000000270823 */ /* 0x000fc800000000ff */
[----:B------:R-:W0:Y:S02]  /*214d0*/  @P0 MUFU.RSQ R37, R39 ;  /* 0x0000002700250308 */ /* 0x000e240000001400 */
[----:B0-----:R-:W-:Y:S01]  /*214e0*/  @P0 FMUL.FTZ R38, R39, R37 ;  /* 0x0000002527260220 */ /* 0x001fe20000410000 */
[----:B------:R-:W-:-:S03]  /*214f0*/  @P0 FMUL.FTZ R37, R37, 0.5 ;  /* 0x3f00000025250820 */ /* 0x000fc60000410000 */
[----:B------:R-:W-:-:S04]  /*21500*/  @P0 FADD.FTZ R40, -R38, -RZ ;  /* 0x800000ff26280221 */ /* 0x000fc80000010100 */
[----:B------:R-:W-:-:S04]  /*21510*/  @P0 FFMA R40, R38, R40, R39 ;  /* 0x0000002826280223 */ /* 0x000fc80000000027 */
[----:B------:R-:W-:Y:S01]  /*21520*/  @P0 FFMA R37, R40, R37, R38 ;  /* 0x0000002528250223 */ /* 0x000fe20000000026 */
[----:B------:R-:W-:-:S03]  /*21530*/  @!P0 MOV R38, R0 ;  /* 0x0000000000268202 */ /* 0x000fc60000000f00 */
[----:B------:R-:W-:-:S07]  /*21540*/  @P0 FMUL.FTZ R38, R37, 2.3283064365386962891e-10 ;  /* 0x2f80000025260820 */ /* 0x000fce0000410000 */
.L_x_1079:
[----:B------:R-:W-:-:S04]  /*21550*/  HFMA2 R37, -RZ, RZ, 0, 0 ;  /* 0x00000000ff257431 */ /* 0x000fc800000001ff */
[----:B------:R-:W-:Y:S05]  /*21560*/  RET.REL.NODEC R36 `(_Z9histo_XXXPPP4NodePPPjS5_S5_S5_jffff) ;  /* 0xfffffde824a47950 */ /* 0x000fea0003c3ffff */
        .weak           $__internal_1_$__cuda_sm3x_div_rn_noftz_f32_slowpath
        .type           $__internal_1_$__cuda_sm3x_div_rn_noftz_f32_slowpath,@function
        .size           $__internal_1_$__cuda_sm3x_div_rn_noftz_f32_slowpath,(.L_x_1090 - $__internal_1_$__cuda_sm3x_div_rn_noftz_f32_slowpath)
$__internal_1_$__cuda_sm3x_div_rn_noftz_f32_slowpath:
[----:B------:R-:W-:Y:S02]  /*21570*/  SHF.R.U32.HI R5, RZ, 0x17, R3 ;  /* 0x00000017ff057819 */ /* 0x000fe40000011603 */
[----:B------:R-:W-:Y:S02]  /*21580*/  SHF.R.U32.HI R4, RZ, 0x17, R0 ;  /* 0x00000017ff047819 */ /* 0x000fe40000011600 */
[----:B------:R-:W-:Y:S02]  /*21590*/  LOP3.LUT R10, R5, 0xff, RZ, 0xc0, !PT ;  /* 0x000000ff050a7812 */ /* 0x000fe400078ec0ff */
[----:B------:R-:W-:Y:S02]  /*215a0*/  LOP3.LUT R8, R4, 0xff, RZ, 0xc0, !PT ;  /* 0x000000ff04087812 */ /* 0x000fe400078ec0ff */
[----:B------:R-:W-:Y:S02]  /*215b0*/  IADD3 R6, PT, PT, R10, -0x1, RZ ;  /* 0xffffffff0a067810 */ /* 0x000fe40007ffe0ff */
[----:B------:R-:W-:-:S02]  /*215c0*/  IADD3 R5, PT, PT, R8, -0x1, RZ ;  /* 0xffffffff08057810 */ /* 0x000fc40007ffe0ff */
[----:B------:R-:W-:-:S04]  /*215d0*/  ISETP.GT.U32.AND P0, PT, R6, 0xfd, PT ;  /* 0x000000fd0600780c */ /* 0x000fc80003f04070 */
[----:B------:R-:W-:-:S13]  /*215e0*/  ISETP.GT.U32.OR P0, PT, R5, 0xfd, P0 ;  /* 0x000000fd0500780c */ /* 0x000fda0000704470 */
[----:B------:R-:W-:Y:S01]  /*215f0*/  @!P0 MOV R4, RZ ;  /* 0x000000ff00048202 */ /* 0x000fe20000000f00 */
[----:B------:R-:W-:Y:S06]  /*21600*/  @!P0 BRA `(.L_x_1080) ;  /* 0x00000000005c8947 */ /* 0x000fec0003800000 */
[----:B------:R-:W-:Y:S02]  /*21610*/  FSETP.GTU.FTZ.AND P0, PT, |R0|, +INF , PT ;  /* 0x7f8000000000780b */ /* 0x000fe40003f1c200 */
[----:B------:R-:W-:-:S04]  /*21620*/  FSETP.GTU.FTZ.AND P1, PT, |R3|, +INF , PT ;  /* 0x7f8000000300780b */ /* 0x000fc80003f3c200 */
[----:B------:R-:W-:-:S13]  /*21630*/  PLOP3.LUT P0, PT, P0, P1, PT, 0xf8, 0x8f ;  /* 0x00000000008f781c */ /* 0x000fda0000703f70 */
[----:B------:R-:W-:Y:S05]  /*21640*/  @P0 BRA `(.L_x_1081) ;  /* 0x0000000400440947 */ /* 0x000fea0003800000 */
[----:B------:R-:W-:-:S13]  /*21650*/  LOP3.LUT P0, RZ, R3, 0x7fffffff, R0, 0xc8, !PT ;  /* 0x7fffffff03ff7812 */ /* 0x000fda000780c800 */
[----:B------:R-:W-:Y:S05]  /*21660*/  @!P0 BRA `(.L_x_1082) ;  /* 0x0000000400348947 */ /* 0x000fea0003800000 */
[C---:B------:R-:W-:Y:S02]  /*21670*/  FSETP.NEU.FTZ.AND P0, PT, |R0|.reuse, +INF , PT ;  /* 0x7f8000000000780b */ /* 0x040fe40003f1d200 */
[----:B------:R-:W-:Y:S02]  /*21680*/  FSETP.NEU.FTZ.AND P2, PT, |R3|, +INF , PT ;  /* 0x7f8000000300780b */ /* 0x000fe40003f5d200 */
[----:B------:R-:W-:-:S11]  /*21690*/  FSETP.NEU.FTZ.AND P1, PT, |R0|, +INF , PT ;  /* 0x7f8000000000780b */ /* 0x000fd60003f3d200 */
[----:B------:R-:W-:Y:S05]  /*216a0*/  @!P2 BRA !P0, `(.L_x_1082) ;  /* 0x000000040024a947 */ /* 0x000fea0004000000 */
[----:B------:R-:W-:-:S04]  /*216b0*/  LOP3.LUT P0, RZ, R0, 0x7fffffff, RZ, 0xc0, !PT ;  /* 0x7fffffff00ff7812 */ /* 0x000fc8000780c0ff */
[----:B------:R-:W-:-:S13]  /*216c0*/  PLOP3.LUT P0, PT, P2, P0, PT, 0x2f, 0xf2 ;  /* 0x0000000000f2781c */ /* 0x000fda0001700577 */
[----:B------:R-:W-:Y:S05]  /*216d0*/  @P0 BRA `(.L_x_1083) ;  /* 0x0000000400100947 */ /* 0x000fea0003800000 */
[----:B------:R-:W-:-:S04]  /*216e0*/  LOP3.LUT P0, RZ, R3, 0x7fffffff, RZ, 0xc0, !PT ;  /* 0x7fffffff03ff7812 */ /* 0x000fc8000780c0ff */
[----:B------:R-:W-:-:S13]  /*216f0*/  PLOP3.LUT P0, PT, P1, P0, PT, 0x2f, 0xf2 ;  /* 0x0000000000f2781c */ /* 0x000fda0000f00577 */
[----:B------:R-:W-:Y:S05]  /*21700*/  @P0 BRA `(.L_x_1084) ;  /* 0x0000000000f80947 */ /* 0x000fea0003800000 */
[----:B------:R-:W-:Y:S02]  /*21710*/  ISETP.GE.AND P0, PT, R5, RZ, PT ;  /* 0x000000ff0500720c */ /* 0x000fe40003f06270 */
[----:B------:R-:W-:-:S11]  /*21720*/  ISETP.GE.AND P1, PT, R6, RZ, PT ;  /* 0x000000ff0600720c */ /* 0x000fd60003f26270 */
[----:B------:R-:W-:Y:S01]  /*21730*/  @P0 MOV R4, RZ ;  /* 0x000000ff00040202 */ /* 0x000fe20000000f00 */
[----:B------:R-:W-:Y:S01]  /*21740*/  @!P0 FFMA R0, R0, 1.84467440737095516160e+19, RZ ;  /* 0x5f80000000008823 */ /* 0x000fe200000000ff */
[----:B------:R-:W-:Y:S01]  /*21750*/  @!P0 MOV R4, 0xffffffc0 ;  /* 0xffffffc000048802 */ /* 0x000fe20000000f00 */
[----:B------:R-:W-:-:S03]  /*21760*/  @!P1 FFMA R3, R3, 1.84467440737095516160e+19, RZ ;  /* 0x5f80000003039823 */ /* 0x000fc600000000ff */
[----:B------:R-:W-:-:S07]  /*21770*/  @!P1 IADD3 R4, PT, PT, R4, 0x40, RZ ;  /* 0x0000004004049810 */ /* 0x000fce0007ffe0ff */
.L_x_1080:
[----:B------:R-:W-:-:S04]  /*21780*/  LEA R6, R10, 0xc0800000, 0x17 ;  /* 0xc08000000a067811 */ /* 0x000fc800078eb8ff */
[----:B------:R-:W-:Y:S02]  /*21790*/  IADD3 R6, PT, PT, -R6, R3, RZ ;  /* 0x0000000306067210 */ /* 0x000fe40007ffe1ff */
[----:B------:R-:W-:Y:S02]  /*217a0*/  IADD3 R3, PT, PT, R8, -0x7f, RZ ;  /* 0xffffff8108037810 */ /* 0x000fe40007ffe0ff */
[----:B------:R-:W0:Y:S01]  /*217b0*/  MUFU.RCP R5, R6 ;  /* 0x0000000600057308 */ /* 0x000e220000001000 */
[----:B------:R-:W-:Y:S02]  /*217c0*/  FADD.FTZ R7, -R6, -RZ ;  /* 0x800000ff06077221 */ /* 0x000fe40000010100 */
[C---:B------:R-:W-:Y:S01]  /*217d0*/  IMAD R0, R3.reuse, -0x800000, R0 ;  /* 0xff80000003007824 */ /* 0x040fe200078e0200 */
[----:B------:R-:W-:-:S04]  /*217e0*/  IADD3 R3, PT, PT, R3, 0x7f, -R10 ;  /* 0x0000007f03037810 */ /* 0x000fc80007ffe80a */
[----:B------:R-:W-:Y:S01]  /*217f0*/  IADD3 R3, PT, PT, R3, R4, RZ ;  /* 0x0000000403037210 */ /* 0x000fe20007ffe0ff */
[----:B0-----:R-:W-:-:S04]  /*21800*/  FFMA R8, R5, R7, 1 ;  /* 0x3f80000005087423 */ /* 0x001fc80000000007 */
[----:B------:R-:W-:-:S04]  /*21810*/  FFMA R12, R5, R8, R5 ;  /* 0x00000008050c7223 */ /* 0x000fc80000000005 */
[----:B------:R-:W-:-:S04]  /*21820*/  FFMA R5, R0, R12, RZ ;  /* 0x0000000c00057223 */ /* 0x000fc800000000ff */
[----:B------:R-:W-:-:S04]  /*21830*/  FFMA R8, R7, R5, R0 ;  /* 0x0000000507087223 */ /* 0x000fc80000000000 */
[----:B------:R-:W-:-:S04]  /*21840*/  FFMA R9, R12, R8, R5 ;  /* 0x000000080c097223 */ /* 0x000fc80000000005 */
[----:B------:R-:W-:-:S04]  /*21850*/  FFMA R8, R7, R9, R0 ;  /* 0x0000000907087223 */ /* 0x000fc80000000000 */
[----:B------:R-:W-:-:S05]  /*21860*/  FFMA R5, R12, R8, R9 ;  /* 0x000000080c057223 */ /* 0x000fca0000000009 */
[----:B------:R-:W-:-:S04]  /*21870*/  SHF.R.U32.HI R0, RZ, 0x17, R5 ;  /* 0x00000017ff007819 */ /* 0x000fc80000011605 */
[----:B------:R-:W-:-:S04]  /*21880*/  LOP3.LUT R0, R0, 0xff, RZ, 0xc0, !PT ;  /* 0x000000ff00007812 */ /* 0x000fc800078ec0ff */
[----:B------:R-:W-:-:S04]  /*21890*/  IADD3 R6, PT, PT, R0, R3, RZ ;  /* 0x0000000300067210 */ /* 0x000fc80007ffe0ff */
[----:B------:R-:W-:-:S04]  /*218a0*/  IADD3 R0, PT, PT, R6, -0x1, RZ ;  /* 0xffffffff06007810 */ /* 0x000fc80007ffe0ff */
[----:B------:R-:W-:-:S13]  /*218b0*/  ISETP.GE.U32.AND P0, PT, R0, 0xfe, PT ;  /* 0x000000fe0000780c */ /* 0x000fda0003f06070 */
[----:B------:R-:W-:Y:S05]  /*218c0*/  @!P0 BRA `(.L_x_1085) ;  /* 0x0000000000808947 */ /* 0x000fea0003800000 */
[----:B------:R-:W-:-:S13]  /*218d0*/  ISETP.GT.AND P0, PT, R6, 0xfe, PT ;  /* 0x000000fe0600780c */ /* 0x000fda0003f04270 */
[----:B------:R-:W-:Y:S05]  /*218e0*/  @P0 BRA `(.L_x_1086) ;  /* 0x00000000006c0947 */ /* 0x000fea0003800000 */
[----:B------:R-:W-:-:S13]  /*218f0*/  ISETP.GE.AND P0, PT, R6, 0x1, PT ;  /* 0x000000010600780c */ /* 0x000fda0003f06270 */
[----:B------:R-:W-:Y:S05]  /*21900*/  @P0 BRA `(.L_x_1087) ;  /* 0x0000000000980947 */ /* 0x000fea0003800000 */
[----:B------:R-:W-:Y:S02]  /*21910*/  ISETP.GE.AND P0, PT, R6, -0x18, PT ;  /* 0xffffffe80600780c */ /* 0x000fe40003f06270 */
[----:B------:R-:W-:-:S11]  /*21920*/  LOP3.LUT R5, R5, 0x80000000, RZ, 0xc0, !PT ;  /* 0x8000000005057812 */ /* 0x000fd600078ec0ff */
[----:B------:R-:W-:Y:S05]  /*21930*/  @!P0 BRA `(.L_x_1087) ;  /* 0x00000000008c8947 */ /* 0x000fea0003800000 */
[-CC-:B------:R-:W-:Y:S01]  /*21940*/  FFMA.RZ R0, R12, R8.reuse, R9.reuse ;  /* 0x000000080c007223 */ /* 0x180fe2000000c009 */
[----:B------:R-:W-:Y:S01]  /*21950*/  IADD3 R7, PT, PT, R6, 0x20, RZ ;  /* 0x0000002006077810 */ /* 0x000fe20007ffe0ff */
[-CC-:B------:R-:W-:Y:S01]  /*21960*/  FFMA.RM R3, R12, R8.reuse, R9.reuse ;  /* 0x000000080c037223 */ /* 0x180fe20000004009 */
[----:B------:R-:W-:Y:S02]  /*21970*/  ISETP.NE.AND P2, PT, R6, RZ, PT ;  /* 0x000000ff0600720c */ /* 0x000fe40003f45270 */
[----:B------:R-:W-:Y:S01]  /*21980*/  LOP3.LUT R4, R0, 0x7fffff, RZ, 0xc0, !PT ;  /* 0x007fffff00047812 */ /* 0x000fe200078ec0ff */
[----:B------:R-:W-:Y:S01]  /*21990*/  FFMA.RP R0, R12, R8, R9 ;  /* 0x000000080c007223 */ /* 0x000fe20000008009 */
[----:B------:R-:W-:Y:S02]  /*219a0*/  ISETP.NE.AND P1, PT, R6, RZ, PT ;  /* 0x000000ff0600720c */ /* 0x000fe40003f25270 */
[----:B------:R-:W-:Y:S02]  /*219b0*/  LOP3.LUT R4, R4, 0x800000, RZ, 0xfc, !PT ;  /* 0x0080000004047812 */ /* 0x000fe400078efcff */
[----:B------:R-:W-:-:S02]  /*219c0*/  IADD3 R6, PT, PT, -R6, RZ, RZ ;  /* 0x000000ff06067210 */ /* 0x000fc40007ffe1ff */
[----:B------:R-:W-:Y:S02]  /*219d0*/  SHF.L.U32 R7, R4, R7, RZ ;  /* 0x0000000704077219 */ /* 0x000fe400000006ff */
[----:B------:R-:W-:Y:S02]  /*219e0*/  FSETP.NEU.FTZ.AND P0, PT, R0, R3, PT ;  /* 0x000000030000720b */ /* 0x000fe40003f1d000 */
[----:B------:R-:W-:Y:S02]  /*219f0*/  SEL R3, R6, RZ, P2 ;  /* 0x000000ff06037207 */ /* 0x000fe40001000000 */
[----:B------:R-:W-:Y:S02]  /*21a00*/  ISETP.NE.AND P1, PT, R7, RZ, P1 ;  /* 0x000000ff0700720c */ /* 0x000fe40000f25270 */
[----:B------:R-:W-:Y:S02]  /*21a10*/  SHF.R.U32.HI R3, RZ, R3, R4 ;  /* 0x00000003ff037219 */ /* 0x000fe40000011604 */
[----:B------:R-:W-:-:S02]  /*21a20*/  PLOP3.LUT P0, PT, P0, P1, PT, 0xf8, 0x8f ;  /* 0x00000000008f781c */ /* 0x000fc40000703f70 */
[----:B------:R-:W-:Y:S02]  /*21a30*/  SHF.R.U32.HI R7, RZ, 0x1, R3 ;  /* 0x00000001ff077819 */ /* 0x000fe40000011603 */
[----:B------:R-:W-:-:S04]  /*21a40*/  SEL R0, RZ, 0x1, !P0 ;  /* 0x00000001ff007807 */ /* 0x000fc80004000000 */
[----:B------:R-:W-:-:S04]  /*21a50*/  LOP3.LUT R0, R0, 0x1, R7, 0xf8, !PT ;  /* 0x0000000100007812 */ /* 0x000fc800078ef807 */
[----:B------:R-:W-:-:S04]  /*21a60*/  LOP3.LUT R0, R0, R3, RZ, 0xc0, !PT ;  /* 0x0000000300007212 */ /* 0x000fc800078ec0ff */
[----:B------:R-:W-:-:S04]  /*21a70*/  IADD3 R0, PT, PT, R7, R0, RZ ;  /* 0x0000000007007210 */ /* 0x000fc80007ffe0ff */
[----:B------:R-:W-:Y:S01]  /*21a80*/  LOP3.LUT R5, R0, R5, RZ, 0xfc, !PT ;  /* 0x0000000500057212 */ /* 0x000fe200078efcff */
[----:B------:R-:W-:Y:S06]  /*21a90*/  BRA `(.L_x_1087) ;  /* 0x0000000000347947 */ /* 0x000fec0003800000 */
.L_x_1086:
[----:B------:R-:W-:-:S04]  /*21aa0*/  LOP3.LUT R5, R5, 0x80000000, RZ, 0xc0, !PT ;  /* 0x8000000005057812 */ /* 0x000fc800078ec0ff */
[----:B------:R-:W-:Y:S01]  /*21ab0*/  LOP3.LUT R5, R5, 0x7f800000, RZ, 0xfc, !PT ;  /* 0x7f80000005057812 */ /* 0x000fe200078efcff */
[----:B------:R-:W-:Y:S06]  /*21ac0*/  BRA `(.L_x_1087) ;  /* 0x0000000000287947 */ /* 0x000fec0003800000 */
.L_x_1085:
[----:B------:R-:W-:Y:S01]  /*21ad0*/  LEA R5, R3, R5, 0x17 ;  /* 0x0000000503057211 */ /* 0x000fe200078eb8ff */
[----:B------:R-:W-:Y:S06]  /*21ae0*/  BRA `(.L_x_1087) ;  /* 0x0000000000207947 */ /* 0x000fec0003800000 */
.L_x_1084:
[----:B------:R-:W-:-:S04]  /*21af0*/  LOP3.LUT R0, R3, 0x80000000, R0, 0x48, !PT ;  /* 0x8000000003007812 */ /* 0x000fc800078e4800 */
[----:B------:R-:W-:Y:S01]  /*21b00*/  LOP3.LUT R5, R0, 0x7f800000, RZ, 0xfc, !PT ;  /* 0x7f80000000057812 */ /* 0x000fe200078efcff */
[----:B------:R-:W-:Y:S06]  /*21b10*/  BRA `(.L_x_1087) ;  /* 0x0000000000147947 */ /* 0x000fec0003800000 */
.L_x_1083:
[----:B------:R-:W-:Y:S01]  /*21b20*/  LOP3.LUT R5, R3, 0x80000000, R0, 0x48, !PT ;  /* 0x8000000003057812 */ /* 0x000fe200078e4800 */
[----:B------:R-:W-:Y:S06]  /*21b30*/  BRA `(.L_x_1087) ;  /* 0x00000000000c7947 */ /* 0x000fec0003800000 */
.L_x_1082:
[----:B------:R-:W0:Y:S01]  /*21b40*/  MUFU.RSQ R5, -QNAN ;  /* 0xffc0000000057908 */ /* 0x000e220000001400 */
[----:B------:R-:W-:Y:S05]  /*21b50*/  BRA `(.L_x_1087) ;  /* 0x0000000000047947 */ /* 0x000fea0003800000 */
.L_x_1081:
[----:B------:R-:W-:-:S07]  /*21b60*/  FADD.FTZ R5, R0, R3 ;  /* 0x0000000300057221 */ /* 0x000fce0000010000 */
.L_x_1087:
[----:B------:R-:W-:-:S04]  /*21b70*/  HFMA2 R3, -RZ, RZ, 0, 0 ;  /* 0x00000000ff037431 */ /* 0x000fc800000001ff */
[----:B0-----:R-:W-:Y:S05]  /*21b80*/  RET.REL.NODEC R2 `(_Z9histo_XXXPPP4NodePPPjS5_S5_S5_jffff) ;  /* 0xfffffde4021c7950 */ /* 0x001fea0003c3ffff */
.L_x_1088:
[----:B------:R-:W-:-:S00]  /*21b90*/  BRA `(.L_x_1088) ;  /* 0xfffffffc00fc7947 */ /* 0x000fc0000383ffff */
[----:B------:R-:W-:-:S00]  /*21ba0*/  NOP ;  /* 0x0000000000007918 */ /* 0x000fc00000000000 */
        /* <DEDUP_REMOVED lines=13> */
.L_x_1090:


//--------------------- .nv.shared.reserved.0     --------------------------
	.section	.nv.shared.reserved.0,"aw",@nobits
	.weak		__nv_reservedSMEM_offset_0_alias
	.size		__nv_reservedSMEM_offset_0_alias, 0, 64
	.other		__nv_reservedSMEM_offset_0_alias,@"STO_CUDA_RESERVED_SHARED STV_DEFAULT"
__nv_reservedSMEM_offset_0_alias:
	.zero		0
	.zero		64


//--------------------- .nv.constant0._Z9histo_XXXPPP4NodePPPjS5_S5_S5_jffff --------------------------
	.section	.nv.constant0._Z9histo_XXXPPP4NodePPPjS5_S5_S5_jffff,"a",@progbits
	.sectionflags	@""
	.align	4
.nv.constant0._Z9histo_XXXPPP4NodePPPjS5_S5_S5_jffff:
	.zero		956


//--------------------- SYMBOLS --------------------------

	.type		.nv.reservedSmem.offset0,@object
	.size		.nv.reservedSmem.offset0,0x4
